//
// Generated by NVIDIA NVVM Compiler
//
// Compiler Build ID: CL-36424714
// Cuda compilation tools, release 13.0, V13.0.88
// Based on NVVM 20.0.0
//

.version 9.0
.target sm_100
.address_size 64

	// .globl	default_function_kernel0
// _ZZ24default_function_kernel0E15pad_temp_shared has been demoted
// _ZZ24default_function_kernel0E13kernel_shared has been demoted
.extern .shared .align 16 .b8 shared_input[];

.visible .entry default_function_kernel0(
	.param .u64 .ptr .align 1 default_function_kernel0_param_0,
	.param .u64 .ptr .align 1 default_function_kernel0_param_1,
	.param .u64 .ptr .align 1 default_function_kernel0_param_2
)
{
	.reg .pred 	%p<221>;
	.reg .b16 	%rs<257>;
	.reg .b32 	%r<462>;
	.reg .b32 	%f<329>;
	.reg .b64 	%rd<62>;
	// demoted variable
	.shared .align 4 .b8 _ZZ24default_function_kernel0E15pad_temp_shared[7680];
	// demoted variable
	.shared .align 4 .b8 _ZZ24default_function_kernel0E13kernel_shared[3072];
	mov.u32 	%r59, %ctaid.y;
	mov.u32 	%r60, %tid.x;
	mul.lo.s32 	%r61, %r60, 18;
	cvt.u16.u32 	%rs19, %r61;
	mul.hi.u16 	%rs20, %rs19, -30583;
	shr.u16 	%rs21, %rs20, 6;
	mul.lo.s16 	%rs22, %rs21, 120;
	sub.s16 	%rs23, %rs19, %rs22;
	mul.lo.s16 	%rs24, %rs23, 137;
	shr.u16 	%rs25, %rs24, 12;
	cvt.u32.u16 	%r1, %rs25;
	shr.u16 	%rs26, %rs20, 4;
	mul.lo.s16 	%rs27, %rs26, 30;
	sub.s16 	%rs28, %rs19, %rs27;
	add.s16 	%rs1, %rs28, -29;
	cvt.u32.u16 	%r62, %rs28;
	mov.u32 	%r63, %tid.z;
	mov.u32 	%r64, %tid.y;
	mul.lo.s32 	%r65, %r64, 1568;
	mul.wide.u16 	%r66, %rs21, 784;
	mad.lo.s32 	%r67, %r63, 6272, %r65;
	mad.lo.s32 	%r68, %r59, 112, %r67;
	add.s32 	%r69, %r68, -29;
	add.s32 	%r70, %r69, %r62;
	add.s32 	%r2, %r70, %r66;
	mad.lo.s32 	%r71, %r64, 240, %r61;
	mad.lo.s32 	%r72, %r63, 960, %r71;
	or.b16  	%rs29, %rs19, 1;
	mul.hi.u16 	%rs30, %rs29, -30583;
	shr.u16 	%rs31, %rs30, 6;
	mul.lo.s16 	%rs32, %rs31, 120;
	sub.s16 	%rs33, %rs29, %rs32;
	mul.lo.s16 	%rs34, %rs33, 137;
	shr.u16 	%rs35, %rs34, 12;
	cvt.u32.u16 	%r3, %rs35;
	shr.u16 	%rs36, %rs30, 4;
	mul.lo.s16 	%rs37, %rs36, 30;
	sub.s16 	%rs2, %rs29, %rs37;
	cvt.u32.u16 	%r74, %rs2;
	mul.wide.u16 	%r75, %rs31, 784;
	add.s32 	%r76, %r69, %r74;
	add.s32 	%r4, %r76, %r75;
	add.s16 	%rs38, %rs19, 2;
	mul.hi.u16 	%rs39, %rs38, -30583;
	shr.u16 	%rs40, %rs39, 6;
	mul.lo.s16 	%rs41, %rs40, 120;
	sub.s16 	%rs42, %rs38, %rs41;
	mul.lo.s16 	%rs43, %rs42, 137;
	shr.u16 	%rs44, %rs43, 12;
	cvt.u32.u16 	%r5, %rs44;
	shr.u16 	%rs45, %rs39, 4;
	mul.lo.s16 	%rs46, %rs45, 30;
	sub.s16 	%rs47, %rs38, %rs46;
	add.s16 	%rs3, %rs47, -29;
	cvt.u32.u16 	%r77, %rs47;
	mul.wide.u16 	%r78, %rs40, 784;
	add.s32 	%r79, %r69, %r77;
	add.s32 	%r6, %r79, %r78;
	add.s16 	%rs48, %rs19, 3;
	mul.hi.u16 	%rs49, %rs48, -30583;
	shr.u16 	%rs50, %rs49, 6;
	mul.lo.s16 	%rs51, %rs50, 120;
	sub.s16 	%rs52, %rs48, %rs51;
	mul.lo.s16 	%rs53, %rs52, 137;
	shr.u16 	%rs54, %rs53, 12;
	cvt.u32.u16 	%r7, %rs54;
	shr.u16 	%rs55, %rs49, 4;
	mul.lo.s16 	%rs56, %rs55, 30;
	sub.s16 	%rs4, %rs48, %rs56;
	cvt.u32.u16 	%r80, %rs4;
	mul.wide.u16 	%r81, %rs50, 784;
	add.s32 	%r82, %r69, %r80;
	add.s32 	%r8, %r82, %r81;
	add.s16 	%rs57, %rs19, 4;
	mul.hi.u16 	%rs58, %rs57, -30583;
	shr.u16 	%rs59, %rs58, 6;
	mul.lo.s16 	%rs60, %rs59, 120;
	sub.s16 	%rs61, %rs57, %rs60;
	mul.lo.s16 	%rs62, %rs61, 137;
	shr.u16 	%rs63, %rs62, 12;
	cvt.u32.u16 	%r9, %rs63;
	shr.u16 	%rs64, %rs58, 4;
	mul.lo.s16 	%rs65, %rs64, 30;
	sub.s16 	%rs66, %rs57, %rs65;
	add.s16 	%rs5, %rs66, -29;
	cvt.u32.u16 	%r83, %rs66;
	mul.wide.u16 	%r84, %rs59, 784;
	add.s32 	%r85, %r69, %r83;
	add.s32 	%r10, %r85, %r84;
	add.s16 	%rs67, %rs19, 5;
	mul.hi.u16 	%rs68, %rs67, -30583;
	shr.u16 	%rs69, %rs68, 6;
	mul.lo.s16 	%rs70, %rs69, 120;
	sub.s16 	%rs71, %rs67, %rs70;
	mul.lo.s16 	%rs72, %rs71, 137;
	shr.u16 	%rs73, %rs72, 12;
	cvt.u32.u16 	%r11, %rs73;
	shr.u16 	%rs74, %rs68, 4;
	mul.lo.s16 	%rs75, %rs74, 30;
	sub.s16 	%rs6, %rs67, %rs75;
	cvt.u32.u16 	%r86, %rs6;
	mul.wide.u16 	%r87, %rs69, 784;
	add.s32 	%r88, %r69, %r86;
	add.s32 	%r12, %r88, %r87;
	shl.b32 	%r89, %r63, 3;
	shl.b32 	%r90, %r64, 1;
	add.s32 	%r91, %r89, %r90;
	add.s16 	%rs76, %rs19, 6;
	mul.hi.u16 	%rs77, %rs76, -30583;
	shr.u16 	%rs78, %rs77, 6;
	cvt.u32.u16 	%r92, %rs78;
	add.s32 	%r93, %r91, %r92;
	setp.gt.u32 	%p15, %r93, 15;
	shl.b32 	%r94, %r63, 5;
	shl.b32 	%r95, %r64, 3;
	add.s32 	%r96, %r94, %r95;
	shr.u16 	%rs79, %rs77, 4;
	cvt.u32.u16 	%r97, %rs79;
	add.s32 	%r98, %r96, %r97;
	setp.gt.u32 	%p16, %r98, 63;
	setp.gt.u32 	%p17, %r72, 1913;
	setp.gt.u32 	%p18, %r71, 953;
	setp.gt.u32 	%p19, %r60, 12;
	or.pred  	%p20, %p19, %p18;
	mul.lo.s16 	%rs80, %rs78, 120;
	sub.s16 	%rs81, %rs76, %rs80;
	mul.lo.s16 	%rs82, %rs81, 137;
	shr.u16 	%rs83, %rs82, 12;
	cvt.u32.u16 	%r13, %rs83;
	mul.lo.s16 	%rs84, %rs79, 30;
	sub.s16 	%rs85, %rs76, %rs84;
	add.s16 	%rs7, %rs85, -29;
	cvt.u32.u16 	%r100, %rs85;
	mul.wide.u16 	%r101, %rs78, 784;
	add.s32 	%r102, %r69, %r100;
	add.s32 	%r14, %r102, %r101;
	add.s16 	%rs86, %rs19, 7;
	mul.hi.u16 	%rs87, %rs86, -30583;
	shr.u16 	%rs88, %rs87, 6;
	cvt.u32.u16 	%r103, %rs88;
	add.s32 	%r104, %r91, %r103;
	setp.gt.u32 	%p22, %r104, 15;
	shr.u16 	%rs89, %rs87, 4;
	cvt.u32.u16 	%r105, %rs89;
	add.s32 	%r106, %r96, %r105;
	setp.gt.u32 	%p23, %r106, 63;
	setp.gt.u32 	%p24, %r72, 1912;
	setp.gt.u32 	%p25, %r71, 952;
	or.pred  	%p26, %p19, %p25;
	mul.lo.s16 	%rs90, %rs88, 120;
	sub.s16 	%rs91, %rs86, %rs90;
	mul.lo.s16 	%rs92, %rs91, 137;
	shr.u16 	%rs93, %rs92, 12;
	cvt.u32.u16 	%r15, %rs93;
	mul.lo.s16 	%rs94, %rs89, 30;
	sub.s16 	%rs8, %rs86, %rs94;
	cvt.u32.u16 	%r108, %rs8;
	mul.wide.u16 	%r109, %rs88, 784;
	add.s32 	%r110, %r69, %r108;
	add.s32 	%r16, %r110, %r109;
	add.s16 	%rs95, %rs19, 8;
	mul.hi.u16 	%rs96, %rs95, -30583;
	shr.u16 	%rs97, %rs96, 6;
	cvt.u32.u16 	%r111, %rs97;
	add.s32 	%r112, %r91, %r111;
	setp.gt.u32 	%p28, %r112, 15;
	shr.u16 	%rs98, %rs96, 4;
	cvt.u32.u16 	%r113, %rs98;
	add.s32 	%r114, %r96, %r113;
	setp.gt.u32 	%p29, %r114, 63;
	setp.gt.u32 	%p30, %r72, 1911;
	setp.gt.u32 	%p31, %r71, 951;
	or.pred  	%p32, %p19, %p31;
	mul.lo.s16 	%rs99, %rs97, 120;
	sub.s16 	%rs100, %rs95, %rs99;
	mul.lo.s16 	%rs101, %rs100, 137;
	shr.u16 	%rs102, %rs101, 12;
	cvt.u32.u16 	%r17, %rs102;
	mul.lo.s16 	%rs103, %rs98, 30;
	sub.s16 	%rs104, %rs95, %rs103;
	add.s16 	%rs9, %rs104, -29;
	cvt.u32.u16 	%r116, %rs104;
	mul.wide.u16 	%r117, %rs97, 784;
	add.s32 	%r118, %r69, %r116;
	add.s32 	%r18, %r118, %r117;
	add.s16 	%rs105, %rs19, 9;
	mul.hi.u16 	%rs106, %rs105, -30583;
	shr.u16 	%rs107, %rs106, 6;
	cvt.u32.u16 	%r119, %rs107;
	add.s32 	%r120, %r91, %r119;
	setp.gt.u32 	%p34, %r120, 15;
	shr.u16 	%rs108, %rs106, 4;
	cvt.u32.u16 	%r121, %rs108;
	add.s32 	%r122, %r96, %r121;
	setp.gt.u32 	%p35, %r122, 63;
	setp.gt.u32 	%p36, %r72, 1910;
	setp.gt.u32 	%p37, %r71, 950;
	or.pred  	%p38, %p19, %p37;
	mul.lo.s16 	%rs109, %rs107, 120;
	sub.s16 	%rs110, %rs105, %rs109;
	mul.lo.s16 	%rs111, %rs110, 137;
	shr.u16 	%rs112, %rs111, 12;
	cvt.u32.u16 	%r19, %rs112;
	mul.lo.s16 	%rs113, %rs108, 30;
	sub.s16 	%rs10, %rs105, %rs113;
	cvt.u32.u16 	%r124, %rs10;
	mul.wide.u16 	%r125, %rs107, 784;
	add.s32 	%r126, %r69, %r124;
	add.s32 	%r20, %r126, %r125;
	add.s16 	%rs114, %rs19, 10;
	mul.hi.u16 	%rs115, %rs114, -30583;
	shr.u16 	%rs116, %rs115, 6;
	cvt.u32.u16 	%r127, %rs116;
	add.s32 	%r128, %r91, %r127;
	setp.gt.u32 	%p40, %r128, 15;
	shr.u16 	%rs117, %rs115, 4;
	cvt.u32.u16 	%r129, %rs117;
	add.s32 	%r130, %r96, %r129;
	setp.gt.u32 	%p41, %r130, 63;
	setp.gt.u32 	%p42, %r72, 1909;
	setp.gt.u32 	%p43, %r71, 949;
	or.pred  	%p44, %p19, %p43;
	mul.lo.s16 	%rs118, %rs116, 120;
	sub.s16 	%rs119, %rs114, %rs118;
	mul.lo.s16 	%rs120, %rs119, 137;
	shr.u16 	%rs121, %rs120, 12;
	cvt.u32.u16 	%r21, %rs121;
	mul.lo.s16 	%rs122, %rs117, 30;
	sub.s16 	%rs123, %rs114, %rs122;
	add.s16 	%rs11, %rs123, -29;
	cvt.u32.u16 	%r132, %rs123;
	mul.wide.u16 	%r133, %rs116, 784;
	add.s32 	%r134, %r69, %r132;
	add.s32 	%r22, %r134, %r133;
	add.s16 	%rs124, %rs19, 11;
	mul.hi.u16 	%rs125, %rs124, -30583;
	shr.u16 	%rs126, %rs125, 6;
	cvt.u32.u16 	%r135, %rs126;
	add.s32 	%r136, %r91, %r135;
	setp.gt.u32 	%p46, %r136, 15;
	shr.u16 	%rs127, %rs125, 4;
	cvt.u32.u16 	%r137, %rs127;
	add.s32 	%r138, %r96, %r137;
	setp.gt.u32 	%p47, %r138, 63;
	setp.gt.u32 	%p48, %r72, 1908;
	setp.gt.u32 	%p49, %r71, 948;
	or.pred  	%p50, %p19, %p49;
	mul.lo.s16 	%rs128, %rs126, 120;
	sub.s16 	%rs129, %rs124, %rs128;
	mul.lo.s16 	%rs130, %rs129, 137;
	shr.u16 	%rs131, %rs130, 12;
	cvt.u32.u16 	%r23, %rs131;
	mul.lo.s16 	%rs132, %rs127, 30;
	sub.s16 	%rs12, %rs124, %rs132;
	cvt.u32.u16 	%r140, %rs12;
	mul.wide.u16 	%r141, %rs126, 784;
	add.s32 	%r142, %r69, %r140;
	add.s32 	%r24, %r142, %r141;
	add.s16 	%rs133, %rs19, 12;
	mul.hi.u16 	%rs134, %rs133, -30583;
	shr.u16 	%rs135, %rs134, 6;
	cvt.u32.u16 	%r143, %rs135;
	add.s32 	%r144, %r91, %r143;
	setp.gt.u32 	%p52, %r144, 15;
	shr.u16 	%rs136, %rs134, 4;
	cvt.u32.u16 	%r145, %rs136;
	add.s32 	%r146, %r96, %r145;
	setp.gt.u32 	%p53, %r146, 63;
	setp.gt.u32 	%p54, %r72, 1907;
	setp.gt.u32 	%p55, %r71, 947;
	or.pred  	%p56, %p19, %p55;
	mul.lo.s16 	%rs137, %rs135, 120;
	sub.s16 	%rs138, %rs133, %rs137;
	mul.lo.s16 	%rs139, %rs138, 137;
	shr.u16 	%rs140, %rs139, 12;
	cvt.u32.u16 	%r25, %rs140;
	mul.lo.s16 	%rs141, %rs136, 30;
	sub.s16 	%rs142, %rs133, %rs141;
	add.s16 	%rs13, %rs142, -29;
	cvt.u32.u16 	%r148, %rs142;
	mul.wide.u16 	%r149, %rs135, 784;
	add.s32 	%r150, %r69, %r148;
	add.s32 	%r26, %r150, %r149;
	add.s16 	%rs143, %rs19, 13;
	mul.hi.u16 	%rs144, %rs143, -30583;
	shr.u16 	%rs145, %rs144, 6;
	cvt.u32.u16 	%r151, %rs145;
	add.s32 	%r152, %r91, %r151;
	setp.gt.u32 	%p58, %r152, 15;
	shr.u16 	%rs146, %rs144, 4;
	cvt.u32.u16 	%r153, %rs146;
	add.s32 	%r154, %r96, %r153;
	setp.gt.u32 	%p59, %r154, 63;
	setp.gt.u32 	%p60, %r72, 1906;
	setp.gt.u32 	%p61, %r71, 946;
	or.pred  	%p62, %p19, %p61;
	mul.lo.s16 	%rs147, %rs145, 120;
	sub.s16 	%rs148, %rs143, %rs147;
	mul.lo.s16 	%rs149, %rs148, 137;
	shr.u16 	%rs150, %rs149, 12;
	cvt.u32.u16 	%r27, %rs150;
	mul.lo.s16 	%rs151, %rs146, 30;
	sub.s16 	%rs14, %rs143, %rs151;
	cvt.u32.u16 	%r156, %rs14;
	mul.wide.u16 	%r157, %rs145, 784;
	add.s32 	%r158, %r69, %r156;
	add.s32 	%r28, %r158, %r157;
	add.s16 	%rs152, %rs19, 14;
	mul.hi.u16 	%rs153, %rs152, -30583;
	shr.u16 	%rs154, %rs153, 6;
	cvt.u32.u16 	%r159, %rs154;
	add.s32 	%r160, %r91, %r159;
	setp.gt.u32 	%p64, %r160, 15;
	shr.u16 	%rs155, %rs153, 4;
	cvt.u32.u16 	%r161, %rs155;
	add.s32 	%r162, %r96, %r161;
	setp.gt.u32 	%p65, %r162, 63;
	setp.gt.u32 	%p66, %r72, 1905;
	setp.gt.u32 	%p67, %r71, 945;
	or.pred  	%p68, %p19, %p67;
	mul.lo.s16 	%rs156, %rs154, 120;
	sub.s16 	%rs157, %rs152, %rs156;
	mul.lo.s16 	%rs158, %rs157, 137;
	shr.u16 	%rs159, %rs158, 12;
	cvt.u32.u16 	%r29, %rs159;
	mul.lo.s16 	%rs160, %rs155, 30;
	sub.s16 	%rs161, %rs152, %rs160;
	add.s16 	%rs15, %rs161, -29;
	cvt.u32.u16 	%r164, %rs161;
	mul.wide.u16 	%r165, %rs154, 784;
	add.s32 	%r166, %r69, %r164;
	add.s32 	%r30, %r166, %r165;
	add.s16 	%rs162, %rs19, 15;
	mul.hi.u16 	%rs163, %rs162, -30583;
	shr.u16 	%rs164, %rs163, 6;
	cvt.u32.u16 	%r167, %rs164;
	add.s32 	%r168, %r91, %r167;
	setp.gt.u32 	%p70, %r168, 15;
	shr.u16 	%rs165, %rs163, 4;
	cvt.u32.u16 	%r169, %rs165;
	add.s32 	%r170, %r96, %r169;
	setp.gt.u32 	%p71, %r170, 63;
	setp.gt.u32 	%p72, %r72, 1904;
	setp.gt.u32 	%p73, %r71, 944;
	or.pred  	%p74, %p19, %p73;
	mul.lo.s16 	%rs166, %rs164, 120;
	sub.s16 	%rs167, %rs162, %rs166;
	mul.lo.s16 	%rs168, %rs167, 137;
	shr.u16 	%rs169, %rs168, 12;
	cvt.u32.u16 	%r31, %rs169;
	mul.lo.s16 	%rs170, %rs165, 30;
	sub.s16 	%rs16, %rs162, %rs170;
	cvt.u32.u16 	%r172, %rs16;
	mul.wide.u16 	%r173, %rs164, 784;
	add.s32 	%r174, %r69, %r172;
	add.s32 	%r32, %r174, %r173;
	add.s16 	%rs171, %rs19, 16;
	mul.hi.u16 	%rs172, %rs171, -30583;
	shr.u16 	%rs173, %rs172, 6;
	cvt.u32.u16 	%r175, %rs173;
	add.s32 	%r176, %r91, %r175;
	setp.gt.u32 	%p76, %r176, 15;
	shr.u16 	%rs174, %rs172, 4;
	cvt.u32.u16 	%r177, %rs174;
	add.s32 	%r178, %r96, %r177;
	setp.gt.u32 	%p77, %r178, 63;
	setp.gt.u32 	%p78, %r72, 1903;
	setp.gt.u32 	%p79, %r71, 943;
	or.pred  	%p80, %p19, %p79;
	mul.lo.s16 	%rs175, %rs173, 120;
	sub.s16 	%rs176, %rs171, %rs175;
	mul.lo.s16 	%rs177, %rs176, 137;
	shr.u16 	%rs178, %rs177, 12;
	cvt.u32.u16 	%r33, %rs178;
	mul.lo.s16 	%rs179, %rs174, 30;
	sub.s16 	%rs180, %rs171, %rs179;
	add.s16 	%rs17, %rs180, -29;
	cvt.u32.u16 	%r180, %rs180;
	mul.wide.u16 	%r181, %rs173, 784;
	add.s32 	%r182, %r69, %r180;
	add.s32 	%r34, %r182, %r181;
	add.s16 	%rs181, %rs19, 17;
	mul.hi.u16 	%rs182, %rs181, -30583;
	shr.u16 	%rs183, %rs182, 6;
	cvt.u32.u16 	%r183, %rs183;
	add.s32 	%r184, %r91, %r183;
	setp.gt.u32 	%p82, %r184, 15;
	shr.u16 	%rs184, %rs182, 4;
	cvt.u32.u16 	%r185, %rs184;
	add.s32 	%r186, %r96, %r185;
	setp.gt.u32 	%p83, %r186, 63;
	setp.gt.u32 	%p84, %r72, 1902;
	setp.gt.u32 	%p85, %r71, 942;
	or.pred  	%p86, %p19, %p85;
	mul.lo.s16 	%rs185, %rs183, 120;
	sub.s16 	%rs186, %rs181, %rs185;
	mul.lo.s16 	%rs187, %rs186, 137;
	shr.u16 	%rs188, %rs187, 12;
	cvt.u32.u16 	%r35, %rs188;
	mul.lo.s16 	%rs189, %rs184, 30;
	sub.s16 	%rs18, %rs181, %rs189;
	cvt.u32.u16 	%r188, %rs18;
	mul.wide.u16 	%r189, %rs183, 784;
	add.s32 	%r190, %r69, %r188;
	add.s32 	%r36, %r190, %r189;
	mov.u32 	%r191, %ctaid.z;
	mul.lo.s32 	%r192, %r63, 6912;
	mad.lo.s32 	%r193, %r191, 13824, %r192;
	mad.lo.s32 	%r194, %r64, 1728, %r193;
	mul.lo.s32 	%r195, %r60, 7;
	cvt.u16.u32 	%rs190, %r195;
	mul.hi.u16 	%rs191, %rs190, 2731;
	shr.u16 	%rs192, %rs191, 1;
	mul.lo.s16 	%rs193, %rs192, 48;
	sub.s16 	%rs194, %rs190, %rs193;
	mul.lo.s16 	%rs195, %rs194, 86;
	shr.u16 	%rs196, %rs195, 8;
	mov.b16 	%rs197, 864;
	mov.b32 	%r196, {%rs197, %rs196};
	prmt.b32 	%r197, %r198, %r199, 0x3340U;
	cvt.u32.u16 	%r200, %rs192;
	prmt.b32 	%r201, %r200, 9, 0x3340U;
	prmt.b32 	%r202, %r201, %r197, 0x5410U;
	mov.b32 	%r458, 0;
	dp2a.lo.u32.u32 	%r37, %r196, %r202, %r458;
	mul.hi.u16 	%rs198, %rs190, 21846;
	mul.lo.s16 	%rs199, %rs198, 3;
	sub.s16 	%rs200, %rs190, %rs199;
	cvt.u32.u16 	%r203, %rs200;
	add.s32 	%r38, %r194, %r203;
	mad.lo.s32 	%r204, %r64, 96, %r195;
	mad.lo.s32 	%r205, %r63, 384, %r204;
	add.s16 	%rs201, %rs190, 1;
	mul.hi.u16 	%rs202, %rs201, 10923;
	shr.u16 	%rs203, %rs202, 3;
	mul.wide.u16 	%r207, %rs203, 864;
	mul.lo.s16 	%rs204, %rs203, 48;
	sub.s16 	%rs205, %rs201, %rs204;
	mul.lo.s16 	%rs206, %rs205, 86;
	shr.u16 	%rs207, %rs206, 8;
	mul.wide.u16 	%r208, %rs207, 9;
	mul.hi.u16 	%rs208, %rs201, 21846;
	mul.lo.s16 	%rs209, %rs208, 3;
	sub.s16 	%rs210, %rs201, %rs209;
	cvt.u32.u16 	%r209, %rs210;
	or.b32  	%r210, %r194, %r209;
	add.s32 	%r211, %r210, %r207;
	add.s32 	%r39, %r211, %r208;
	add.s16 	%rs211, %rs190, 2;
	mul.hi.u16 	%rs212, %rs211, 10923;
	shr.u16 	%rs213, %rs212, 3;
	mul.wide.u16 	%r212, %rs213, 864;
	mul.lo.s16 	%rs214, %rs213, 48;
	sub.s16 	%rs215, %rs211, %rs214;
	mul.lo.s16 	%rs216, %rs215, 86;
	shr.u16 	%rs217, %rs216, 8;
	mul.wide.u16 	%r213, %rs217, 9;
	mul.hi.u16 	%rs218, %rs211, 21846;
	mul.lo.s16 	%rs219, %rs218, 3;
	sub.s16 	%rs220, %rs211, %rs219;
	cvt.u32.u16 	%r214, %rs220;
	or.b32  	%r215, %r194, %r214;
	add.s32 	%r216, %r215, %r212;
	add.s32 	%r40, %r216, %r213;
	add.s16 	%rs221, %rs190, 3;
	mul.hi.u16 	%rs222, %rs221, 10923;
	shr.u16 	%rs223, %rs222, 3;
	mul.wide.u16 	%r217, %rs223, 864;
	mul.lo.s16 	%rs224, %rs223, 48;
	sub.s16 	%rs225, %rs221, %rs224;
	mul.lo.s16 	%rs226, %rs225, 86;
	shr.u16 	%rs227, %rs226, 8;
	mul.wide.u16 	%r218, %rs227, 9;
	add.s32 	%r219, %r38, %r217;
	add.s32 	%r41, %r219, %r218;
	add.s16 	%rs228, %rs190, 4;
	mul.hi.u16 	%rs229, %rs228, 10923;
	shr.u16 	%rs230, %rs229, 3;
	mul.wide.u16 	%r220, %rs230, 864;
	mul.lo.s16 	%rs231, %rs230, 48;
	sub.s16 	%rs232, %rs228, %rs231;
	mul.lo.s16 	%rs233, %rs232, 86;
	shr.u16 	%rs234, %rs233, 8;
	mul.wide.u16 	%r221, %rs234, 9;
	add.s32 	%r222, %r210, %r220;
	add.s32 	%r42, %r222, %r221;
	mul.lo.s16 	%rs235, %rs190, 171;
	add.s16 	%rs236, %rs190, 5;
	mul.hi.u16 	%rs237, %rs236, 10923;
	shr.u16 	%rs238, %rs237, 3;
	cvt.u32.u16 	%r223, %rs238;
	add.s32 	%r224, %r91, %r223;
	setp.gt.u32 	%p88, %r224, 15;
	shl.b32 	%r225, %r63, 7;
	shl.b32 	%r226, %r64, 5;
	add.s32 	%r227, %r225, %r226;
	mul.hi.u16 	%rs239, %rs236, 21846;
	cvt.u32.u16 	%r228, %rs239;
	add.s32 	%r229, %r227, %r228;
	setp.gt.u32 	%p89, %r229, 255;
	setp.gt.u32 	%p90, %r205, 762;
	setp.gt.u32 	%p91, %r204, 378;
	or.pred  	%p92, %p19, %p91;
	mul.wide.u16 	%r231, %rs238, 864;
	add.s16 	%rs240, %rs235, 855;
	shr.u16 	%rs241, %rs240, 13;
	mul.lo.s16 	%rs242, %rs241, 48;
	sub.s16 	%rs243, %rs236, %rs242;
	and.b16  	%rs244, %rs243, 255;
	mul.lo.s16 	%rs245, %rs244, 86;
	shr.u16 	%rs246, %rs245, 8;
	mul.wide.u16 	%r232, %rs246, 9;
	add.s32 	%r233, %r215, %r231;
	add.s32 	%r43, %r233, %r232;
	add.s16 	%rs247, %rs190, 6;
	mul.hi.u16 	%rs248, %rs247, 10923;
	shr.u16 	%rs249, %rs248, 3;
	cvt.u32.u16 	%r234, %rs249;
	add.s32 	%r235, %r91, %r234;
	setp.gt.u32 	%p94, %r235, 15;
	cvt.u32.u16 	%r236, %rs198;
	add.s32 	%r237, %r227, %r236;
	setp.gt.u32 	%p95, %r237, 253;
	setp.gt.u32 	%p96, %r205, 761;
	setp.gt.u32 	%p97, %r204, 377;
	or.pred  	%p98, %p19, %p97;
	mul.wide.u16 	%r239, %rs249, 864;
	add.s16 	%rs250, %rs235, 1026;
	shr.u16 	%rs251, %rs250, 13;
	mul.lo.s16 	%rs252, %rs251, 48;
	sub.s16 	%rs253, %rs247, %rs252;
	and.b16  	%rs254, %rs253, 255;
	mul.lo.s16 	%rs255, %rs254, 86;
	shr.u16 	%rs256, %rs255, 8;
	mul.wide.u16 	%r240, %rs256, 9;
	add.s32 	%r241, %r38, %r239;
	add.s32 	%r44, %r241, %r240;
	or.pred  	%p100, %p15, %p16;
	or.pred  	%p101, %p100, %p17;
	or.pred  	%p1, %p101, %p20;
	or.pred  	%p102, %p22, %p23;
	or.pred  	%p103, %p102, %p24;
	or.pred  	%p2, %p103, %p26;
	or.pred  	%p104, %p28, %p29;
	or.pred  	%p105, %p104, %p30;
	or.pred  	%p3, %p105, %p32;
	or.pred  	%p106, %p34, %p35;
	or.pred  	%p107, %p106, %p36;
	or.pred  	%p4, %p107, %p38;
	or.pred  	%p108, %p40, %p41;
	or.pred  	%p109, %p108, %p42;
	or.pred  	%p5, %p109, %p44;
	or.pred  	%p110, %p46, %p47;
	or.pred  	%p111, %p110, %p48;
	or.pred  	%p6, %p111, %p50;
	or.pred  	%p112, %p52, %p53;
	or.pred  	%p113, %p112, %p54;
	or.pred  	%p7, %p113, %p56;
	or.pred  	%p114, %p58, %p59;
	or.pred  	%p115, %p114, %p60;
	or.pred  	%p8, %p115, %p62;
	or.pred  	%p116, %p64, %p65;
	or.pred  	%p117, %p116, %p66;
	or.pred  	%p9, %p117, %p68;
	or.pred  	%p118, %p70, %p71;
	or.pred  	%p119, %p118, %p72;
	or.pred  	%p10, %p119, %p74;
	or.pred  	%p120, %p76, %p77;
	or.pred  	%p121, %p120, %p78;
	or.pred  	%p11, %p121, %p80;
	or.pred  	%p122, %p82, %p83;
	or.pred  	%p123, %p122, %p84;
	or.pred  	%p12, %p123, %p86;
	or.pred  	%p124, %p88, %p89;
	or.pred  	%p125, %p124, %p90;
	or.pred  	%p13, %p125, %p92;
	or.pred  	%p126, %p94, %p95;
	or.pred  	%p127, %p126, %p96;
	or.pred  	%p14, %p127, %p98;
	mov.f32 	%f313, 0f00000000;
	mov.f32 	%f314, %f313;
	mov.f32 	%f315, %f313;
	mov.f32 	%f316, %f313;
	mov.f32 	%f317, %f313;
	mov.f32 	%f318, %f313;
	mov.f32 	%f319, %f313;
	mov.f32 	%f320, %f313;
	mov.f32 	%f321, %f313;
	mov.f32 	%f322, %f313;
	mov.f32 	%f323, %f313;
	mov.f32 	%f324, %f313;
	mov.f32 	%f325, %f313;
	mov.f32 	%f326, %f313;
	mov.f32 	%f327, %f313;
	mov.f32 	%f328, %f313;
$L__BB0_1:
	mov.b32 	%r459, 0;
	mad.lo.s32 	%r411, %r458, 12544, %r36;
	mad.lo.s32 	%r402, %r458, 12544, %r34;
	mad.lo.s32 	%r393, %r458, 12544, %r32;
	mad.lo.s32 	%r384, %r458, 12544, %r30;
	mad.lo.s32 	%r375, %r458, 12544, %r28;
	mad.lo.s32 	%r366, %r458, 12544, %r26;
	mad.lo.s32 	%r357, %r458, 12544, %r24;
	mad.lo.s32 	%r348, %r458, 12544, %r22;
	mad.lo.s32 	%r339, %r458, 12544, %r20;
	mad.lo.s32 	%r330, %r458, 12544, %r18;
	mad.lo.s32 	%r321, %r458, 12544, %r16;
	mad.lo.s32 	%r312, %r458, 12544, %r14;
	mad.lo.s32 	%r303, %r458, 12544, %r12;
	mad.lo.s32 	%r294, %r458, 12544, %r10;
	mad.lo.s32 	%r285, %r458, 12544, %r8;
	mad.lo.s32 	%r276, %r458, 12544, %r6;
	mad.lo.s32 	%r267, %r458, 12544, %r4;
	mad.lo.s32 	%r250, %r458, 12544, %r2;
$L__BB0_2:
	ld.param.u64 	%rd59, [default_function_kernel0_param_0];
	cvta.to.global.u64 	%rd1, %rd59;
	setp.lt.u16 	%p128, %rs1, -28;
	bar.sync 	0;
	mov.u32 	%r243, %ctaid.y;
	shl.b32 	%r244, %r243, 2;
	add.s32 	%r245, %r244, %r1;
	or.b32  	%r247, %r459, %r245;
	setp.eq.s32 	%p129, %r247, 0;
	add.s32 	%r248, %r459, %r245;
	setp.gt.u32 	%p130, %r248, 28;
	or.pred  	%p131, %p129, %p130;
	or.pred  	%p132, %p131, %p128;
	mov.f32 	%f295, 0f00000000;
	@%p132 bra 	$L__BB0_4;
	add.s32 	%r249, %r459, %r1;
	mad.lo.s32 	%r251, %r249, 28, %r250;
	mul.wide.s32 	%rd6, %r251, 4;
	add.s64 	%rd7, %rd1, %rd6;
	ld.global.nc.f32 	%f295, [%rd7];
$L__BB0_4:
	setp.gt.u16 	%p133, %rs2, 28;
	mov.u32 	%r252, %tid.z;
	mov.u32 	%r253, %tid.y;
	mul.lo.s32 	%r254, %r253, 240;
	mad.lo.s32 	%r255, %r252, 960, %r254;
	mov.u32 	%r256, %tid.x;
	mad.lo.s32 	%r257, %r256, 18, %r255;
	shl.b32 	%r258, %r257, 2;
	mov.u32 	%r259, _ZZ24default_function_kernel0E15pad_temp_shared;
	add.s32 	%r47, %r259, %r258;
	st.shared.f32 	[%r47], %f295;
	mov.u32 	%r260, %ctaid.y;
	shl.b32 	%r261, %r260, 2;
	add.s32 	%r262, %r261, %r3;
	or.b32  	%r264, %r459, %r262;
	setp.eq.s32 	%p134, %r264, 0;
	add.s32 	%r265, %r459, %r262;
	setp.gt.u32 	%p135, %r265, 28;
	or.pred  	%p136, %p135, %p133;
	or.pred  	%p137, %p136, %p134;
	mov.f32 	%f296, 0f00000000;
	@%p137 bra 	$L__BB0_6;
	add.s32 	%r266, %r459, %r3;
	mad.lo.s32 	%r268, %r266, 28, %r267;
	mul.wide.s32 	%rd8, %r268, 4;
	add.s64 	%rd9, %rd1, %rd8;
	ld.global.nc.f32 	%f296, [%rd9];
$L__BB0_6:
	setp.lt.u16 	%p138, %rs3, -28;
	st.shared.f32 	[%r47+4], %f296;
	mov.u32 	%r269, %ctaid.y;
	shl.b32 	%r270, %r269, 2;
	add.s32 	%r271, %r270, %r5;
	or.b32  	%r273, %r459, %r271;
	setp.eq.s32 	%p139, %r273, 0;
	add.s32 	%r274, %r459, %r271;
	setp.gt.u32 	%p140, %r274, 28;
	or.pred  	%p141, %p139, %p140;
	or.pred  	%p142, %p141, %p138;
	mov.f32 	%f297, 0f00000000;
	@%p142 bra 	$L__BB0_8;
	add.s32 	%r275, %r459, %r5;
	mad.lo.s32 	%r277, %r275, 28, %r276;
	mul.wide.s32 	%rd10, %r277, 4;
	add.s64 	%rd11, %rd1, %rd10;
	ld.global.nc.f32 	%f297, [%rd11];
$L__BB0_8:
	setp.gt.u16 	%p143, %rs4, 28;
	st.shared.f32 	[%r47+8], %f297;
	mov.u32 	%r278, %ctaid.y;
	shl.b32 	%r279, %r278, 2;
	add.s32 	%r280, %r279, %r7;
	or.b32  	%r282, %r459, %r280;
	setp.eq.s32 	%p144, %r282, 0;
	add.s32 	%r283, %r459, %r280;
	setp.gt.u32 	%p145, %r283, 28;
	or.pred  	%p146, %p145, %p143;
	or.pred  	%p147, %p146, %p144;
	mov.f32 	%f298, 0f00000000;
	@%p147 bra 	$L__BB0_10;
	add.s32 	%r284, %r459, %r7;
	mad.lo.s32 	%r286, %r284, 28, %r285;
	mul.wide.s32 	%rd12, %r286, 4;
	add.s64 	%rd13, %rd1, %rd12;
	ld.global.nc.f32 	%f298, [%rd13];
$L__BB0_10:
	setp.lt.u16 	%p148, %rs5, -28;
	st.shared.f32 	[%r47+12], %f298;
	mov.u32 	%r287, %ctaid.y;
	shl.b32 	%r288, %r287, 2;
	add.s32 	%r289, %r288, %r9;
	or.b32  	%r291, %r459, %r289;
	setp.eq.s32 	%p149, %r291, 0;
	add.s32 	%r292, %r459, %r289;
	setp.gt.u32 	%p150, %r292, 28;
	or.pred  	%p151, %p149, %p150;
	or.pred  	%p152, %p151, %p148;
	mov.f32 	%f299, 0f00000000;
	@%p152 bra 	$L__BB0_12;
	add.s32 	%r293, %r459, %r9;
	mad.lo.s32 	%r295, %r293, 28, %r294;
	mul.wide.s32 	%rd14, %r295, 4;
	add.s64 	%rd15, %rd1, %rd14;
	ld.global.nc.f32 	%f299, [%rd15];
$L__BB0_12:
	setp.gt.u16 	%p153, %rs6, 28;
	st.shared.f32 	[%r47+16], %f299;
	mov.u32 	%r296, %ctaid.y;
	shl.b32 	%r297, %r296, 2;
	add.s32 	%r298, %r297, %r11;
	or.b32  	%r300, %r459, %r298;
	setp.eq.s32 	%p154, %r300, 0;
	add.s32 	%r301, %r459, %r298;
	setp.gt.u32 	%p155, %r301, 28;
	or.pred  	%p156, %p155, %p153;
	or.pred  	%p157, %p156, %p154;
	mov.f32 	%f300, 0f00000000;
	@%p157 bra 	$L__BB0_14;
	add.s32 	%r302, %r459, %r11;
	mad.lo.s32 	%r304, %r302, 28, %r303;
	mul.wide.s32 	%rd16, %r304, 4;
	add.s64 	%rd17, %rd1, %rd16;
	ld.global.nc.f32 	%f300, [%rd17];
$L__BB0_14:
	st.shared.f32 	[%r47+20], %f300;
	@%p1 bra 	$L__BB0_18;
	setp.lt.u16 	%p158, %rs7, -28;
	mov.u32 	%r305, %ctaid.y;
	shl.b32 	%r306, %r305, 2;
	add.s32 	%r307, %r306, %r13;
	or.b32  	%r309, %r459, %r307;
	setp.eq.s32 	%p159, %r309, 0;
	add.s32 	%r310, %r459, %r307;
	setp.gt.u32 	%p160, %r310, 28;
	or.pred  	%p161, %p159, %p160;
	or.pred  	%p162, %p161, %p158;
	mov.f32 	%f301, 0f00000000;
	@%p162 bra 	$L__BB0_17;
	add.s32 	%r311, %r459, %r13;
	mad.lo.s32 	%r313, %r311, 28, %r312;
	mul.wide.s32 	%rd18, %r313, 4;
	add.s64 	%rd19, %rd1, %rd18;
	ld.global.nc.f32 	%f301, [%rd19];
$L__BB0_17:
	st.shared.f32 	[%r47+24], %f301;
$L__BB0_18:
	@%p2 bra 	$L__BB0_22;
	setp.gt.u16 	%p163, %rs8, 28;
	mov.u32 	%r314, %ctaid.y;
	shl.b32 	%r315, %r314, 2;
	add.s32 	%r316, %r315, %r15;
	or.b32  	%r318, %r459, %r316;
	setp.eq.s32 	%p164, %r318, 0;
	add.s32 	%r319, %r459, %r316;
	setp.gt.u32 	%p165, %r319, 28;
	or.pred  	%p166, %p165, %p163;
	or.pred  	%p167, %p166, %p164;
	mov.f32 	%f302, 0f00000000;
	@%p167 bra 	$L__BB0_21;
	add.s32 	%r320, %r459, %r15;
	mad.lo.s32 	%r322, %r320, 28, %r321;
	mul.wide.s32 	%rd20, %r322, 4;
	add.s64 	%rd21, %rd1, %rd20;
	ld.global.nc.f32 	%f302, [%rd21];
$L__BB0_21:
	st.shared.f32 	[%r47+28], %f302;
$L__BB0_22:
	@%p3 bra 	$L__BB0_26;
	setp.lt.u16 	%p168, %rs9, -28;
	mov.u32 	%r323, %ctaid.y;
	shl.b32 	%r324, %r323, 2;
	add.s32 	%r325, %r324, %r17;
	or.b32  	%r327, %r459, %r325;
	setp.eq.s32 	%p169, %r327, 0;
	add.s32 	%r328, %r459, %r325;
	setp.gt.u32 	%p170, %r328, 28;
	or.pred  	%p171, %p169, %p170;
	or.pred  	%p172, %p171, %p168;
	mov.f32 	%f303, 0f00000000;
	@%p172 bra 	$L__BB0_25;
	add.s32 	%r329, %r459, %r17;
	mad.lo.s32 	%r331, %r329, 28, %r330;
	mul.wide.s32 	%rd22, %r331, 4;
	add.s64 	%rd23, %rd1, %rd22;
	ld.global.nc.f32 	%f303, [%rd23];
$L__BB0_25:
	st.shared.f32 	[%r47+32], %f303;
$L__BB0_26:
	@%p4 bra 	$L__BB0_30;
	setp.gt.u16 	%p173, %rs10, 28;
	mov.u32 	%r332, %ctaid.y;
	shl.b32 	%r333, %r332, 2;
	add.s32 	%r334, %r333, %r19;
	or.b32  	%r336, %r459, %r334;
	setp.eq.s32 	%p174, %r336, 0;
	add.s32 	%r337, %r459, %r334;
	setp.gt.u32 	%p175, %r337, 28;
	or.pred  	%p176, %p175, %p173;
	or.pred  	%p177, %p176, %p174;
	mov.f32 	%f304, 0f00000000;
	@%p177 bra 	$L__BB0_29;
	add.s32 	%r338, %r459, %r19;
	mad.lo.s32 	%r340, %r338, 28, %r339;
	mul.wide.s32 	%rd24, %r340, 4;
	add.s64 	%rd25, %rd1, %rd24;
	ld.global.nc.f32 	%f304, [%rd25];
$L__BB0_29:
	st.shared.f32 	[%r47+36], %f304;
$L__BB0_30:
	@%p5 bra 	$L__BB0_34;
	setp.lt.u16 	%p178, %rs11, -28;
	mov.u32 	%r341, %ctaid.y;
	shl.b32 	%r342, %r341, 2;
	add.s32 	%r343, %r342, %r21;
	or.b32  	%r345, %r459, %r343;
	setp.eq.s32 	%p179, %r345, 0;
	add.s32 	%r346, %r459, %r343;
	setp.gt.u32 	%p180, %r346, 28;
	or.pred  	%p181, %p179, %p180;
	or.pred  	%p182, %p181, %p178;
	mov.f32 	%f305, 0f00000000;
	@%p182 bra 	$L__BB0_33;
	add.s32 	%r347, %r459, %r21;
	mad.lo.s32 	%r349, %r347, 28, %r348;
	mul.wide.s32 	%rd26, %r349, 4;
	add.s64 	%rd27, %rd1, %rd26;
	ld.global.nc.f32 	%f305, [%rd27];
$L__BB0_33:
	st.shared.f32 	[%r47+40], %f305;
$L__BB0_34:
	@%p6 bra 	$L__BB0_38;
	setp.gt.u16 	%p183, %rs12, 28;
	mov.u32 	%r350, %ctaid.y;
	shl.b32 	%r351, %r350, 2;
	add.s32 	%r352, %r351, %r23;
	or.b32  	%r354, %r459, %r352;
	setp.eq.s32 	%p184, %r354, 0;
	add.s32 	%r355, %r459, %r352;
	setp.gt.u32 	%p185, %r355, 28;
	or.pred  	%p186, %p185, %p183;
	or.pred  	%p187, %p186, %p184;
	mov.f32 	%f306, 0f00000000;
	@%p187 bra 	$L__BB0_37;
	add.s32 	%r356, %r459, %r23;
	mad.lo.s32 	%r358, %r356, 28, %r357;
	mul.wide.s32 	%rd28, %r358, 4;
	add.s64 	%rd29, %rd1, %rd28;
	ld.global.nc.f32 	%f306, [%rd29];
$L__BB0_37:
	st.shared.f32 	[%r47+44], %f306;
$L__BB0_38:
	@%p7 bra 	$L__BB0_42;
	setp.lt.u16 	%p188, %rs13, -28;
	mov.u32 	%r359, %ctaid.y;
	shl.b32 	%r360, %r359, 2;
	add.s32 	%r361, %r360, %r25;
	or.b32  	%r363, %r459, %r361;
	setp.eq.s32 	%p189, %r363, 0;
	add.s32 	%r364, %r459, %r361;
	setp.gt.u32 	%p190, %r364, 28;
	or.pred  	%p191, %p189, %p190;
	or.pred  	%p192, %p191, %p188;
	mov.f32 	%f307, 0f00000000;
	@%p192 bra 	$L__BB0_41;
	add.s32 	%r365, %r459, %r25;
	mad.lo.s32 	%r367, %r365, 28, %r366;
	mul.wide.s32 	%rd30, %r367, 4;
	add.s64 	%rd31, %rd1, %rd30;
	ld.global.nc.f32 	%f307, [%rd31];
$L__BB0_41:
	st.shared.f32 	[%r47+48], %f307;
$L__BB0_42:
	@%p8 bra 	$L__BB0_46;
	setp.gt.u16 	%p193, %rs14, 28;
	mov.u32 	%r368, %ctaid.y;
	shl.b32 	%r369, %r368, 2;
	add.s32 	%r370, %r369, %r27;
	or.b32  	%r372, %r459, %r370;
	setp.eq.s32 	%p194, %r372, 0;
	add.s32 	%r373, %r459, %r370;
	setp.gt.u32 	%p195, %r373, 28;
	or.pred  	%p196, %p195, %p193;
	or.pred  	%p197, %p196, %p194;
	mov.f32 	%f308, 0f00000000;
	@%p197 bra 	$L__BB0_45;
	add.s32 	%r374, %r459, %r27;
	mad.lo.s32 	%r376, %r374, 28, %r375;
	mul.wide.s32 	%rd32, %r376, 4;
	add.s64 	%rd33, %rd1, %rd32;
	ld.global.nc.f32 	%f308, [%rd33];
$L__BB0_45:
	st.shared.f32 	[%r47+52], %f308;
$L__BB0_46:
	@%p9 bra 	$L__BB0_50;
	setp.lt.u16 	%p198, %rs15, -28;
	mov.u32 	%r377, %ctaid.y;
	shl.b32 	%r378, %r377, 2;
	add.s32 	%r379, %r378, %r29;
	or.b32  	%r381, %r459, %r379;
	setp.eq.s32 	%p199, %r381, 0;
	add.s32 	%r382, %r459, %r379;
	setp.gt.u32 	%p200, %r382, 28;
	or.pred  	%p201, %p199, %p200;
	or.pred  	%p202, %p201, %p198;
	mov.f32 	%f309, 0f00000000;
	@%p202 bra 	$L__BB0_49;
	add.s32 	%r383, %r459, %r29;
	mad.lo.s32 	%r385, %r383, 28, %r384;
	mul.wide.s32 	%rd34, %r385, 4;
	add.s64 	%rd35, %rd1, %rd34;
	ld.global.nc.f32 	%f309, [%rd35];
$L__BB0_49:
	st.shared.f32 	[%r47+56], %f309;
$L__BB0_50:
	@%p10 bra 	$L__BB0_54;
	setp.gt.u16 	%p203, %rs16, 28;
	mov.u32 	%r386, %ctaid.y;
	shl.b32 	%r387, %r386, 2;
	add.s32 	%r388, %r387, %r31;
	or.b32  	%r390, %r459, %r388;
	setp.eq.s32 	%p204, %r390, 0;
	add.s32 	%r391, %r459, %r388;
	setp.gt.u32 	%p205, %r391, 28;
	or.pred  	%p206, %p205, %p203;
	or.pred  	%p207, %p206, %p204;
	mov.f32 	%f310, 0f00000000;
	@%p207 bra 	$L__BB0_53;
	add.s32 	%r392, %r459, %r31;
	mad.lo.s32 	%r394, %r392, 28, %r393;
	mul.wide.s32 	%rd36, %r394, 4;
	add.s64 	%rd37, %rd1, %rd36;
	ld.global.nc.f32 	%f310, [%rd37];
$L__BB0_53:
	st.shared.f32 	[%r47+60], %f310;
$L__BB0_54:
	@%p11 bra 	$L__BB0_58;
	setp.lt.u16 	%p208, %rs17, -28;
	mov.u32 	%r395, %ctaid.y;
	shl.b32 	%r396, %r395, 2;
	add.s32 	%r397, %r396, %r33;
	or.b32  	%r399, %r459, %r397;
	setp.eq.s32 	%p209, %r399, 0;
	add.s32 	%r400, %r459, %r397;
	setp.gt.u32 	%p210, %r400, 28;
	or.pred  	%p211, %p209, %p210;
	or.pred  	%p212, %p211, %p208;
	mov.f32 	%f311, 0f00000000;
	@%p212 bra 	$L__BB0_57;
	add.s32 	%r401, %r459, %r33;
	mad.lo.s32 	%r403, %r401, 28, %r402;
	mul.wide.s32 	%rd38, %r403, 4;
	add.s64 	%rd39, %rd1, %rd38;
	ld.global.nc.f32 	%f311, [%rd39];
$L__BB0_57:
	st.shared.f32 	[%r47+64], %f311;
$L__BB0_58:
	@%p12 bra 	$L__BB0_62;
	setp.gt.u16 	%p213, %rs18, 28;
	mov.u32 	%r404, %ctaid.y;
	shl.b32 	%r405, %r404, 2;
	add.s32 	%r406, %r405, %r35;
	or.b32  	%r408, %r459, %r406;
	setp.eq.s32 	%p214, %r408, 0;
	add.s32 	%r409, %r459, %r406;
	setp.gt.u32 	%p215, %r409, 28;
	or.pred  	%p216, %p215, %p213;
	or.pred  	%p217, %p216, %p214;
	mov.f32 	%f312, 0f00000000;
	@%p217 bra 	$L__BB0_61;
	add.s32 	%r410, %r459, %r35;
	mad.lo.s32 	%r412, %r410, 28, %r411;
	mul.wide.s32 	%rd40, %r412, 4;
	add.s64 	%rd41, %rd1, %rd40;
	ld.global.nc.f32 	%f312, [%rd41];
$L__BB0_61:
	st.shared.f32 	[%r47+68], %f312;
$L__BB0_62:
	ld.param.u64 	%rd60, [default_function_kernel0_param_1];
	mul.lo.s32 	%r48, %r459, 3;
	mul.lo.s32 	%r49, %r458, 144;
	add.s32 	%r413, %r48, %r49;
	add.s32 	%r414, %r413, %r38;
	add.s32 	%r415, %r414, %r37;
	cvta.to.global.u64 	%rd2, %rd60;
	mul.wide.u32 	%rd42, %r415, 4;
	add.s64 	%rd43, %rd2, %rd42;
	ld.global.nc.f32 	%f120, [%rd43];
	mov.u32 	%r416, %tid.z;
	mov.u32 	%r417, %tid.y;
	mul.lo.s32 	%r418, %r417, 96;
	mad.lo.s32 	%r419, %r416, 384, %r418;
	mov.u32 	%r420, %tid.x;
	mad.lo.s32 	%r421, %r420, 7, %r419;
	shl.b32 	%r422, %r421, 2;
	mov.u32 	%r423, _ZZ24default_function_kernel0E13kernel_shared;
	add.s32 	%r50, %r423, %r422;
	st.shared.f32 	[%r50], %f120;
	add.s32 	%r424, %r39, %r49;
	add.s32 	%r425, %r424, %r48;
	mul.wide.u32 	%rd44, %r425, 4;
	add.s64 	%rd45, %rd2, %rd44;
	ld.global.nc.f32 	%f121, [%rd45];
	st.shared.f32 	[%r50+4], %f121;
	add.s32 	%r426, %r40, %r49;
	add.s32 	%r427, %r426, %r48;
	mul.wide.u32 	%rd46, %r427, 4;
	add.s64 	%rd47, %rd2, %rd46;
	ld.global.nc.f32 	%f122, [%rd47];
	st.shared.f32 	[%r50+8], %f122;
	add.s32 	%r428, %r41, %r49;
	add.s32 	%r429, %r428, %r48;
	mul.wide.u32 	%rd48, %r429, 4;
	add.s64 	%rd49, %rd2, %rd48;
	ld.global.nc.f32 	%f123, [%rd49];
	st.shared.f32 	[%r50+12], %f123;
	add.s32 	%r430, %r42, %r49;
	add.s32 	%r431, %r430, %r48;
	mul.wide.u32 	%rd50, %r431, 4;
	add.s64 	%rd51, %rd2, %rd50;
	ld.global.nc.f32 	%f124, [%rd51];
	st.shared.f32 	[%r50+16], %f124;
	@%p13 bra 	$L__BB0_64;
	add.s32 	%r432, %r43, %r49;
	add.s32 	%r433, %r432, %r48;
	mul.wide.u32 	%rd52, %r433, 4;
	add.s64 	%rd53, %rd2, %rd52;
	ld.global.nc.f32 	%f125, [%rd53];
	st.shared.f32 	[%r50+20], %f125;
$L__BB0_64:
	@%p14 bra 	$L__BB0_66;
	add.s32 	%r434, %r44, %r49;
	add.s32 	%r435, %r434, %r48;
	mul.wide.u32 	%rd54, %r435, 4;
	add.s64 	%rd55, %rd2, %rd54;
	ld.global.nc.f32 	%f126, [%rd55];
	st.shared.f32 	[%r50+24], %f126;
$L__BB0_66:
	mov.u32 	%r437, %tid.z;
	mov.u32 	%r438, _ZZ24default_function_kernel0E13kernel_shared;
	mad.lo.s32 	%r439, %r437, 192, %r438;
	add.s32 	%r460, %r439, 1536;
	bar.sync 	0;
	mov.b32 	%r461, 480;
$L__BB0_67:
	mov.u32 	%r440, %tid.y;
	mov.u32 	%r441, %tid.x;
	shl.b32 	%r442, %r441, 3;
	mad.lo.s32 	%r443, %r440, 120, %r442;
	mov.u32 	%r444, _ZZ24default_function_kernel0E15pad_temp_shared;
	add.s32 	%r445, %r444, %r443;
	add.s32 	%r446, %r445, %r461;
	ld.shared.f32 	%f127, [%r446+-480];
	ld.shared.f32 	%f128, [%r446+-476];
	ld.shared.f32 	%f129, [%r446+-472];
	ld.shared.f32 	%f130, [%r446+-468];
	ld.shared.f32 	%f131, [%r446];
	ld.shared.f32 	%f132, [%r446+4];
	ld.shared.f32 	%f133, [%r446+8];
	ld.shared.f32 	%f134, [%r446+12];
	ld.shared.f32 	%f135, [%r460+-1536];
	ld.shared.f32 	%f136, [%r460+-1152];
	ld.shared.f32 	%f137, [%r460+-768];
	ld.shared.f32 	%f138, [%r460+-384];
	ld.shared.f32 	%f139, [%r460];
	ld.shared.f32 	%f140, [%r460+384];
	ld.shared.f32 	%f141, [%r460+768];
	ld.shared.f32 	%f142, [%r460+1152];
	ld.shared.f32 	%f143, [%r460+-1532];
	ld.shared.f32 	%f144, [%r460+-1148];
	ld.shared.f32 	%f145, [%r460+-764];
	ld.shared.f32 	%f146, [%r460+-380];
	ld.shared.f32 	%f147, [%r460+4];
	ld.shared.f32 	%f148, [%r460+388];
	ld.shared.f32 	%f149, [%r460+772];
	ld.shared.f32 	%f150, [%r460+1156];
	ld.shared.f32 	%f151, [%r460+-1528];
	ld.shared.f32 	%f152, [%r460+-1144];
	ld.shared.f32 	%f153, [%r460+-760];
	ld.shared.f32 	%f154, [%r460+-376];
	ld.shared.f32 	%f155, [%r460+8];
	ld.shared.f32 	%f156, [%r460+392];
	ld.shared.f32 	%f157, [%r460+776];
	ld.shared.f32 	%f158, [%r460+1160];
	ld.shared.f32 	%f159, [%r460+-1524];
	ld.shared.f32 	%f160, [%r460+-1140];
	ld.shared.f32 	%f161, [%r460+-756];
	ld.shared.f32 	%f162, [%r460+-372];
	ld.shared.f32 	%f163, [%r460+12];
	ld.shared.f32 	%f164, [%r460+396];
	ld.shared.f32 	%f165, [%r460+780];
	ld.shared.f32 	%f166, [%r460+1164];
	ld.shared.f32 	%f167, [%r460+-1520];
	ld.shared.f32 	%f168, [%r460+-1136];
	ld.shared.f32 	%f169, [%r460+-752];
	ld.shared.f32 	%f170, [%r460+-368];
	ld.shared.f32 	%f171, [%r460+16];
	ld.shared.f32 	%f172, [%r460+400];
	ld.shared.f32 	%f173, [%r460+784];
	ld.shared.f32 	%f174, [%r460+1168];
	ld.shared.f32 	%f175, [%r460+-1516];
	ld.shared.f32 	%f176, [%r460+-1132];
	ld.shared.f32 	%f177, [%r460+-748];
	ld.shared.f32 	%f178, [%r460+-364];
	ld.shared.f32 	%f179, [%r460+20];
	ld.shared.f32 	%f180, [%r460+404];
	ld.shared.f32 	%f181, [%r460+788];
	ld.shared.f32 	%f182, [%r460+1172];
	fma.rn.f32 	%f183, %f127, %f135, %f328;
	fma.rn.f32 	%f184, %f127, %f136, %f326;
	fma.rn.f32 	%f185, %f127, %f137, %f324;
	fma.rn.f32 	%f186, %f127, %f138, %f322;
	fma.rn.f32 	%f187, %f127, %f139, %f320;
	fma.rn.f32 	%f188, %f127, %f140, %f318;
	fma.rn.f32 	%f189, %f127, %f141, %f316;
	fma.rn.f32 	%f190, %f127, %f142, %f314;
	fma.rn.f32 	%f191, %f128, %f135, %f327;
	fma.rn.f32 	%f192, %f128, %f136, %f325;
	fma.rn.f32 	%f193, %f128, %f137, %f323;
	fma.rn.f32 	%f194, %f128, %f138, %f321;
	fma.rn.f32 	%f195, %f128, %f139, %f319;
	fma.rn.f32 	%f196, %f128, %f140, %f317;
	fma.rn.f32 	%f197, %f128, %f141, %f315;
	fma.rn.f32 	%f198, %f128, %f142, %f313;
	fma.rn.f32 	%f199, %f128, %f143, %f183;
	fma.rn.f32 	%f200, %f128, %f144, %f184;
	fma.rn.f32 	%f201, %f128, %f145, %f185;
	fma.rn.f32 	%f202, %f128, %f146, %f186;
	fma.rn.f32 	%f203, %f128, %f147, %f187;
	fma.rn.f32 	%f204, %f128, %f148, %f188;
	fma.rn.f32 	%f205, %f128, %f149, %f189;
	fma.rn.f32 	%f206, %f128, %f150, %f190;
	fma.rn.f32 	%f207, %f129, %f143, %f191;
	fma.rn.f32 	%f208, %f129, %f144, %f192;
	fma.rn.f32 	%f209, %f129, %f145, %f193;
	fma.rn.f32 	%f210, %f129, %f146, %f194;
	fma.rn.f32 	%f211, %f129, %f147, %f195;
	fma.rn.f32 	%f212, %f129, %f148, %f196;
	fma.rn.f32 	%f213, %f129, %f149, %f197;
	fma.rn.f32 	%f214, %f129, %f150, %f198;
	fma.rn.f32 	%f215, %f129, %f151, %f199;
	fma.rn.f32 	%f216, %f129, %f152, %f200;
	fma.rn.f32 	%f217, %f129, %f153, %f201;
	fma.rn.f32 	%f218, %f129, %f154, %f202;
	fma.rn.f32 	%f219, %f129, %f155, %f203;
	fma.rn.f32 	%f220, %f129, %f156, %f204;
	fma.rn.f32 	%f221, %f129, %f157, %f205;
	fma.rn.f32 	%f222, %f129, %f158, %f206;
	fma.rn.f32 	%f223, %f130, %f151, %f207;
	fma.rn.f32 	%f224, %f130, %f152, %f208;
	fma.rn.f32 	%f225, %f130, %f153, %f209;
	fma.rn.f32 	%f226, %f130, %f154, %f210;
	fma.rn.f32 	%f227, %f130, %f155, %f211;
	fma.rn.f32 	%f228, %f130, %f156, %f212;
	fma.rn.f32 	%f229, %f130, %f157, %f213;
	fma.rn.f32 	%f230, %f130, %f158, %f214;
	fma.rn.f32 	%f231, %f131, %f159, %f215;
	fma.rn.f32 	%f232, %f131, %f160, %f216;
	fma.rn.f32 	%f233, %f131, %f161, %f217;
	fma.rn.f32 	%f234, %f131, %f162, %f218;
	fma.rn.f32 	%f235, %f131, %f163, %f219;
	fma.rn.f32 	%f236, %f131, %f164, %f220;
	fma.rn.f32 	%f237, %f131, %f165, %f221;
	fma.rn.f32 	%f238, %f131, %f166, %f222;
	fma.rn.f32 	%f239, %f132, %f159, %f223;
	fma.rn.f32 	%f240, %f132, %f160, %f224;
	fma.rn.f32 	%f241, %f132, %f161, %f225;
	fma.rn.f32 	%f242, %f132, %f162, %f226;
	fma.rn.f32 	%f243, %f132, %f163, %f227;
	fma.rn.f32 	%f244, %f132, %f164, %f228;
	fma.rn.f32 	%f245, %f132, %f165, %f229;
	fma.rn.f32 	%f246, %f132, %f166, %f230;
	fma.rn.f32 	%f247, %f132, %f167, %f231;
	fma.rn.f32 	%f248, %f132, %f168, %f232;
	fma.rn.f32 	%f249, %f132, %f169, %f233;
	fma.rn.f32 	%f250, %f132, %f170, %f234;
	fma.rn.f32 	%f251, %f132, %f171, %f235;
	fma.rn.f32 	%f252, %f132, %f172, %f236;
	fma.rn.f32 	%f253, %f132, %f173, %f237;
	fma.rn.f32 	%f254, %f132, %f174, %f238;
	fma.rn.f32 	%f255, %f133, %f167, %f239;
	fma.rn.f32 	%f256, %f133, %f168, %f240;
	fma.rn.f32 	%f257, %f133, %f169, %f241;
	fma.rn.f32 	%f258, %f133, %f170, %f242;
	fma.rn.f32 	%f259, %f133, %f171, %f243;
	fma.rn.f32 	%f260, %f133, %f172, %f244;
	fma.rn.f32 	%f261, %f133, %f173, %f245;
	fma.rn.f32 	%f262, %f133, %f174, %f246;
	fma.rn.f32 	%f328, %f133, %f175, %f247;
	fma.rn.f32 	%f326, %f133, %f176, %f248;
	fma.rn.f32 	%f324, %f133, %f177, %f249;
	fma.rn.f32 	%f322, %f133, %f178, %f250;
	fma.rn.f32 	%f320, %f133, %f179, %f251;
	fma.rn.f32 	%f318, %f133, %f180, %f252;
	fma.rn.f32 	%f316, %f133, %f181, %f253;
	fma.rn.f32 	%f314, %f133, %f182, %f254;
	fma.rn.f32 	%f327, %f134, %f175, %f255;
	fma.rn.f32 	%f325, %f134, %f176, %f256;
	fma.rn.f32 	%f323, %f134, %f177, %f257;
	fma.rn.f32 	%f321, %f134, %f178, %f258;
	fma.rn.f32 	%f319, %f134, %f179, %f259;
	fma.rn.f32 	%f317, %f134, %f180, %f260;
	fma.rn.f32 	%f315, %f134, %f181, %f261;
	fma.rn.f32 	%f313, %f134, %f182, %f262;
	add.s32 	%r461, %r461, 960;
	add.s32 	%r460, %r460, 24;
	setp.ne.s32 	%p218, %r461, 8160;
	@%p218 bra 	$L__BB0_67;
	add.s32 	%r459, %r459, 1;
	setp.ne.s32 	%p219, %r459, 3;
	@%p219 bra 	$L__BB0_2;
	add.s32 	%r458, %r458, 1;
	setp.ne.s32 	%p220, %r458, 6;
	@%p220 bra 	$L__BB0_1;
	ld.param.u64 	%rd61, [default_function_kernel0_param_2];
	cvta.to.global.u64 	%rd56, %rd61;
	mov.u32 	%r447, %ctaid.z;
	mov.u32 	%r448, %tid.z;
	mul.lo.s32 	%r449, %r448, 784;
	mad.lo.s32 	%r450, %r447, 12544, %r449;
	mov.u32 	%r451, %ctaid.y;
	mad.lo.s32 	%r452, %r451, 112, %r450;
	mov.u32 	%r453, %tid.y;
	mad.lo.s32 	%r454, %r453, 28, %r452;
	mov.u32 	%r455, %tid.x;
	shl.b32 	%r456, %r455, 1;
	add.s32 	%r457, %r454, %r456;
	mul.wide.u32 	%rd57, %r457, 4;
	add.s64 	%rd58, %rd56, %rd57;
	st.global.f32 	[%rd58], %f328;
	st.global.f32 	[%rd58+6272], %f326;
	st.global.f32 	[%rd58+12544], %f324;
	st.global.f32 	[%rd58+18816], %f322;
	st.global.f32 	[%rd58+25088], %f320;
	st.global.f32 	[%rd58+31360], %f318;
	st.global.f32 	[%rd58+37632], %f316;
	st.global.f32 	[%rd58+43904], %f314;
	st.global.f32 	[%rd58+4], %f327;
	st.global.f32 	[%rd58+6276], %f325;
	st.global.f32 	[%rd58+12548], %f323;
	st.global.f32 	[%rd58+18820], %f321;
	st.global.f32 	[%rd58+25092], %f319;
	st.global.f32 	[%rd58+31364], %f317;
	st.global.f32 	[%rd58+37636], %f315;
	st.global.f32 	[%rd58+43908], %f313;
	ret;

}
	// .globl	_Z6conv2dPfPKfS_
.visible .entry _Z6conv2dPfPKfS_(
	.param .u64 .ptr .align 1 _Z6conv2dPfPKfS__param_0,
	.param .u64 .ptr .align 1 _Z6conv2dPfPKfS__param_1,
	.param .u64 .ptr .align 1 _Z6conv2dPfPKfS__param_2
)
{
	.reg .pred 	%p<22>;
	.reg .b16 	%rs<23>;
	.reg .b32 	%r<280>;
	.reg .b32 	%f<1703>;
	.reg .b64 	%rd<141>;

	ld.param.u64 	%rd4, [_Z6conv2dPfPKfS__param_0];
	cvta.to.global.u64 	%rd1, %rd4;
	mov.u32 	%r57, %ctaid.x;
	mul.hi.u32 	%r58, %r57, -1840700269;
	shr.u32 	%r1, %r58, 3;
	mul.lo.s32 	%r59, %r1, 14;
	sub.s32 	%r2, %r57, %r59;
	mov.u32 	%r3, %tid.x;
	shr.u32 	%r274, %r3, 6;
	and.b32  	%r5, %r3, 63;
	mov.u32 	%r6, %ntid.x;
	add.s32 	%r60, %r3, %r6;
	max.u32 	%r61, %r60, 1920;
	setp.lt.u32 	%p1, %r60, 1920;
	selp.u32 	%r62, 1, 0, %p1;
	add.s32 	%r63, %r60, %r62;
	sub.s32 	%r64, %r61, %r63;
	div.u32 	%r65, %r64, %r6;
	add.s32 	%r7, %r65, %r62;
	and.b32  	%r66, %r7, 3;
	setp.eq.s32 	%p2, %r66, 3;
	mov.u32 	%r272, %r3;
	@%p2 bra 	$L__BB1_3;
	add.s32 	%r68, %r7, 1;
	and.b32  	%r8, %r68, 3;
	mov.b32 	%r271, 0;
	mov.u32 	%r272, %r3;
$L__BB1_2:
	.pragma "nounroll";
	shl.b32 	%r69, %r272, 2;
	mov.u32 	%r70, shared_input;
	add.s32 	%r71, %r70, %r69;
	mov.b32 	%r72, 0;
	st.shared.u32 	[%r71], %r72;
	add.s32 	%r272, %r272, %r6;
	add.s32 	%r271, %r271, 1;
	setp.ne.s32 	%p3, %r271, %r8;
	@%p3 bra 	$L__BB1_2;
$L__BB1_3:
	setp.lt.u32 	%p4, %r7, 3;
	@%p4 bra 	$L__BB1_6;
	mov.u32 	%r74, shared_input;
	shl.b32 	%r77, %r6, 2;
$L__BB1_5:
	shl.b32 	%r73, %r272, 2;
	add.s32 	%r75, %r74, %r73;
	mov.b32 	%r76, 0;
	st.shared.u32 	[%r75], %r76;
	add.s32 	%r78, %r75, %r77;
	st.shared.u32 	[%r78], %r76;
	add.s32 	%r79, %r78, %r77;
	st.shared.u32 	[%r79], %r76;
	add.s32 	%r80, %r79, %r77;
	st.shared.u32 	[%r80], %r76;
	add.s32 	%r272, %r77, %r272;
	setp.lt.u32 	%p5, %r272, 1920;
	@%p5 bra 	$L__BB1_5;
$L__BB1_6:
	shl.b32 	%r81, %r2, 1;
	setp.ne.s32 	%p6, %r2, 0;
	max.u32 	%r16, %r81, 1;
	add.s32 	%r17, %r16, -1;
	min.u32 	%r18, %r81, 25;
	add.s32 	%r19, %r18, 3;
	bar.sync 	0;
	@%p6 bra 	$L__BB1_16;
	sub.s32 	%r147, %r19, %r17;
	mul.lo.s32 	%r20, %r147, 28;
	mul.lo.s32 	%r21, %r17, 28;
	mul.lo.s32 	%r148, %r18, 28;
	sub.s32 	%r149, %r148, %r5;
	mad.lo.s32 	%r150, %r16, -28, %r149;
	add.s32 	%r22, %r150, 111;
	and.b32  	%r23, %r22, 192;
	cvt.u16.u32 	%rs12, %r5;
	mul.lo.s16 	%rs13, %rs12, 37;
	shr.u16 	%rs14, %rs13, 9;
	cvt.u32.u16 	%r151, %rs14;
	and.b32  	%r152, %r151, 6;
	add.s32 	%r24, %r5, %r152;
	or.b32  	%r25, %r5, 64;
	cvt.u16.u32 	%rs15, %r25;
	mul.lo.s16 	%rs16, %rs15, 147;
	shr.u16 	%rs17, %rs16, 11;
	cvt.u32.u16 	%r153, %rs17;
	and.b32  	%r154, %r153, 14;
	add.s32 	%r26, %r25, %r154;
	or.b32  	%r27, %r5, 128;
	cvt.u16.u32 	%rs18, %r27;
	shr.u16 	%rs19, %rs18, 2;
	mul.lo.s16 	%rs20, %rs19, 37;
	shr.u16 	%rs21, %rs20, 7;
	and.b16  	%rs22, %rs21, 14;
	cvt.u32.u16 	%r155, %rs22;
	add.s32 	%r28, %r27, %r155;
$L__BB1_8:
	mov.u32 	%r47, %r274;
	setp.ge.u32 	%p14, %r5, %r20;
	@%p14 bra 	$L__BB1_15;
	setp.eq.s32 	%p15, %r23, 192;
	shl.b32 	%r156, %r1, 4;
	add.s32 	%r157, %r156, %r47;
	mad.lo.s32 	%r48, %r157, 784, %r21;
	mul.lo.s32 	%r49, %r47, 120;
	mov.u32 	%r278, %r5;
	@%p15 bra 	$L__BB1_13;
	setp.eq.s32 	%p16, %r23, 0;
	add.s32 	%r50, %r48, %r5;
	mul.wide.u32 	%rd19, %r50, 4;
	add.s64 	%rd20, %rd1, %rd19;
	ld.global.nc.f32 	%f16, [%rd20];
	add.s32 	%r158, %r49, %r24;
	shl.b32 	%r159, %r158, 2;
	mov.u32 	%r160, shared_input;
	add.s32 	%r161, %r160, %r159;
	st.shared.f32 	[%r161+124], %f16;
	mov.u32 	%r278, %r25;
	@%p16 bra 	$L__BB1_13;
	setp.eq.s32 	%p17, %r23, 64;
	add.s32 	%r162, %r50, 64;
	mul.wide.u32 	%rd21, %r162, 4;
	add.s64 	%rd22, %rd1, %rd21;
	ld.global.nc.f32 	%f17, [%rd22];
	add.s32 	%r163, %r49, %r26;
	shl.b32 	%r164, %r163, 2;
	add.s32 	%r166, %r160, %r164;
	st.shared.f32 	[%r166+124], %f17;
	mov.u32 	%r278, %r27;
	@%p17 bra 	$L__BB1_13;
	or.b32  	%r278, %r5, 192;
	add.s32 	%r167, %r50, 128;
	mul.wide.u32 	%rd23, %r167, 4;
	add.s64 	%rd24, %rd1, %rd23;
	ld.global.nc.f32 	%f18, [%rd24];
	add.s32 	%r168, %r49, %r28;
	shl.b32 	%r169, %r168, 2;
	add.s32 	%r171, %r160, %r169;
	st.shared.f32 	[%r171+124], %f18;
$L__BB1_13:
	setp.lt.u32 	%p18, %r22, 192;
	@%p18 bra 	$L__BB1_15;
$L__BB1_14:
	shr.u32 	%r172, %r278, 2;
	mul.hi.u32 	%r173, %r172, 613566757;
	mul.lo.s32 	%r174, %r173, 28;
	sub.s32 	%r175, %r278, %r174;
	add.s32 	%r176, %r48, %r278;
	mul.wide.u32 	%rd25, %r176, 4;
	add.s64 	%rd26, %rd1, %rd25;
	ld.global.nc.f32 	%f19, [%rd26];
	add.s32 	%r177, %r49, %r175;
	mad.lo.s32 	%r178, %r173, 30, %r177;
	shl.b32 	%r179, %r178, 2;
	mov.u32 	%r180, shared_input;
	add.s32 	%r181, %r180, %r179;
	st.shared.f32 	[%r181+124], %f19;
	add.s32 	%r182, %r278, 64;
	shr.u32 	%r183, %r182, 2;
	mul.hi.u32 	%r184, %r183, 613566757;
	mul.lo.s32 	%r185, %r184, 28;
	sub.s32 	%r186, %r182, %r185;
	add.s32 	%r187, %r176, 64;
	mul.wide.u32 	%rd27, %r187, 4;
	add.s64 	%rd28, %rd1, %rd27;
	ld.global.nc.f32 	%f20, [%rd28];
	add.s32 	%r188, %r49, %r186;
	mad.lo.s32 	%r189, %r184, 30, %r188;
	shl.b32 	%r190, %r189, 2;
	add.s32 	%r191, %r180, %r190;
	st.shared.f32 	[%r191+124], %f20;
	add.s32 	%r192, %r278, 128;
	shr.u32 	%r193, %r192, 2;
	mul.hi.u32 	%r194, %r193, 613566757;
	mul.lo.s32 	%r195, %r194, 28;
	sub.s32 	%r196, %r192, %r195;
	add.s32 	%r197, %r176, 128;
	mul.wide.u32 	%rd29, %r197, 4;
	add.s64 	%rd30, %rd1, %rd29;
	ld.global.nc.f32 	%f21, [%rd30];
	add.s32 	%r198, %r49, %r196;
	mad.lo.s32 	%r199, %r194, 30, %r198;
	shl.b32 	%r200, %r199, 2;
	add.s32 	%r201, %r180, %r200;
	st.shared.f32 	[%r201+124], %f21;
	add.s32 	%r202, %r278, 192;
	shr.u32 	%r203, %r202, 2;
	mul.hi.u32 	%r204, %r203, 613566757;
	mul.lo.s32 	%r205, %r204, 28;
	sub.s32 	%r206, %r202, %r205;
	add.s32 	%r207, %r176, 192;
	mul.wide.u32 	%rd31, %r207, 4;
	add.s64 	%rd32, %rd1, %rd31;
	ld.global.nc.f32 	%f22, [%rd32];
	add.s32 	%r208, %r49, %r206;
	mad.lo.s32 	%r209, %r204, 30, %r208;
	shl.b32 	%r210, %r209, 2;
	add.s32 	%r211, %r180, %r210;
	st.shared.f32 	[%r211+124], %f22;
	add.s32 	%r278, %r278, 256;
	setp.lt.u32 	%p19, %r278, %r20;
	@%p19 bra 	$L__BB1_14;
$L__BB1_15:
	add.s32 	%r274, %r47, 7;
	setp.lt.u32 	%p20, %r47, 9;
	@%p20 bra 	$L__BB1_8;
	bra.uni 	$L__BB1_25;
$L__BB1_16:
	sub.s32 	%r82, %r19, %r17;
	mul.lo.s32 	%r29, %r82, 28;
	mul.lo.s32 	%r30, %r17, 28;
	mul.lo.s32 	%r83, %r18, 28;
	sub.s32 	%r84, %r83, %r5;
	mad.lo.s32 	%r85, %r16, -28, %r84;
	add.s32 	%r31, %r85, 111;
	and.b32  	%r32, %r31, 192;
	cvt.u16.u32 	%rs1, %r5;
	mul.lo.s16 	%rs2, %rs1, 37;
	shr.u16 	%rs3, %rs2, 9;
	cvt.u32.u16 	%r86, %rs3;
	and.b32  	%r87, %r86, 6;
	add.s32 	%r33, %r5, %r87;
	or.b32  	%r34, %r5, 64;
	cvt.u16.u32 	%rs4, %r34;
	mul.lo.s16 	%rs5, %rs4, 147;
	shr.u16 	%rs6, %rs5, 11;
	cvt.u32.u16 	%r88, %rs6;
	and.b32  	%r89, %r88, 14;
	add.s32 	%r35, %r34, %r89;
	or.b32  	%r36, %r5, 128;
	cvt.u16.u32 	%rs7, %r36;
	shr.u16 	%rs8, %rs7, 2;
	mul.lo.s16 	%rs9, %rs8, 37;
	shr.u16 	%rs10, %rs9, 7;
	and.b16  	%rs11, %rs10, 14;
	cvt.u32.u16 	%r90, %rs11;
	add.s32 	%r37, %r36, %r90;
$L__BB1_17:
	mov.u32 	%r38, %r274;
	setp.ge.u32 	%p7, %r5, %r29;
	@%p7 bra 	$L__BB1_24;
	setp.eq.s32 	%p8, %r32, 192;
	shl.b32 	%r91, %r1, 4;
	add.s32 	%r92, %r91, %r38;
	mad.lo.s32 	%r39, %r92, 784, %r30;
	mul.lo.s32 	%r40, %r38, 120;
	mov.u32 	%r275, %r5;
	@%p8 bra 	$L__BB1_22;
	setp.eq.s32 	%p9, %r32, 0;
	add.s32 	%r41, %r39, %r5;
	mul.wide.u32 	%rd5, %r41, 4;
	add.s64 	%rd6, %rd1, %rd5;
	ld.global.nc.f32 	%f9, [%rd6];
	add.s32 	%r93, %r40, %r33;
	shl.b32 	%r94, %r93, 2;
	mov.u32 	%r95, shared_input;
	add.s32 	%r96, %r95, %r94;
	st.shared.f32 	[%r96+4], %f9;
	mov.u32 	%r275, %r34;
	@%p9 bra 	$L__BB1_22;
	setp.eq.s32 	%p10, %r32, 64;
	add.s32 	%r97, %r41, 64;
	mul.wide.u32 	%rd7, %r97, 4;
	add.s64 	%rd8, %rd1, %rd7;
	ld.global.nc.f32 	%f10, [%rd8];
	add.s32 	%r98, %r40, %r35;
	shl.b32 	%r99, %r98, 2;
	add.s32 	%r101, %r95, %r99;
	st.shared.f32 	[%r101+4], %f10;
	mov.u32 	%r275, %r36;
	@%p10 bra 	$L__BB1_22;
	or.b32  	%r275, %r5, 192;
	add.s32 	%r102, %r41, 128;
	mul.wide.u32 	%rd9, %r102, 4;
	add.s64 	%rd10, %rd1, %rd9;
	ld.global.nc.f32 	%f11, [%rd10];
	add.s32 	%r103, %r40, %r37;
	shl.b32 	%r104, %r103, 2;
	add.s32 	%r106, %r95, %r104;
	st.shared.f32 	[%r106+4], %f11;
$L__BB1_22:
	setp.lt.u32 	%p11, %r31, 192;
	@%p11 bra 	$L__BB1_24;
$L__BB1_23:
	shr.u32 	%r107, %r275, 2;
	mul.hi.u32 	%r108, %r107, 613566757;
	mul.lo.s32 	%r109, %r108, 28;
	sub.s32 	%r110, %r275, %r109;
	add.s32 	%r111, %r39, %r275;
	mul.wide.u32 	%rd11, %r111, 4;
	add.s64 	%rd12, %rd1, %rd11;
	ld.global.nc.f32 	%f12, [%rd12];
	add.s32 	%r112, %r40, %r110;
	mad.lo.s32 	%r113, %r108, 30, %r112;
	shl.b32 	%r114, %r113, 2;
	mov.u32 	%r115, shared_input;
	add.s32 	%r116, %r115, %r114;
	st.shared.f32 	[%r116+4], %f12;
	add.s32 	%r117, %r275, 64;
	shr.u32 	%r118, %r117, 2;
	mul.hi.u32 	%r119, %r118, 613566757;
	mul.lo.s32 	%r120, %r119, 28;
	sub.s32 	%r121, %r117, %r120;
	add.s32 	%r122, %r111, 64;
	mul.wide.u32 	%rd13, %r122, 4;
	add.s64 	%rd14, %rd1, %rd13;
	ld.global.nc.f32 	%f13, [%rd14];
	add.s32 	%r123, %r40, %r121;
	mad.lo.s32 	%r124, %r119, 30, %r123;
	shl.b32 	%r125, %r124, 2;
	add.s32 	%r126, %r115, %r125;
	st.shared.f32 	[%r126+4], %f13;
	add.s32 	%r127, %r275, 128;
	shr.u32 	%r128, %r127, 2;
	mul.hi.u32 	%r129, %r128, 613566757;
	mul.lo.s32 	%r130, %r129, 28;
	sub.s32 	%r131, %r127, %r130;
	add.s32 	%r132, %r111, 128;
	mul.wide.u32 	%rd15, %r132, 4;
	add.s64 	%rd16, %rd1, %rd15;
	ld.global.nc.f32 	%f14, [%rd16];
	add.s32 	%r133, %r40, %r131;
	mad.lo.s32 	%r134, %r129, 30, %r133;
	shl.b32 	%r135, %r134, 2;
	add.s32 	%r136, %r115, %r135;
	st.shared.f32 	[%r136+4], %f14;
	add.s32 	%r137, %r275, 192;
	shr.u32 	%r138, %r137, 2;
	mul.hi.u32 	%r139, %r138, 613566757;
	mul.lo.s32 	%r140, %r139, 28;
	sub.s32 	%r141, %r137, %r140;
	add.s32 	%r142, %r111, 192;
	mul.wide.u32 	%rd17, %r142, 4;
	add.s64 	%rd18, %rd1, %rd17;
	ld.global.nc.f32 	%f15, [%rd18];
	add.s32 	%r143, %r40, %r141;
	mad.lo.s32 	%r144, %r139, 30, %r143;
	shl.b32 	%r145, %r144, 2;
	add.s32 	%r146, %r115, %r145;
	st.shared.f32 	[%r146+4], %f15;
	add.s32 	%r275, %r275, 256;
	setp.lt.u32 	%p12, %r275, %r29;
	@%p12 bra 	$L__BB1_23;
$L__BB1_24:
	add.s32 	%r274, %r38, 7;
	setp.lt.u32 	%p13, %r38, 9;
	@%p13 bra 	$L__BB1_17;
$L__BB1_25:
	ld.param.u64 	%rd139, [_Z6conv2dPfPKfS__param_1];
	cvta.to.global.u64 	%rd33, %rd139;
	bar.sync 	0;
	shr.u32 	%r212, %r3, 6;
	shl.b32 	%r56, %r212, 2;
	mul.lo.s32 	%r213, %r1, 9216;
	or.b32  	%r214, %r213, %r5;
	mul.wide.u32 	%rd34, %r214, 4;
	add.s64 	%rd35, %rd33, %rd34;
	ld.global.nc.f32 	%f23, [%rd35];
	ld.global.nc.f32 	%f24, [%rd35+256];
	ld.global.nc.f32 	%f25, [%rd35+512];
	ld.global.nc.f32 	%f26, [%rd35+768];
	ld.global.nc.f32 	%f27, [%rd35+1024];
	ld.global.nc.f32 	%f28, [%rd35+1280];
	ld.global.nc.f32 	%f29, [%rd35+1536];
	ld.global.nc.f32 	%f30, [%rd35+1792];
	ld.global.nc.f32 	%f31, [%rd35+2048];
	shl.b32 	%r215, %r212, 4;
	mov.u32 	%r216, shared_input;
	add.s32 	%r217, %r216, %r215;
	ld.shared.v4.f32 	{%f32, %f33, %f34, %f35}, [%r217];
	fma.rn.f32 	%f36, %f32, %f23, 0f00000000;
	fma.rn.f32 	%f37, %f33, %f23, 0f00000000;
	fma.rn.f32 	%f38, %f33, %f24, %f36;
	fma.rn.f32 	%f39, %f34, %f23, 0f00000000;
	fma.rn.f32 	%f40, %f34, %f24, %f37;
	fma.rn.f32 	%f41, %f34, %f25, %f38;
	fma.rn.f32 	%f42, %f35, %f23, 0f00000000;
	fma.rn.f32 	%f43, %f35, %f24, %f39;
	fma.rn.f32 	%f44, %f35, %f25, %f40;
	ld.shared.v2.f32 	{%f45, %f46}, [%r217+16];
	fma.rn.f32 	%f47, %f45, %f24, %f42;
	fma.rn.f32 	%f48, %f45, %f25, %f43;
	fma.rn.f32 	%f49, %f46, %f25, %f47;
	ld.shared.v2.f32 	{%f50, %f51}, [%r217+120];
	fma.rn.f32 	%f52, %f50, %f23, 0f00000000;
	fma.rn.f32 	%f53, %f50, %f26, %f41;
	fma.rn.f32 	%f54, %f51, %f23, 0f00000000;
	fma.rn.f32 	%f55, %f51, %f24, %f52;
	fma.rn.f32 	%f56, %f51, %f26, %f44;
	fma.rn.f32 	%f57, %f51, %f27, %f53;
	ld.shared.v4.f32 	{%f58, %f59, %f60, %f61}, [%r217+128];
	fma.rn.f32 	%f62, %f58, %f23, 0f00000000;
	fma.rn.f32 	%f63, %f58, %f24, %f54;
	fma.rn.f32 	%f64, %f58, %f25, %f55;
	fma.rn.f32 	%f65, %f58, %f26, %f48;
	fma.rn.f32 	%f66, %f58, %f27, %f56;
	fma.rn.f32 	%f67, %f58, %f28, %f57;
	fma.rn.f32 	%f68, %f59, %f23, 0f00000000;
	fma.rn.f32 	%f69, %f59, %f24, %f62;
	fma.rn.f32 	%f70, %f59, %f25, %f63;
	fma.rn.f32 	%f71, %f59, %f26, %f49;
	fma.rn.f32 	%f72, %f59, %f27, %f65;
	fma.rn.f32 	%f73, %f59, %f28, %f66;
	fma.rn.f32 	%f74, %f60, %f24, %f68;
	fma.rn.f32 	%f75, %f60, %f25, %f69;
	fma.rn.f32 	%f76, %f60, %f27, %f71;
	fma.rn.f32 	%f77, %f60, %f28, %f72;
	fma.rn.f32 	%f78, %f61, %f25, %f74;
	fma.rn.f32 	%f79, %f61, %f28, %f76;
	ld.shared.v4.f32 	{%f80, %f81, %f82, %f83}, [%r217+240];
	fma.rn.f32 	%f84, %f80, %f26, %f64;
	fma.rn.f32 	%f85, %f80, %f29, %f67;
	fma.rn.f32 	%f86, %f81, %f26, %f70;
	fma.rn.f32 	%f87, %f81, %f27, %f84;
	fma.rn.f32 	%f88, %f81, %f29, %f73;
	fma.rn.f32 	%f89, %f81, %f30, %f85;
	fma.rn.f32 	%f90, %f82, %f26, %f75;
	fma.rn.f32 	%f91, %f82, %f27, %f86;
	fma.rn.f32 	%f92, %f82, %f28, %f87;
	fma.rn.f32 	%f93, %f82, %f29, %f77;
	fma.rn.f32 	%f94, %f82, %f30, %f88;
	fma.rn.f32 	%f95, %f82, %f31, %f89;
	fma.rn.f32 	%f96, %f83, %f26, %f78;
	fma.rn.f32 	%f97, %f83, %f27, %f90;
	fma.rn.f32 	%f98, %f83, %f28, %f91;
	fma.rn.f32 	%f99, %f83, %f29, %f79;
	fma.rn.f32 	%f100, %f83, %f30, %f93;
	fma.rn.f32 	%f101, %f83, %f31, %f94;
	ld.shared.v2.f32 	{%f102, %f103}, [%r217+256];
	fma.rn.f32 	%f104, %f102, %f27, %f96;
	fma.rn.f32 	%f105, %f102, %f28, %f97;
	fma.rn.f32 	%f106, %f102, %f30, %f99;
	fma.rn.f32 	%f107, %f102, %f31, %f100;
	fma.rn.f32 	%f108, %f103, %f28, %f104;
	fma.rn.f32 	%f109, %f103, %f31, %f106;
	ld.shared.v2.f32 	{%f110, %f111}, [%r217+360];
	fma.rn.f32 	%f112, %f110, %f29, %f92;
	fma.rn.f32 	%f113, %f111, %f29, %f98;
	fma.rn.f32 	%f114, %f111, %f30, %f112;
	ld.shared.v4.f32 	{%f115, %f116, %f117, %f118}, [%r217+368];
	fma.rn.f32 	%f119, %f115, %f29, %f105;
	fma.rn.f32 	%f120, %f115, %f30, %f113;
	fma.rn.f32 	%f121, %f115, %f31, %f114;
	fma.rn.f32 	%f122, %f116, %f29, %f108;
	fma.rn.f32 	%f123, %f116, %f30, %f119;
	fma.rn.f32 	%f124, %f116, %f31, %f120;
	fma.rn.f32 	%f125, %f117, %f30, %f122;
	fma.rn.f32 	%f126, %f117, %f31, %f123;
	fma.rn.f32 	%f127, %f118, %f31, %f125;
	ld.global.nc.f32 	%f128, [%rd35+2304];
	ld.global.nc.f32 	%f129, [%rd35+2560];
	ld.global.nc.f32 	%f130, [%rd35+2816];
	ld.global.nc.f32 	%f131, [%rd35+3072];
	ld.global.nc.f32 	%f132, [%rd35+3328];
	ld.global.nc.f32 	%f133, [%rd35+3584];
	ld.global.nc.f32 	%f134, [%rd35+3840];
	add.s32 	%r218, %r214, 1024;
	mul.wide.u32 	%rd36, %r218, 4;
	add.s64 	%rd37, %rd33, %rd36;
	ld.global.nc.f32 	%f135, [%rd37];
	add.s32 	%r219, %r214, 1088;
	mul.wide.u32 	%rd38, %r219, 4;
	add.s64 	%rd39, %rd33, %rd38;
	ld.global.nc.f32 	%f136, [%rd39];
	ld.shared.v4.f32 	{%f137, %f138, %f139, %f140}, [%r217+480];
	fma.rn.f32 	%f141, %f137, %f128, %f95;
	fma.rn.f32 	%f142, %f138, %f128, %f101;
	fma.rn.f32 	%f143, %f138, %f129, %f141;
	fma.rn.f32 	%f144, %f139, %f128, %f107;
	fma.rn.f32 	%f145, %f139, %f129, %f142;
	fma.rn.f32 	%f146, %f139, %f130, %f143;
	fma.rn.f32 	%f147, %f140, %f128, %f109;
	fma.rn.f32 	%f148, %f140, %f129, %f144;
	fma.rn.f32 	%f149, %f140, %f130, %f145;
	ld.shared.v2.f32 	{%f150, %f151}, [%r217+496];
	fma.rn.f32 	%f152, %f150, %f129, %f147;
	fma.rn.f32 	%f153, %f150, %f130, %f148;
	fma.rn.f32 	%f154, %f151, %f130, %f152;
	ld.shared.v2.f32 	{%f155, %f156}, [%r217+600];
	fma.rn.f32 	%f157, %f155, %f128, %f121;
	fma.rn.f32 	%f158, %f155, %f131, %f146;
	fma.rn.f32 	%f159, %f156, %f128, %f124;
	fma.rn.f32 	%f160, %f156, %f129, %f157;
	fma.rn.f32 	%f161, %f156, %f131, %f149;
	fma.rn.f32 	%f162, %f156, %f132, %f158;
	ld.shared.v4.f32 	{%f163, %f164, %f165, %f166}, [%r217+608];
	fma.rn.f32 	%f167, %f163, %f128, %f126;
	fma.rn.f32 	%f168, %f163, %f129, %f159;
	fma.rn.f32 	%f169, %f163, %f130, %f160;
	fma.rn.f32 	%f170, %f163, %f131, %f153;
	fma.rn.f32 	%f171, %f163, %f132, %f161;
	fma.rn.f32 	%f172, %f163, %f133, %f162;
	fma.rn.f32 	%f173, %f164, %f128, %f127;
	fma.rn.f32 	%f174, %f164, %f129, %f167;
	fma.rn.f32 	%f175, %f164, %f130, %f168;
	fma.rn.f32 	%f176, %f164, %f131, %f154;
	fma.rn.f32 	%f177, %f164, %f132, %f170;
	fma.rn.f32 	%f178, %f164, %f133, %f171;
	fma.rn.f32 	%f179, %f165, %f129, %f173;
	fma.rn.f32 	%f180, %f165, %f130, %f174;
	fma.rn.f32 	%f181, %f165, %f132, %f176;
	fma.rn.f32 	%f182, %f165, %f133, %f177;
	fma.rn.f32 	%f183, %f166, %f130, %f179;
	fma.rn.f32 	%f184, %f166, %f133, %f181;
	ld.shared.v4.f32 	{%f185, %f186, %f187, %f188}, [%r217+720];
	fma.rn.f32 	%f189, %f185, %f131, %f169;
	fma.rn.f32 	%f190, %f185, %f134, %f172;
	fma.rn.f32 	%f191, %f186, %f131, %f175;
	fma.rn.f32 	%f192, %f186, %f132, %f189;
	fma.rn.f32 	%f193, %f186, %f134, %f178;
	fma.rn.f32 	%f194, %f186, %f135, %f190;
	fma.rn.f32 	%f195, %f187, %f131, %f180;
	fma.rn.f32 	%f196, %f187, %f132, %f191;
	fma.rn.f32 	%f197, %f187, %f133, %f192;
	fma.rn.f32 	%f198, %f187, %f134, %f182;
	fma.rn.f32 	%f199, %f187, %f135, %f193;
	fma.rn.f32 	%f200, %f187, %f136, %f194;
	fma.rn.f32 	%f201, %f188, %f131, %f183;
	fma.rn.f32 	%f202, %f188, %f132, %f195;
	fma.rn.f32 	%f203, %f188, %f133, %f196;
	fma.rn.f32 	%f204, %f188, %f134, %f184;
	fma.rn.f32 	%f205, %f188, %f135, %f198;
	fma.rn.f32 	%f206, %f188, %f136, %f199;
	ld.shared.v2.f32 	{%f207, %f208}, [%r217+736];
	fma.rn.f32 	%f209, %f207, %f132, %f201;
	fma.rn.f32 	%f210, %f207, %f133, %f202;
	fma.rn.f32 	%f211, %f207, %f135, %f204;
	fma.rn.f32 	%f212, %f207, %f136, %f205;
	fma.rn.f32 	%f213, %f208, %f133, %f209;
	fma.rn.f32 	%f214, %f208, %f136, %f211;
	ld.shared.v2.f32 	{%f215, %f216}, [%r217+840];
	fma.rn.f32 	%f217, %f215, %f134, %f197;
	fma.rn.f32 	%f218, %f216, %f134, %f203;
	fma.rn.f32 	%f219, %f216, %f135, %f217;
	ld.shared.v4.f32 	{%f220, %f221, %f222, %f223}, [%r217+848];
	fma.rn.f32 	%f224, %f220, %f134, %f210;
	fma.rn.f32 	%f225, %f220, %f135, %f218;
	fma.rn.f32 	%f226, %f220, %f136, %f219;
	fma.rn.f32 	%f227, %f221, %f134, %f213;
	fma.rn.f32 	%f228, %f221, %f135, %f224;
	fma.rn.f32 	%f229, %f221, %f136, %f225;
	fma.rn.f32 	%f230, %f222, %f135, %f227;
	fma.rn.f32 	%f231, %f222, %f136, %f228;
	fma.rn.f32 	%f232, %f223, %f136, %f230;
	add.s32 	%r220, %r214, 1152;
	mul.wide.u32 	%rd40, %r220, 4;
	add.s64 	%rd41, %rd33, %rd40;
	ld.global.nc.f32 	%f233, [%rd41];
	ld.global.nc.f32 	%f234, [%rd41+256];
	ld.global.nc.f32 	%f235, [%rd41+512];
	ld.global.nc.f32 	%f236, [%rd41+768];
	ld.global.nc.f32 	%f237, [%rd41+1024];
	ld.global.nc.f32 	%f238, [%rd41+1280];
	ld.global.nc.f32 	%f239, [%rd41+1536];
	ld.global.nc.f32 	%f240, [%rd41+1792];
	ld.global.nc.f32 	%f241, [%rd41+2048];
	ld.shared.v4.f32 	{%f242, %f243, %f244, %f245}, [%r217+960];
	fma.rn.f32 	%f246, %f242, %f233, %f200;
	fma.rn.f32 	%f247, %f243, %f233, %f206;
	fma.rn.f32 	%f248, %f243, %f234, %f246;
	fma.rn.f32 	%f249, %f244, %f233, %f212;
	fma.rn.f32 	%f250, %f244, %f234, %f247;
	fma.rn.f32 	%f251, %f244, %f235, %f248;
	fma.rn.f32 	%f252, %f245, %f233, %f214;
	fma.rn.f32 	%f253, %f245, %f234, %f249;
	fma.rn.f32 	%f254, %f245, %f235, %f250;
	ld.shared.v2.f32 	{%f255, %f256}, [%r217+976];
	fma.rn.f32 	%f257, %f255, %f234, %f252;
	fma.rn.f32 	%f258, %f255, %f235, %f253;
	fma.rn.f32 	%f259, %f256, %f235, %f257;
	ld.shared.v2.f32 	{%f260, %f261}, [%r217+1080];
	fma.rn.f32 	%f262, %f260, %f233, %f226;
	fma.rn.f32 	%f263, %f260, %f236, %f251;
	fma.rn.f32 	%f264, %f261, %f233, %f229;
	fma.rn.f32 	%f265, %f261, %f234, %f262;
	fma.rn.f32 	%f266, %f261, %f236, %f254;
	fma.rn.f32 	%f267, %f261, %f237, %f263;
	ld.shared.v4.f32 	{%f268, %f269, %f270, %f271}, [%r217+1088];
	fma.rn.f32 	%f272, %f268, %f233, %f231;
	fma.rn.f32 	%f273, %f268, %f234, %f264;
	fma.rn.f32 	%f274, %f268, %f235, %f265;
	fma.rn.f32 	%f275, %f268, %f236, %f258;
	fma.rn.f32 	%f276, %f268, %f237, %f266;
	fma.rn.f32 	%f277, %f268, %f238, %f267;
	fma.rn.f32 	%f278, %f269, %f233, %f232;
	fma.rn.f32 	%f279, %f269, %f234, %f272;
	fma.rn.f32 	%f280, %f269, %f235, %f273;
	fma.rn.f32 	%f281, %f269, %f236, %f259;
	fma.rn.f32 	%f282, %f269, %f237, %f275;
	fma.rn.f32 	%f283, %f269, %f238, %f276;
	fma.rn.f32 	%f284, %f270, %f234, %f278;
	fma.rn.f32 	%f285, %f270, %f235, %f279;
	fma.rn.f32 	%f286, %f270, %f237, %f281;
	fma.rn.f32 	%f287, %f270, %f238, %f282;
	fma.rn.f32 	%f288, %f271, %f235, %f284;
	fma.rn.f32 	%f289, %f271, %f238, %f286;
	ld.shared.v4.f32 	{%f290, %f291, %f292, %f293}, [%r217+1200];
	fma.rn.f32 	%f294, %f290, %f236, %f274;
	fma.rn.f32 	%f295, %f290, %f239, %f277;
	fma.rn.f32 	%f296, %f291, %f236, %f280;
	fma.rn.f32 	%f297, %f291, %f237, %f294;
	fma.rn.f32 	%f298, %f291, %f239, %f283;
	fma.rn.f32 	%f299, %f291, %f240, %f295;
	fma.rn.f32 	%f300, %f292, %f236, %f285;
	fma.rn.f32 	%f301, %f292, %f237, %f296;
	fma.rn.f32 	%f302, %f292, %f238, %f297;
	fma.rn.f32 	%f303, %f292, %f239, %f287;
	fma.rn.f32 	%f304, %f292, %f240, %f298;
	fma.rn.f32 	%f305, %f292, %f241, %f299;
	fma.rn.f32 	%f306, %f293, %f236, %f288;
	fma.rn.f32 	%f307, %f293, %f237, %f300;
	fma.rn.f32 	%f308, %f293, %f238, %f301;
	fma.rn.f32 	%f309, %f293, %f239, %f289;
	fma.rn.f32 	%f310, %f293, %f240, %f303;
	fma.rn.f32 	%f311, %f293, %f241, %f304;
	ld.shared.v2.f32 	{%f312, %f313}, [%r217+1216];
	fma.rn.f32 	%f314, %f312, %f237, %f306;
	fma.rn.f32 	%f315, %f312, %f238, %f307;
	fma.rn.f32 	%f316, %f312, %f240, %f309;
	fma.rn.f32 	%f317, %f312, %f241, %f310;
	fma.rn.f32 	%f318, %f313, %f238, %f314;
	fma.rn.f32 	%f319, %f313, %f241, %f316;
	ld.shared.v2.f32 	{%f320, %f321}, [%r217+1320];
	fma.rn.f32 	%f322, %f320, %f239, %f302;
	fma.rn.f32 	%f323, %f321, %f239, %f308;
	fma.rn.f32 	%f324, %f321, %f240, %f322;
	ld.shared.v4.f32 	{%f325, %f326, %f327, %f328}, [%r217+1328];
	fma.rn.f32 	%f329, %f325, %f239, %f315;
	fma.rn.f32 	%f330, %f325, %f240, %f323;
	fma.rn.f32 	%f331, %f325, %f241, %f324;
	fma.rn.f32 	%f332, %f326, %f239, %f318;
	fma.rn.f32 	%f333, %f326, %f240, %f329;
	fma.rn.f32 	%f334, %f326, %f241, %f330;
	fma.rn.f32 	%f335, %f327, %f240, %f332;
	fma.rn.f32 	%f336, %f327, %f241, %f333;
	fma.rn.f32 	%f337, %f328, %f241, %f335;
	add.s32 	%r221, %r214, 1728;
	mul.wide.u32 	%rd42, %r221, 4;
	add.s64 	%rd43, %rd33, %rd42;
	ld.global.nc.f32 	%f338, [%rd43];
	ld.global.nc.f32 	%f339, [%rd43+256];
	ld.global.nc.f32 	%f340, [%rd43+512];
	ld.global.nc.f32 	%f341, [%rd43+768];
	ld.global.nc.f32 	%f342, [%rd43+1024];
	add.s32 	%r222, %r214, 2048;
	mul.wide.u32 	%rd44, %r222, 4;
	add.s64 	%rd45, %rd33, %rd44;
	ld.global.nc.f32 	%f343, [%rd45];
	add.s32 	%r223, %r214, 2112;
	mul.wide.u32 	%rd46, %r223, 4;
	add.s64 	%rd47, %rd33, %rd46;
	ld.global.nc.f32 	%f344, [%rd47];
	add.s32 	%r224, %r214, 2176;
	mul.wide.u32 	%rd48, %r224, 4;
	add.s64 	%rd49, %rd33, %rd48;
	ld.global.nc.f32 	%f345, [%rd49];
	add.s32 	%r225, %r214, 2240;
	mul.wide.u32 	%rd50, %r225, 4;
	add.s64 	%rd51, %rd33, %rd50;
	ld.global.nc.f32 	%f346, [%rd51];
	ld.shared.v4.f32 	{%f347, %f348, %f349, %f350}, [%r217+1440];
	fma.rn.f32 	%f351, %f347, %f338, %f305;
	fma.rn.f32 	%f352, %f348, %f338, %f311;
	fma.rn.f32 	%f353, %f348, %f339, %f351;
	fma.rn.f32 	%f354, %f349, %f338, %f317;
	fma.rn.f32 	%f355, %f349, %f339, %f352;
	fma.rn.f32 	%f356, %f349, %f340, %f353;
	fma.rn.f32 	%f357, %f350, %f338, %f319;
	fma.rn.f32 	%f358, %f350, %f339, %f354;
	fma.rn.f32 	%f359, %f350, %f340, %f355;
	ld.shared.v2.f32 	{%f360, %f361}, [%r217+1456];
	fma.rn.f32 	%f362, %f360, %f339, %f357;
	fma.rn.f32 	%f363, %f360, %f340, %f358;
	fma.rn.f32 	%f364, %f361, %f340, %f362;
	ld.shared.v2.f32 	{%f365, %f366}, [%r217+1560];
	fma.rn.f32 	%f367, %f365, %f338, %f331;
	fma.rn.f32 	%f368, %f365, %f341, %f356;
	fma.rn.f32 	%f369, %f366, %f338, %f334;
	fma.rn.f32 	%f370, %f366, %f339, %f367;
	fma.rn.f32 	%f371, %f366, %f341, %f359;
	fma.rn.f32 	%f372, %f366, %f342, %f368;
	ld.shared.v4.f32 	{%f373, %f374, %f375, %f376}, [%r217+1568];
	fma.rn.f32 	%f377, %f373, %f338, %f336;
	fma.rn.f32 	%f378, %f373, %f339, %f369;
	fma.rn.f32 	%f379, %f373, %f340, %f370;
	fma.rn.f32 	%f380, %f373, %f341, %f363;
	fma.rn.f32 	%f381, %f373, %f342, %f371;
	fma.rn.f32 	%f382, %f373, %f343, %f372;
	fma.rn.f32 	%f383, %f374, %f338, %f337;
	fma.rn.f32 	%f384, %f374, %f339, %f377;
	fma.rn.f32 	%f385, %f374, %f340, %f378;
	fma.rn.f32 	%f386, %f374, %f341, %f364;
	fma.rn.f32 	%f387, %f374, %f342, %f380;
	fma.rn.f32 	%f388, %f374, %f343, %f381;
	fma.rn.f32 	%f389, %f375, %f339, %f383;
	fma.rn.f32 	%f390, %f375, %f340, %f384;
	fma.rn.f32 	%f391, %f375, %f342, %f386;
	fma.rn.f32 	%f392, %f375, %f343, %f387;
	fma.rn.f32 	%f393, %f376, %f340, %f389;
	fma.rn.f32 	%f394, %f376, %f343, %f391;
	ld.shared.v4.f32 	{%f395, %f396, %f397, %f398}, [%r217+1680];
	fma.rn.f32 	%f399, %f395, %f341, %f379;
	fma.rn.f32 	%f400, %f395, %f344, %f382;
	fma.rn.f32 	%f401, %f396, %f341, %f385;
	fma.rn.f32 	%f402, %f396, %f342, %f399;
	fma.rn.f32 	%f403, %f396, %f344, %f388;
	fma.rn.f32 	%f404, %f396, %f345, %f400;
	fma.rn.f32 	%f405, %f397, %f341, %f390;
	fma.rn.f32 	%f406, %f397, %f342, %f401;
	fma.rn.f32 	%f407, %f397, %f343, %f402;
	fma.rn.f32 	%f408, %f397, %f344, %f392;
	fma.rn.f32 	%f409, %f397, %f345, %f403;
	fma.rn.f32 	%f410, %f397, %f346, %f404;
	fma.rn.f32 	%f411, %f398, %f341, %f393;
	fma.rn.f32 	%f412, %f398, %f342, %f405;
	fma.rn.f32 	%f413, %f398, %f343, %f406;
	fma.rn.f32 	%f414, %f398, %f344, %f394;
	fma.rn.f32 	%f415, %f398, %f345, %f408;
	fma.rn.f32 	%f416, %f398, %f346, %f409;
	ld.shared.v2.f32 	{%f417, %f418}, [%r217+1696];
	fma.rn.f32 	%f419, %f417, %f342, %f411;
	fma.rn.f32 	%f420, %f417, %f343, %f412;
	fma.rn.f32 	%f421, %f417, %f345, %f414;
	fma.rn.f32 	%f422, %f417, %f346, %f415;
	fma.rn.f32 	%f423, %f418, %f343, %f419;
	fma.rn.f32 	%f424, %f418, %f346, %f421;
	ld.shared.v2.f32 	{%f425, %f426}, [%r217+1800];
	fma.rn.f32 	%f427, %f425, %f344, %f407;
	fma.rn.f32 	%f428, %f426, %f344, %f413;
	fma.rn.f32 	%f429, %f426, %f345, %f427;
	ld.shared.v4.f32 	{%f430, %f431, %f432, %f433}, [%r217+1808];
	fma.rn.f32 	%f434, %f430, %f344, %f420;
	fma.rn.f32 	%f435, %f430, %f345, %f428;
	fma.rn.f32 	%f436, %f430, %f346, %f429;
	fma.rn.f32 	%f437, %f431, %f344, %f423;
	fma.rn.f32 	%f438, %f431, %f345, %f434;
	fma.rn.f32 	%f439, %f431, %f346, %f435;
	fma.rn.f32 	%f440, %f432, %f345, %f437;
	fma.rn.f32 	%f441, %f432, %f346, %f438;
	fma.rn.f32 	%f442, %f433, %f346, %f440;
	add.s32 	%r226, %r214, 2304;
	mul.wide.u32 	%rd52, %r226, 4;
	add.s64 	%rd53, %rd33, %rd52;
	ld.global.nc.f32 	%f443, [%rd53];
	ld.global.nc.f32 	%f444, [%rd53+256];
	ld.global.nc.f32 	%f445, [%rd53+512];
	ld.global.nc.f32 	%f446, [%rd53+768];
	ld.global.nc.f32 	%f447, [%rd53+1024];
	ld.global.nc.f32 	%f448, [%rd53+1280];
	ld.global.nc.f32 	%f449, [%rd53+1536];
	ld.global.nc.f32 	%f450, [%rd53+1792];
	ld.global.nc.f32 	%f451, [%rd53+2048];
	ld.shared.v4.f32 	{%f452, %f453, %f454, %f455}, [%r217+1920];
	fma.rn.f32 	%f456, %f452, %f443, %f410;
	fma.rn.f32 	%f457, %f453, %f443, %f416;
	fma.rn.f32 	%f458, %f453, %f444, %f456;
	fma.rn.f32 	%f459, %f454, %f443, %f422;
	fma.rn.f32 	%f460, %f454, %f444, %f457;
	fma.rn.f32 	%f461, %f454, %f445, %f458;
	fma.rn.f32 	%f462, %f455, %f443, %f424;
	fma.rn.f32 	%f463, %f455, %f444, %f459;
	fma.rn.f32 	%f464, %f455, %f445, %f460;
	ld.shared.v2.f32 	{%f465, %f466}, [%r217+1936];
	fma.rn.f32 	%f467, %f465, %f444, %f462;
	fma.rn.f32 	%f468, %f465, %f445, %f463;
	fma.rn.f32 	%f469, %f466, %f445, %f467;
	ld.shared.v2.f32 	{%f470, %f471}, [%r217+2040];
	fma.rn.f32 	%f472, %f470, %f443, %f436;
	fma.rn.f32 	%f473, %f470, %f446, %f461;
	fma.rn.f32 	%f474, %f471, %f443, %f439;
	fma.rn.f32 	%f475, %f471, %f444, %f472;
	fma.rn.f32 	%f476, %f471, %f446, %f464;
	fma.rn.f32 	%f477, %f471, %f447, %f473;
	ld.shared.v4.f32 	{%f478, %f479, %f480, %f481}, [%r217+2048];
	fma.rn.f32 	%f482, %f478, %f443, %f441;
	fma.rn.f32 	%f483, %f478, %f444, %f474;
	fma.rn.f32 	%f484, %f478, %f445, %f475;
	fma.rn.f32 	%f485, %f478, %f446, %f468;
	fma.rn.f32 	%f486, %f478, %f447, %f476;
	fma.rn.f32 	%f487, %f478, %f448, %f477;
	fma.rn.f32 	%f488, %f479, %f443, %f442;
	fma.rn.f32 	%f489, %f479, %f444, %f482;
	fma.rn.f32 	%f490, %f479, %f445, %f483;
	fma.rn.f32 	%f491, %f479, %f446, %f469;
	fma.rn.f32 	%f492, %f479, %f447, %f485;
	fma.rn.f32 	%f493, %f479, %f448, %f486;
	fma.rn.f32 	%f494, %f480, %f444, %f488;
	fma.rn.f32 	%f495, %f480, %f445, %f489;
	fma.rn.f32 	%f496, %f480, %f447, %f491;
	fma.rn.f32 	%f497, %f480, %f448, %f492;
	fma.rn.f32 	%f498, %f481, %f445, %f494;
	fma.rn.f32 	%f499, %f481, %f448, %f496;
	ld.shared.v4.f32 	{%f500, %f501, %f502, %f503}, [%r217+2160];
	fma.rn.f32 	%f504, %f500, %f446, %f484;
	fma.rn.f32 	%f505, %f500, %f449, %f487;
	fma.rn.f32 	%f506, %f501, %f446, %f490;
	fma.rn.f32 	%f507, %f501, %f447, %f504;
	fma.rn.f32 	%f508, %f501, %f449, %f493;
	fma.rn.f32 	%f509, %f501, %f450, %f505;
	fma.rn.f32 	%f510, %f502, %f446, %f495;
	fma.rn.f32 	%f511, %f502, %f447, %f506;
	fma.rn.f32 	%f512, %f502, %f448, %f507;
	fma.rn.f32 	%f513, %f502, %f449, %f497;
	fma.rn.f32 	%f514, %f502, %f450, %f508;
	fma.rn.f32 	%f515, %f502, %f451, %f509;
	fma.rn.f32 	%f516, %f503, %f446, %f498;
	fma.rn.f32 	%f517, %f503, %f447, %f510;
	fma.rn.f32 	%f518, %f503, %f448, %f511;
	fma.rn.f32 	%f519, %f503, %f449, %f499;
	fma.rn.f32 	%f520, %f503, %f450, %f513;
	fma.rn.f32 	%f521, %f503, %f451, %f514;
	ld.shared.v2.f32 	{%f522, %f523}, [%r217+2176];
	fma.rn.f32 	%f524, %f522, %f447, %f516;
	fma.rn.f32 	%f525, %f522, %f448, %f517;
	fma.rn.f32 	%f526, %f522, %f450, %f519;
	fma.rn.f32 	%f527, %f522, %f451, %f520;
	fma.rn.f32 	%f528, %f523, %f448, %f524;
	fma.rn.f32 	%f529, %f523, %f451, %f526;
	ld.shared.v2.f32 	{%f530, %f531}, [%r217+2280];
	fma.rn.f32 	%f532, %f530, %f449, %f512;
	fma.rn.f32 	%f533, %f531, %f449, %f518;
	fma.rn.f32 	%f534, %f531, %f450, %f532;
	ld.shared.v4.f32 	{%f535, %f536, %f537, %f538}, [%r217+2288];
	fma.rn.f32 	%f539, %f535, %f449, %f525;
	fma.rn.f32 	%f540, %f535, %f450, %f533;
	fma.rn.f32 	%f541, %f535, %f451, %f534;
	fma.rn.f32 	%f542, %f536, %f449, %f528;
	fma.rn.f32 	%f543, %f536, %f450, %f539;
	fma.rn.f32 	%f544, %f536, %f451, %f540;
	fma.rn.f32 	%f545, %f537, %f450, %f542;
	fma.rn.f32 	%f546, %f537, %f451, %f543;
	fma.rn.f32 	%f547, %f538, %f451, %f545;
	add.s32 	%r227, %r214, 2880;
	mul.wide.u32 	%rd54, %r227, 4;
	add.s64 	%rd55, %rd33, %rd54;
	ld.global.nc.f32 	%f548, [%rd55];
	ld.global.nc.f32 	%f549, [%rd55+256];
	ld.global.nc.f32 	%f550, [%rd55+512];
	add.s32 	%r228, %r214, 3072;
	mul.wide.u32 	%rd56, %r228, 4;
	add.s64 	%rd57, %rd33, %rd56;
	ld.global.nc.f32 	%f551, [%rd57];
	add.s32 	%r229, %r214, 3136;
	mul.wide.u32 	%rd58, %r229, 4;
	add.s64 	%rd59, %rd33, %rd58;
	ld.global.nc.f32 	%f552, [%rd59];
	add.s32 	%r230, %r214, 3200;
	mul.wide.u32 	%rd60, %r230, 4;
	add.s64 	%rd61, %rd33, %rd60;
	ld.global.nc.f32 	%f553, [%rd61];
	add.s32 	%r231, %r214, 3264;
	mul.wide.u32 	%rd62, %r231, 4;
	add.s64 	%rd63, %rd33, %rd62;
	ld.global.nc.f32 	%f554, [%rd63];
	add.s32 	%r232, %r214, 3328;
	mul.wide.u32 	%rd64, %r232, 4;
	add.s64 	%rd65, %rd33, %rd64;
	ld.global.nc.f32 	%f555, [%rd65];
	add.s32 	%r233, %r214, 3392;
	mul.wide.u32 	%rd66, %r233, 4;
	add.s64 	%rd67, %rd33, %rd66;
	ld.global.nc.f32 	%f556, [%rd67];
	ld.shared.v4.f32 	{%f557, %f558, %f559, %f560}, [%r217+2400];
	fma.rn.f32 	%f561, %f557, %f548, %f515;
	fma.rn.f32 	%f562, %f558, %f548, %f521;
	fma.rn.f32 	%f563, %f558, %f549, %f561;
	fma.rn.f32 	%f564, %f559, %f548, %f527;
	fma.rn.f32 	%f565, %f559, %f549, %f562;
	fma.rn.f32 	%f566, %f559, %f550, %f563;
	fma.rn.f32 	%f567, %f560, %f548, %f529;
	fma.rn.f32 	%f568, %f560, %f549, %f564;
	fma.rn.f32 	%f569, %f560, %f550, %f565;
	ld.shared.v2.f32 	{%f570, %f571}, [%r217+2416];
	fma.rn.f32 	%f572, %f570, %f549, %f567;
	fma.rn.f32 	%f573, %f570, %f550, %f568;
	fma.rn.f32 	%f574, %f571, %f550, %f572;
	ld.shared.v2.f32 	{%f575, %f576}, [%r217+2520];
	fma.rn.f32 	%f577, %f575, %f548, %f541;
	fma.rn.f32 	%f578, %f575, %f551, %f566;
	fma.rn.f32 	%f579, %f576, %f548, %f544;
	fma.rn.f32 	%f580, %f576, %f549, %f577;
	fma.rn.f32 	%f581, %f576, %f551, %f569;
	fma.rn.f32 	%f582, %f576, %f552, %f578;
	ld.shared.v4.f32 	{%f583, %f584, %f585, %f586}, [%r217+2528];
	fma.rn.f32 	%f587, %f583, %f548, %f546;
	fma.rn.f32 	%f588, %f583, %f549, %f579;
	fma.rn.f32 	%f589, %f583, %f550, %f580;
	fma.rn.f32 	%f590, %f583, %f551, %f573;
	fma.rn.f32 	%f591, %f583, %f552, %f581;
	fma.rn.f32 	%f592, %f583, %f553, %f582;
	fma.rn.f32 	%f593, %f584, %f548, %f547;
	fma.rn.f32 	%f594, %f584, %f549, %f587;
	fma.rn.f32 	%f595, %f584, %f550, %f588;
	fma.rn.f32 	%f596, %f584, %f551, %f574;
	fma.rn.f32 	%f597, %f584, %f552, %f590;
	fma.rn.f32 	%f598, %f584, %f553, %f591;
	fma.rn.f32 	%f599, %f585, %f549, %f593;
	fma.rn.f32 	%f600, %f585, %f550, %f594;
	fma.rn.f32 	%f601, %f585, %f552, %f596;
	fma.rn.f32 	%f602, %f585, %f553, %f597;
	fma.rn.f32 	%f603, %f586, %f550, %f599;
	fma.rn.f32 	%f604, %f586, %f553, %f601;
	ld.shared.v4.f32 	{%f605, %f606, %f607, %f608}, [%r217+2640];
	fma.rn.f32 	%f609, %f605, %f551, %f589;
	fma.rn.f32 	%f610, %f605, %f554, %f592;
	fma.rn.f32 	%f611, %f606, %f551, %f595;
	fma.rn.f32 	%f612, %f606, %f552, %f609;
	fma.rn.f32 	%f613, %f606, %f554, %f598;
	fma.rn.f32 	%f614, %f606, %f555, %f610;
	fma.rn.f32 	%f615, %f607, %f551, %f600;
	fma.rn.f32 	%f616, %f607, %f552, %f611;
	fma.rn.f32 	%f617, %f607, %f553, %f612;
	fma.rn.f32 	%f618, %f607, %f554, %f602;
	fma.rn.f32 	%f619, %f607, %f555, %f613;
	fma.rn.f32 	%f620, %f607, %f556, %f614;
	fma.rn.f32 	%f621, %f608, %f551, %f603;
	fma.rn.f32 	%f622, %f608, %f552, %f615;
	fma.rn.f32 	%f623, %f608, %f553, %f616;
	fma.rn.f32 	%f624, %f608, %f554, %f604;
	fma.rn.f32 	%f625, %f608, %f555, %f618;
	fma.rn.f32 	%f626, %f608, %f556, %f619;
	ld.shared.v2.f32 	{%f627, %f628}, [%r217+2656];
	fma.rn.f32 	%f629, %f627, %f552, %f621;
	fma.rn.f32 	%f630, %f627, %f553, %f622;
	fma.rn.f32 	%f631, %f627, %f555, %f624;
	fma.rn.f32 	%f632, %f627, %f556, %f625;
	fma.rn.f32 	%f633, %f628, %f553, %f629;
	fma.rn.f32 	%f634, %f628, %f556, %f631;
	ld.shared.v2.f32 	{%f635, %f636}, [%r217+2760];
	fma.rn.f32 	%f637, %f635, %f554, %f617;
	fma.rn.f32 	%f638, %f636, %f554, %f623;
	fma.rn.f32 	%f639, %f636, %f555, %f637;
	ld.shared.v4.f32 	{%f640, %f641, %f642, %f643}, [%r217+2768];
	fma.rn.f32 	%f644, %f640, %f554, %f630;
	fma.rn.f32 	%f645, %f640, %f555, %f638;
	fma.rn.f32 	%f646, %f640, %f556, %f639;
	fma.rn.f32 	%f647, %f641, %f554, %f633;
	fma.rn.f32 	%f648, %f641, %f555, %f644;
	fma.rn.f32 	%f649, %f641, %f556, %f645;
	fma.rn.f32 	%f650, %f642, %f555, %f647;
	fma.rn.f32 	%f651, %f642, %f556, %f648;
	fma.rn.f32 	%f652, %f643, %f556, %f650;
	add.s32 	%r234, %r214, 3456;
	mul.wide.u32 	%rd68, %r234, 4;
	add.s64 	%rd69, %rd33, %rd68;
	ld.global.nc.f32 	%f653, [%rd69];
	ld.global.nc.f32 	%f654, [%rd69+256];
	ld.global.nc.f32 	%f655, [%rd69+512];
	ld.global.nc.f32 	%f656, [%rd69+768];
	ld.global.nc.f32 	%f657, [%rd69+1024];
	ld.global.nc.f32 	%f658, [%rd69+1280];
	ld.global.nc.f32 	%f659, [%rd69+1536];
	ld.global.nc.f32 	%f660, [%rd69+1792];
	ld.global.nc.f32 	%f661, [%rd69+2048];
	ld.shared.v4.f32 	{%f662, %f663, %f664, %f665}, [%r217+2880];
	fma.rn.f32 	%f666, %f662, %f653, %f620;
	fma.rn.f32 	%f667, %f663, %f653, %f626;
	fma.rn.f32 	%f668, %f663, %f654, %f666;
	fma.rn.f32 	%f669, %f664, %f653, %f632;
	fma.rn.f32 	%f670, %f664, %f654, %f667;
	fma.rn.f32 	%f671, %f664, %f655, %f668;
	fma.rn.f32 	%f672, %f665, %f653, %f634;
	fma.rn.f32 	%f673, %f665, %f654, %f669;
	fma.rn.f32 	%f674, %f665, %f655, %f670;
	ld.shared.v2.f32 	{%f675, %f676}, [%r217+2896];
	fma.rn.f32 	%f677, %f675, %f654, %f672;
	fma.rn.f32 	%f678, %f675, %f655, %f673;
	fma.rn.f32 	%f679, %f676, %f655, %f677;
	ld.shared.v2.f32 	{%f680, %f681}, [%r217+3000];
	fma.rn.f32 	%f682, %f680, %f653, %f646;
	fma.rn.f32 	%f683, %f680, %f656, %f671;
	fma.rn.f32 	%f684, %f681, %f653, %f649;
	fma.rn.f32 	%f685, %f681, %f654, %f682;
	fma.rn.f32 	%f686, %f681, %f656, %f674;
	fma.rn.f32 	%f687, %f681, %f657, %f683;
	ld.shared.v4.f32 	{%f688, %f689, %f690, %f691}, [%r217+3008];
	fma.rn.f32 	%f692, %f688, %f653, %f651;
	fma.rn.f32 	%f693, %f688, %f654, %f684;
	fma.rn.f32 	%f694, %f688, %f655, %f685;
	fma.rn.f32 	%f695, %f688, %f656, %f678;
	fma.rn.f32 	%f696, %f688, %f657, %f686;
	fma.rn.f32 	%f697, %f688, %f658, %f687;
	fma.rn.f32 	%f698, %f689, %f653, %f652;
	fma.rn.f32 	%f699, %f689, %f654, %f692;
	fma.rn.f32 	%f700, %f689, %f655, %f693;
	fma.rn.f32 	%f701, %f689, %f656, %f679;
	fma.rn.f32 	%f702, %f689, %f657, %f695;
	fma.rn.f32 	%f703, %f689, %f658, %f696;
	fma.rn.f32 	%f704, %f690, %f654, %f698;
	fma.rn.f32 	%f705, %f690, %f655, %f699;
	fma.rn.f32 	%f706, %f690, %f657, %f701;
	fma.rn.f32 	%f707, %f690, %f658, %f702;
	fma.rn.f32 	%f708, %f691, %f655, %f704;
	fma.rn.f32 	%f709, %f691, %f658, %f706;
	ld.shared.v4.f32 	{%f710, %f711, %f712, %f713}, [%r217+3120];
	fma.rn.f32 	%f714, %f710, %f656, %f694;
	fma.rn.f32 	%f715, %f710, %f659, %f697;
	fma.rn.f32 	%f716, %f711, %f656, %f700;
	fma.rn.f32 	%f717, %f711, %f657, %f714;
	fma.rn.f32 	%f718, %f711, %f659, %f703;
	fma.rn.f32 	%f719, %f711, %f660, %f715;
	fma.rn.f32 	%f720, %f712, %f656, %f705;
	fma.rn.f32 	%f721, %f712, %f657, %f716;
	fma.rn.f32 	%f722, %f712, %f658, %f717;
	fma.rn.f32 	%f723, %f712, %f659, %f707;
	fma.rn.f32 	%f724, %f712, %f660, %f718;
	fma.rn.f32 	%f725, %f712, %f661, %f719;
	fma.rn.f32 	%f726, %f713, %f656, %f708;
	fma.rn.f32 	%f727, %f713, %f657, %f720;
	fma.rn.f32 	%f728, %f713, %f658, %f721;
	fma.rn.f32 	%f729, %f713, %f659, %f709;
	fma.rn.f32 	%f730, %f713, %f660, %f723;
	fma.rn.f32 	%f731, %f713, %f661, %f724;
	ld.shared.v2.f32 	{%f732, %f733}, [%r217+3136];
	fma.rn.f32 	%f734, %f732, %f657, %f726;
	fma.rn.f32 	%f735, %f732, %f658, %f727;
	fma.rn.f32 	%f736, %f732, %f660, %f729;
	fma.rn.f32 	%f737, %f732, %f661, %f730;
	fma.rn.f32 	%f738, %f733, %f658, %f734;
	fma.rn.f32 	%f739, %f733, %f661, %f736;
	ld.shared.v2.f32 	{%f740, %f741}, [%r217+3240];
	fma.rn.f32 	%f742, %f740, %f659, %f722;
	fma.rn.f32 	%f743, %f741, %f659, %f728;
	fma.rn.f32 	%f744, %f741, %f660, %f742;
	ld.shared.v4.f32 	{%f745, %f746, %f747, %f748}, [%r217+3248];
	fma.rn.f32 	%f749, %f745, %f659, %f735;
	fma.rn.f32 	%f750, %f745, %f660, %f743;
	fma.rn.f32 	%f751, %f745, %f661, %f744;
	fma.rn.f32 	%f752, %f746, %f659, %f738;
	fma.rn.f32 	%f753, %f746, %f660, %f749;
	fma.rn.f32 	%f754, %f746, %f661, %f750;
	fma.rn.f32 	%f755, %f747, %f660, %f752;
	fma.rn.f32 	%f756, %f747, %f661, %f753;
	fma.rn.f32 	%f757, %f748, %f661, %f755;
	add.s32 	%r235, %r214, 4032;
	mul.wide.u32 	%rd70, %r235, 4;
	add.s64 	%rd71, %rd33, %rd70;
	ld.global.nc.f32 	%f758, [%rd71];
	add.s32 	%r236, %r214, 4096;
	mul.wide.u32 	%rd72, %r236, 4;
	add.s64 	%rd73, %rd33, %rd72;
	ld.global.nc.f32 	%f759, [%rd73];
	add.s32 	%r237, %r214, 4160;
	mul.wide.u32 	%rd74, %r237, 4;
	add.s64 	%rd75, %rd33, %rd74;
	ld.global.nc.f32 	%f760, [%rd75];
	add.s32 	%r238, %r214, 4224;
	mul.wide.u32 	%rd76, %r238, 4;
	add.s64 	%rd77, %rd33, %rd76;
	ld.global.nc.f32 	%f761, [%rd77];
	add.s32 	%r239, %r214, 4288;
	mul.wide.u32 	%rd78, %r239, 4;
	add.s64 	%rd79, %rd33, %rd78;
	ld.global.nc.f32 	%f762, [%rd79];
	add.s32 	%r240, %r214, 4352;
	mul.wide.u32 	%rd80, %r240, 4;
	add.s64 	%rd81, %rd33, %rd80;
	ld.global.nc.f32 	%f763, [%rd81];
	add.s32 	%r241, %r214, 4416;
	mul.wide.u32 	%rd82, %r241, 4;
	add.s64 	%rd83, %rd33, %rd82;
	ld.global.nc.f32 	%f764, [%rd83];
	add.s32 	%r242, %r214, 4480;
	mul.wide.u32 	%rd84, %r242, 4;
	add.s64 	%rd85, %rd33, %rd84;
	ld.global.nc.f32 	%f765, [%rd85];
	add.s32 	%r243, %r214, 4544;
	mul.wide.u32 	%rd86, %r243, 4;
	add.s64 	%rd87, %rd33, %rd86;
	ld.global.nc.f32 	%f766, [%rd87];
	ld.shared.v4.f32 	{%f767, %f768, %f769, %f770}, [%r217+3360];
	fma.rn.f32 	%f771, %f767, %f758, %f725;
	fma.rn.f32 	%f772, %f768, %f758, %f731;
	fma.rn.f32 	%f773, %f768, %f759, %f771;
	fma.rn.f32 	%f774, %f769, %f758, %f737;
	fma.rn.f32 	%f775, %f769, %f759, %f772;
	fma.rn.f32 	%f776, %f769, %f760, %f773;
	fma.rn.f32 	%f777, %f770, %f758, %f739;
	fma.rn.f32 	%f778, %f770, %f759, %f774;
	fma.rn.f32 	%f779, %f770, %f760, %f775;
	ld.shared.v2.f32 	{%f780, %f781}, [%r217+3376];
	fma.rn.f32 	%f782, %f780, %f759, %f777;
	fma.rn.f32 	%f783, %f780, %f760, %f778;
	fma.rn.f32 	%f784, %f781, %f760, %f782;
	ld.shared.v2.f32 	{%f785, %f786}, [%r217+3480];
	fma.rn.f32 	%f787, %f785, %f758, %f751;
	fma.rn.f32 	%f788, %f785, %f761, %f776;
	fma.rn.f32 	%f789, %f786, %f758, %f754;
	fma.rn.f32 	%f790, %f786, %f759, %f787;
	fma.rn.f32 	%f791, %f786, %f761, %f779;
	fma.rn.f32 	%f792, %f786, %f762, %f788;
	ld.shared.v4.f32 	{%f793, %f794, %f795, %f796}, [%r217+3488];
	fma.rn.f32 	%f797, %f793, %f758, %f756;
	fma.rn.f32 	%f798, %f793, %f759, %f789;
	fma.rn.f32 	%f799, %f793, %f760, %f790;
	fma.rn.f32 	%f800, %f793, %f761, %f783;
	fma.rn.f32 	%f801, %f793, %f762, %f791;
	fma.rn.f32 	%f802, %f793, %f763, %f792;
	fma.rn.f32 	%f803, %f794, %f758, %f757;
	fma.rn.f32 	%f804, %f794, %f759, %f797;
	fma.rn.f32 	%f805, %f794, %f760, %f798;
	fma.rn.f32 	%f806, %f794, %f761, %f784;
	fma.rn.f32 	%f807, %f794, %f762, %f800;
	fma.rn.f32 	%f808, %f794, %f763, %f801;
	fma.rn.f32 	%f809, %f795, %f759, %f803;
	fma.rn.f32 	%f810, %f795, %f760, %f804;
	fma.rn.f32 	%f811, %f795, %f762, %f806;
	fma.rn.f32 	%f812, %f795, %f763, %f807;
	fma.rn.f32 	%f813, %f796, %f760, %f809;
	fma.rn.f32 	%f814, %f796, %f763, %f811;
	ld.shared.v4.f32 	{%f815, %f816, %f817, %f818}, [%r217+3600];
	fma.rn.f32 	%f819, %f815, %f761, %f799;
	fma.rn.f32 	%f820, %f815, %f764, %f802;
	fma.rn.f32 	%f821, %f816, %f761, %f805;
	fma.rn.f32 	%f822, %f816, %f762, %f819;
	fma.rn.f32 	%f823, %f816, %f764, %f808;
	fma.rn.f32 	%f824, %f816, %f765, %f820;
	fma.rn.f32 	%f825, %f817, %f761, %f810;
	fma.rn.f32 	%f826, %f817, %f762, %f821;
	fma.rn.f32 	%f827, %f817, %f763, %f822;
	fma.rn.f32 	%f828, %f817, %f764, %f812;
	fma.rn.f32 	%f829, %f817, %f765, %f823;
	fma.rn.f32 	%f830, %f817, %f766, %f824;
	fma.rn.f32 	%f831, %f818, %f761, %f813;
	fma.rn.f32 	%f832, %f818, %f762, %f825;
	fma.rn.f32 	%f833, %f818, %f763, %f826;
	fma.rn.f32 	%f834, %f818, %f764, %f814;
	fma.rn.f32 	%f835, %f818, %f765, %f828;
	fma.rn.f32 	%f836, %f818, %f766, %f829;
	ld.shared.v2.f32 	{%f837, %f838}, [%r217+3616];
	fma.rn.f32 	%f839, %f837, %f762, %f831;
	fma.rn.f32 	%f840, %f837, %f763, %f832;
	fma.rn.f32 	%f841, %f837, %f765, %f834;
	fma.rn.f32 	%f842, %f837, %f766, %f835;
	fma.rn.f32 	%f843, %f838, %f763, %f839;
	fma.rn.f32 	%f844, %f838, %f766, %f841;
	ld.shared.v2.f32 	{%f845, %f846}, [%r217+3720];
	fma.rn.f32 	%f847, %f845, %f764, %f827;
	fma.rn.f32 	%f848, %f846, %f764, %f833;
	fma.rn.f32 	%f849, %f846, %f765, %f847;
	ld.shared.v4.f32 	{%f850, %f851, %f852, %f853}, [%r217+3728];
	fma.rn.f32 	%f854, %f850, %f764, %f840;
	fma.rn.f32 	%f855, %f850, %f765, %f848;
	fma.rn.f32 	%f856, %f850, %f766, %f849;
	fma.rn.f32 	%f857, %f851, %f764, %f843;
	fma.rn.f32 	%f858, %f851, %f765, %f854;
	fma.rn.f32 	%f859, %f851, %f766, %f855;
	fma.rn.f32 	%f860, %f852, %f765, %f857;
	fma.rn.f32 	%f861, %f852, %f766, %f858;
	fma.rn.f32 	%f862, %f853, %f766, %f860;
	add.s32 	%r244, %r214, 4608;
	mul.wide.u32 	%rd88, %r244, 4;
	add.s64 	%rd89, %rd33, %rd88;
	ld.global.nc.f32 	%f863, [%rd89];
	ld.global.nc.f32 	%f864, [%rd89+256];
	ld.global.nc.f32 	%f865, [%rd89+512];
	ld.global.nc.f32 	%f866, [%rd89+768];
	ld.global.nc.f32 	%f867, [%rd89+1024];
	ld.global.nc.f32 	%f868, [%rd89+1280];
	ld.global.nc.f32 	%f869, [%rd89+1536];
	ld.global.nc.f32 	%f870, [%rd89+1792];
	add.s32 	%r245, %r214, 5120;
	mul.wide.u32 	%rd90, %r245, 4;
	add.s64 	%rd91, %rd33, %rd90;
	ld.global.nc.f32 	%f871, [%rd91];
	ld.shared.v4.f32 	{%f872, %f873, %f874, %f875}, [%r217+3840];
	fma.rn.f32 	%f876, %f872, %f863, %f830;
	fma.rn.f32 	%f877, %f873, %f863, %f836;
	fma.rn.f32 	%f878, %f873, %f864, %f876;
	fma.rn.f32 	%f879, %f874, %f863, %f842;
	fma.rn.f32 	%f880, %f874, %f864, %f877;
	fma.rn.f32 	%f881, %f874, %f865, %f878;
	fma.rn.f32 	%f882, %f875, %f863, %f844;
	fma.rn.f32 	%f883, %f875, %f864, %f879;
	fma.rn.f32 	%f884, %f875, %f865, %f880;
	ld.shared.v2.f32 	{%f885, %f886}, [%r217+3856];
	fma.rn.f32 	%f887, %f885, %f864, %f882;
	fma.rn.f32 	%f888, %f885, %f865, %f883;
	fma.rn.f32 	%f889, %f886, %f865, %f887;
	ld.shared.v2.f32 	{%f890, %f891}, [%r217+3960];
	fma.rn.f32 	%f892, %f890, %f863, %f856;
	fma.rn.f32 	%f893, %f890, %f866, %f881;
	fma.rn.f32 	%f894, %f891, %f863, %f859;
	fma.rn.f32 	%f895, %f891, %f864, %f892;
	fma.rn.f32 	%f896, %f891, %f866, %f884;
	fma.rn.f32 	%f897, %f891, %f867, %f893;
	ld.shared.v4.f32 	{%f898, %f899, %f900, %f901}, [%r217+3968];
	fma.rn.f32 	%f902, %f898, %f863, %f861;
	fma.rn.f32 	%f903, %f898, %f864, %f894;
	fma.rn.f32 	%f904, %f898, %f865, %f895;
	fma.rn.f32 	%f905, %f898, %f866, %f888;
	fma.rn.f32 	%f906, %f898, %f867, %f896;
	fma.rn.f32 	%f907, %f898, %f868, %f897;
	fma.rn.f32 	%f908, %f899, %f863, %f862;
	fma.rn.f32 	%f909, %f899, %f864, %f902;
	fma.rn.f32 	%f910, %f899, %f865, %f903;
	fma.rn.f32 	%f911, %f899, %f866, %f889;
	fma.rn.f32 	%f912, %f899, %f867, %f905;
	fma.rn.f32 	%f913, %f899, %f868, %f906;
	fma.rn.f32 	%f914, %f900, %f864, %f908;
	fma.rn.f32 	%f915, %f900, %f865, %f909;
	fma.rn.f32 	%f916, %f900, %f867, %f911;
	fma.rn.f32 	%f917, %f900, %f868, %f912;
	fma.rn.f32 	%f918, %f901, %f865, %f914;
	fma.rn.f32 	%f919, %f901, %f868, %f916;
	ld.shared.v4.f32 	{%f920, %f921, %f922, %f923}, [%r217+4080];
	fma.rn.f32 	%f924, %f920, %f866, %f904;
	fma.rn.f32 	%f925, %f920, %f869, %f907;
	fma.rn.f32 	%f926, %f921, %f866, %f910;
	fma.rn.f32 	%f927, %f921, %f867, %f924;
	fma.rn.f32 	%f928, %f921, %f869, %f913;
	fma.rn.f32 	%f929, %f921, %f870, %f925;
	fma.rn.f32 	%f930, %f922, %f866, %f915;
	fma.rn.f32 	%f931, %f922, %f867, %f926;
	fma.rn.f32 	%f932, %f922, %f868, %f927;
	fma.rn.f32 	%f933, %f922, %f869, %f917;
	fma.rn.f32 	%f934, %f922, %f870, %f928;
	fma.rn.f32 	%f935, %f922, %f871, %f929;
	fma.rn.f32 	%f936, %f923, %f866, %f918;
	fma.rn.f32 	%f937, %f923, %f867, %f930;
	fma.rn.f32 	%f938, %f923, %f868, %f931;
	fma.rn.f32 	%f939, %f923, %f869, %f919;
	fma.rn.f32 	%f940, %f923, %f870, %f933;
	fma.rn.f32 	%f941, %f923, %f871, %f934;
	ld.shared.v2.f32 	{%f942, %f943}, [%r217+4096];
	fma.rn.f32 	%f944, %f942, %f867, %f936;
	fma.rn.f32 	%f945, %f942, %f868, %f937;
	fma.rn.f32 	%f946, %f942, %f870, %f939;
	fma.rn.f32 	%f947, %f942, %f871, %f940;
	fma.rn.f32 	%f948, %f943, %f868, %f944;
	fma.rn.f32 	%f949, %f943, %f871, %f946;
	ld.shared.v2.f32 	{%f950, %f951}, [%r217+4200];
	fma.rn.f32 	%f952, %f950, %f869, %f932;
	fma.rn.f32 	%f953, %f951, %f869, %f938;
	fma.rn.f32 	%f954, %f951, %f870, %f952;
	ld.shared.v4.f32 	{%f955, %f956, %f957, %f958}, [%r217+4208];
	fma.rn.f32 	%f959, %f955, %f869, %f945;
	fma.rn.f32 	%f960, %f955, %f870, %f953;
	fma.rn.f32 	%f961, %f955, %f871, %f954;
	fma.rn.f32 	%f962, %f956, %f869, %f948;
	fma.rn.f32 	%f963, %f956, %f870, %f959;
	fma.rn.f32 	%f964, %f956, %f871, %f960;
	fma.rn.f32 	%f965, %f957, %f870, %f962;
	fma.rn.f32 	%f966, %f957, %f871, %f963;
	fma.rn.f32 	%f967, %f958, %f871, %f965;
	add.s32 	%r246, %r214, 5184;
	mul.wide.u32 	%rd92, %r246, 4;
	add.s64 	%rd93, %rd33, %rd92;
	ld.global.nc.f32 	%f968, [%rd93];
	ld.global.nc.f32 	%f969, [%rd93+256];
	ld.global.nc.f32 	%f970, [%rd93+512];
	ld.global.nc.f32 	%f971, [%rd93+768];
	ld.global.nc.f32 	%f972, [%rd93+1024];
	ld.global.nc.f32 	%f973, [%rd93+1280];
	ld.global.nc.f32 	%f974, [%rd93+1536];
	ld.global.nc.f32 	%f975, [%rd93+1792];
	ld.global.nc.f32 	%f976, [%rd93+2048];
	ld.shared.v4.f32 	{%f977, %f978, %f979, %f980}, [%r217+4320];
	fma.rn.f32 	%f981, %f977, %f968, %f935;
	fma.rn.f32 	%f982, %f978, %f968, %f941;
	fma.rn.f32 	%f983, %f978, %f969, %f981;
	fma.rn.f32 	%f984, %f979, %f968, %f947;
	fma.rn.f32 	%f985, %f979, %f969, %f982;
	fma.rn.f32 	%f986, %f979, %f970, %f983;
	fma.rn.f32 	%f987, %f980, %f968, %f949;
	fma.rn.f32 	%f988, %f980, %f969, %f984;
	fma.rn.f32 	%f989, %f980, %f970, %f985;
	ld.shared.v2.f32 	{%f990, %f991}, [%r217+4336];
	fma.rn.f32 	%f992, %f990, %f969, %f987;
	fma.rn.f32 	%f993, %f990, %f970, %f988;
	fma.rn.f32 	%f994, %f991, %f970, %f992;
	ld.shared.v2.f32 	{%f995, %f996}, [%r217+4440];
	fma.rn.f32 	%f997, %f995, %f968, %f961;
	fma.rn.f32 	%f998, %f995, %f971, %f986;
	fma.rn.f32 	%f999, %f996, %f968, %f964;
	fma.rn.f32 	%f1000, %f996, %f969, %f997;
	fma.rn.f32 	%f1001, %f996, %f971, %f989;
	fma.rn.f32 	%f1002, %f996, %f972, %f998;
	ld.shared.v4.f32 	{%f1003, %f1004, %f1005, %f1006}, [%r217+4448];
	fma.rn.f32 	%f1007, %f1003, %f968, %f966;
	fma.rn.f32 	%f1008, %f1003, %f969, %f999;
	fma.rn.f32 	%f1009, %f1003, %f970, %f1000;
	fma.rn.f32 	%f1010, %f1003, %f971, %f993;
	fma.rn.f32 	%f1011, %f1003, %f972, %f1001;
	fma.rn.f32 	%f1012, %f1003, %f973, %f1002;
	fma.rn.f32 	%f1013, %f1004, %f968, %f967;
	fma.rn.f32 	%f1014, %f1004, %f969, %f1007;
	fma.rn.f32 	%f1015, %f1004, %f970, %f1008;
	fma.rn.f32 	%f1016, %f1004, %f971, %f994;
	fma.rn.f32 	%f1017, %f1004, %f972, %f1010;
	fma.rn.f32 	%f1018, %f1004, %f973, %f1011;
	fma.rn.f32 	%f1019, %f1005, %f969, %f1013;
	fma.rn.f32 	%f1020, %f1005, %f970, %f1014;
	fma.rn.f32 	%f1021, %f1005, %f972, %f1016;
	fma.rn.f32 	%f1022, %f1005, %f973, %f1017;
	fma.rn.f32 	%f1023, %f1006, %f970, %f1019;
	fma.rn.f32 	%f1024, %f1006, %f973, %f1021;
	ld.shared.v4.f32 	{%f1025, %f1026, %f1027, %f1028}, [%r217+4560];
	fma.rn.f32 	%f1029, %f1025, %f971, %f1009;
	fma.rn.f32 	%f1030, %f1025, %f974, %f1012;
	fma.rn.f32 	%f1031, %f1026, %f971, %f1015;
	fma.rn.f32 	%f1032, %f1026, %f972, %f1029;
	fma.rn.f32 	%f1033, %f1026, %f974, %f1018;
	fma.rn.f32 	%f1034, %f1026, %f975, %f1030;
	fma.rn.f32 	%f1035, %f1027, %f971, %f1020;
	fma.rn.f32 	%f1036, %f1027, %f972, %f1031;
	fma.rn.f32 	%f1037, %f1027, %f973, %f1032;
	fma.rn.f32 	%f1038, %f1027, %f974, %f1022;
	fma.rn.f32 	%f1039, %f1027, %f975, %f1033;
	fma.rn.f32 	%f1040, %f1027, %f976, %f1034;
	fma.rn.f32 	%f1041, %f1028, %f971, %f1023;
	fma.rn.f32 	%f1042, %f1028, %f972, %f1035;
	fma.rn.f32 	%f1043, %f1028, %f973, %f1036;
	fma.rn.f32 	%f1044, %f1028, %f974, %f1024;
	fma.rn.f32 	%f1045, %f1028, %f975, %f1038;
	fma.rn.f32 	%f1046, %f1028, %f976, %f1039;
	ld.shared.v2.f32 	{%f1047, %f1048}, [%r217+4576];
	fma.rn.f32 	%f1049, %f1047, %f972, %f1041;
	fma.rn.f32 	%f1050, %f1047, %f973, %f1042;
	fma.rn.f32 	%f1051, %f1047, %f975, %f1044;
	fma.rn.f32 	%f1052, %f1047, %f976, %f1045;
	fma.rn.f32 	%f1053, %f1048, %f973, %f1049;
	fma.rn.f32 	%f1054, %f1048, %f976, %f1051;
	ld.shared.v2.f32 	{%f1055, %f1056}, [%r217+4680];
	fma.rn.f32 	%f1057, %f1055, %f974, %f1037;
	fma.rn.f32 	%f1058, %f1056, %f974, %f1043;
	fma.rn.f32 	%f1059, %f1056, %f975, %f1057;
	ld.shared.v4.f32 	{%f1060, %f1061, %f1062, %f1063}, [%r217+4688];
	fma.rn.f32 	%f1064, %f1060, %f974, %f1050;
	fma.rn.f32 	%f1065, %f1060, %f975, %f1058;
	fma.rn.f32 	%f1066, %f1060, %f976, %f1059;
	fma.rn.f32 	%f1067, %f1061, %f974, %f1053;
	fma.rn.f32 	%f1068, %f1061, %f975, %f1064;
	fma.rn.f32 	%f1069, %f1061, %f976, %f1065;
	fma.rn.f32 	%f1070, %f1062, %f975, %f1067;
	fma.rn.f32 	%f1071, %f1062, %f976, %f1068;
	fma.rn.f32 	%f1072, %f1063, %f976, %f1070;
	add.s32 	%r247, %r214, 5760;
	mul.wide.u32 	%rd94, %r247, 4;
	add.s64 	%rd95, %rd33, %rd94;
	ld.global.nc.f32 	%f1073, [%rd95];
	ld.global.nc.f32 	%f1074, [%rd95+256];
	ld.global.nc.f32 	%f1075, [%rd95+512];
	ld.global.nc.f32 	%f1076, [%rd95+768];
	ld.global.nc.f32 	%f1077, [%rd95+1024];
	ld.global.nc.f32 	%f1078, [%rd95+1280];
	add.s32 	%r248, %r214, 6144;
	mul.wide.u32 	%rd96, %r248, 4;
	add.s64 	%rd97, %rd33, %rd96;
	ld.global.nc.f32 	%f1079, [%rd97];
	add.s32 	%r249, %r214, 6208;
	mul.wide.u32 	%rd98, %r249, 4;
	add.s64 	%rd99, %rd33, %rd98;
	ld.global.nc.f32 	%f1080, [%rd99];
	add.s32 	%r250, %r214, 6272;
	mul.wide.u32 	%rd100, %r250, 4;
	add.s64 	%rd101, %rd33, %rd100;
	ld.global.nc.f32 	%f1081, [%rd101];
	ld.shared.v4.f32 	{%f1082, %f1083, %f1084, %f1085}, [%r217+4800];
	fma.rn.f32 	%f1086, %f1082, %f1073, %f1040;
	fma.rn.f32 	%f1087, %f1083, %f1073, %f1046;
	fma.rn.f32 	%f1088, %f1083, %f1074, %f1086;
	fma.rn.f32 	%f1089, %f1084, %f1073, %f1052;
	fma.rn.f32 	%f1090, %f1084, %f1074, %f1087;
	fma.rn.f32 	%f1091, %f1084, %f1075, %f1088;
	fma.rn.f32 	%f1092, %f1085, %f1073, %f1054;
	fma.rn.f32 	%f1093, %f1085, %f1074, %f1089;
	fma.rn.f32 	%f1094, %f1085, %f1075, %f1090;
	ld.shared.v2.f32 	{%f1095, %f1096}, [%r217+4816];
	fma.rn.f32 	%f1097, %f1095, %f1074, %f1092;
	fma.rn.f32 	%f1098, %f1095, %f1075, %f1093;
	fma.rn.f32 	%f1099, %f1096, %f1075, %f1097;
	ld.shared.v2.f32 	{%f1100, %f1101}, [%r217+4920];
	fma.rn.f32 	%f1102, %f1100, %f1073, %f1066;
	fma.rn.f32 	%f1103, %f1100, %f1076, %f1091;
	fma.rn.f32 	%f1104, %f1101, %f1073, %f1069;
	fma.rn.f32 	%f1105, %f1101, %f1074, %f1102;
	fma.rn.f32 	%f1106, %f1101, %f1076, %f1094;
	fma.rn.f32 	%f1107, %f1101, %f1077, %f1103;
	ld.shared.v4.f32 	{%f1108, %f1109, %f1110, %f1111}, [%r217+4928];
	fma.rn.f32 	%f1112, %f1108, %f1073, %f1071;
	fma.rn.f32 	%f1113, %f1108, %f1074, %f1104;
	fma.rn.f32 	%f1114, %f1108, %f1075, %f1105;
	fma.rn.f32 	%f1115, %f1108, %f1076, %f1098;
	fma.rn.f32 	%f1116, %f1108, %f1077, %f1106;
	fma.rn.f32 	%f1117, %f1108, %f1078, %f1107;
	fma.rn.f32 	%f1118, %f1109, %f1073, %f1072;
	fma.rn.f32 	%f1119, %f1109, %f1074, %f1112;
	fma.rn.f32 	%f1120, %f1109, %f1075, %f1113;
	fma.rn.f32 	%f1121, %f1109, %f1076, %f1099;
	fma.rn.f32 	%f1122, %f1109, %f1077, %f1115;
	fma.rn.f32 	%f1123, %f1109, %f1078, %f1116;
	fma.rn.f32 	%f1124, %f1110, %f1074, %f1118;
	fma.rn.f32 	%f1125, %f1110, %f1075, %f1119;
	fma.rn.f32 	%f1126, %f1110, %f1077, %f1121;
	fma.rn.f32 	%f1127, %f1110, %f1078, %f1122;
	fma.rn.f32 	%f1128, %f1111, %f1075, %f1124;
	fma.rn.f32 	%f1129, %f1111, %f1078, %f1126;
	ld.shared.v4.f32 	{%f1130, %f1131, %f1132, %f1133}, [%r217+5040];
	fma.rn.f32 	%f1134, %f1130, %f1076, %f1114;
	fma.rn.f32 	%f1135, %f1130, %f1079, %f1117;
	fma.rn.f32 	%f1136, %f1131, %f1076, %f1120;
	fma.rn.f32 	%f1137, %f1131, %f1077, %f1134;
	fma.rn.f32 	%f1138, %f1131, %f1079, %f1123;
	fma.rn.f32 	%f1139, %f1131, %f1080, %f1135;
	fma.rn.f32 	%f1140, %f1132, %f1076, %f1125;
	fma.rn.f32 	%f1141, %f1132, %f1077, %f1136;
	fma.rn.f32 	%f1142, %f1132, %f1078, %f1137;
	fma.rn.f32 	%f1143, %f1132, %f1079, %f1127;
	fma.rn.f32 	%f1144, %f1132, %f1080, %f1138;
	fma.rn.f32 	%f1145, %f1132, %f1081, %f1139;
	fma.rn.f32 	%f1146, %f1133, %f1076, %f1128;
	fma.rn.f32 	%f1147, %f1133, %f1077, %f1140;
	fma.rn.f32 	%f1148, %f1133, %f1078, %f1141;
	fma.rn.f32 	%f1149, %f1133, %f1079, %f1129;
	fma.rn.f32 	%f1150, %f1133, %f1080, %f1143;
	fma.rn.f32 	%f1151, %f1133, %f1081, %f1144;
	ld.shared.v2.f32 	{%f1152, %f1153}, [%r217+5056];
	fma.rn.f32 	%f1154, %f1152, %f1077, %f1146;
	fma.rn.f32 	%f1155, %f1152, %f1078, %f1147;
	fma.rn.f32 	%f1156, %f1152, %f1080, %f1149;
	fma.rn.f32 	%f1157, %f1152, %f1081, %f1150;
	fma.rn.f32 	%f1158, %f1153, %f1078, %f1154;
	fma.rn.f32 	%f1159, %f1153, %f1081, %f1156;
	ld.shared.v2.f32 	{%f1160, %f1161}, [%r217+5160];
	fma.rn.f32 	%f1162, %f1160, %f1079, %f1142;
	fma.rn.f32 	%f1163, %f1161, %f1079, %f1148;
	fma.rn.f32 	%f1164, %f1161, %f1080, %f1162;
	ld.shared.v4.f32 	{%f1165, %f1166, %f1167, %f1168}, [%r217+5168];
	fma.rn.f32 	%f1169, %f1165, %f1079, %f1155;
	fma.rn.f32 	%f1170, %f1165, %f1080, %f1163;
	fma.rn.f32 	%f1171, %f1165, %f1081, %f1164;
	fma.rn.f32 	%f1172, %f1166, %f1079, %f1158;
	fma.rn.f32 	%f1173, %f1166, %f1080, %f1169;
	fma.rn.f32 	%f1174, %f1166, %f1081, %f1170;
	fma.rn.f32 	%f1175, %f1167, %f1080, %f1172;
	fma.rn.f32 	%f1176, %f1167, %f1081, %f1173;
	fma.rn.f32 	%f1177, %f1168, %f1081, %f1175;
	add.s32 	%r251, %r214, 6336;
	mul.wide.u32 	%rd102, %r251, 4;
	add.s64 	%rd103, %rd33, %rd102;
	ld.global.nc.f32 	%f1178, [%rd103];
	ld.global.nc.f32 	%f1179, [%rd103+256];
	ld.global.nc.f32 	%f1180, [%rd103+512];
	ld.global.nc.f32 	%f1181, [%rd103+768];
	ld.global.nc.f32 	%f1182, [%rd103+1024];
	ld.global.nc.f32 	%f1183, [%rd103+1280];
	ld.global.nc.f32 	%f1184, [%rd103+1536];
	ld.global.nc.f32 	%f1185, [%rd103+1792];
	ld.global.nc.f32 	%f1186, [%rd103+2048];
	ld.shared.v4.f32 	{%f1187, %f1188, %f1189, %f1190}, [%r217+5280];
	fma.rn.f32 	%f1191, %f1187, %f1178, %f1145;
	fma.rn.f32 	%f1192, %f1188, %f1178, %f1151;
	fma.rn.f32 	%f1193, %f1188, %f1179, %f1191;
	fma.rn.f32 	%f1194, %f1189, %f1178, %f1157;
	fma.rn.f32 	%f1195, %f1189, %f1179, %f1192;
	fma.rn.f32 	%f1196, %f1189, %f1180, %f1193;
	fma.rn.f32 	%f1197, %f1190, %f1178, %f1159;
	fma.rn.f32 	%f1198, %f1190, %f1179, %f1194;
	fma.rn.f32 	%f1199, %f1190, %f1180, %f1195;
	ld.shared.v2.f32 	{%f1200, %f1201}, [%r217+5296];
	fma.rn.f32 	%f1202, %f1200, %f1179, %f1197;
	fma.rn.f32 	%f1203, %f1200, %f1180, %f1198;
	fma.rn.f32 	%f1204, %f1201, %f1180, %f1202;
	ld.shared.v2.f32 	{%f1205, %f1206}, [%r217+5400];
	fma.rn.f32 	%f1207, %f1205, %f1178, %f1171;
	fma.rn.f32 	%f1208, %f1205, %f1181, %f1196;
	fma.rn.f32 	%f1209, %f1206, %f1178, %f1174;
	fma.rn.f32 	%f1210, %f1206, %f1179, %f1207;
	fma.rn.f32 	%f1211, %f1206, %f1181, %f1199;
	fma.rn.f32 	%f1212, %f1206, %f1182, %f1208;
	ld.shared.v4.f32 	{%f1213, %f1214, %f1215, %f1216}, [%r217+5408];
	fma.rn.f32 	%f1217, %f1213, %f1178, %f1176;
	fma.rn.f32 	%f1218, %f1213, %f1179, %f1209;
	fma.rn.f32 	%f1219, %f1213, %f1180, %f1210;
	fma.rn.f32 	%f1220, %f1213, %f1181, %f1203;
	fma.rn.f32 	%f1221, %f1213, %f1182, %f1211;
	fma.rn.f32 	%f1222, %f1213, %f1183, %f1212;
	fma.rn.f32 	%f1223, %f1214, %f1178, %f1177;
	fma.rn.f32 	%f1224, %f1214, %f1179, %f1217;
	fma.rn.f32 	%f1225, %f1214, %f1180, %f1218;
	fma.rn.f32 	%f1226, %f1214, %f1181, %f1204;
	fma.rn.f32 	%f1227, %f1214, %f1182, %f1220;
	fma.rn.f32 	%f1228, %f1214, %f1183, %f1221;
	fma.rn.f32 	%f1229, %f1215, %f1179, %f1223;
	fma.rn.f32 	%f1230, %f1215, %f1180, %f1224;
	fma.rn.f32 	%f1231, %f1215, %f1182, %f1226;
	fma.rn.f32 	%f1232, %f1215, %f1183, %f1227;
	fma.rn.f32 	%f1233, %f1216, %f1180, %f1229;
	fma.rn.f32 	%f1234, %f1216, %f1183, %f1231;
	ld.shared.v4.f32 	{%f1235, %f1236, %f1237, %f1238}, [%r217+5520];
	fma.rn.f32 	%f1239, %f1235, %f1181, %f1219;
	fma.rn.f32 	%f1240, %f1235, %f1184, %f1222;
	fma.rn.f32 	%f1241, %f1236, %f1181, %f1225;
	fma.rn.f32 	%f1242, %f1236, %f1182, %f1239;
	fma.rn.f32 	%f1243, %f1236, %f1184, %f1228;
	fma.rn.f32 	%f1244, %f1236, %f1185, %f1240;
	fma.rn.f32 	%f1245, %f1237, %f1181, %f1230;
	fma.rn.f32 	%f1246, %f1237, %f1182, %f1241;
	fma.rn.f32 	%f1247, %f1237, %f1183, %f1242;
	fma.rn.f32 	%f1248, %f1237, %f1184, %f1232;
	fma.rn.f32 	%f1249, %f1237, %f1185, %f1243;
	fma.rn.f32 	%f1250, %f1237, %f1186, %f1244;
	fma.rn.f32 	%f1251, %f1238, %f1181, %f1233;
	fma.rn.f32 	%f1252, %f1238, %f1182, %f1245;
	fma.rn.f32 	%f1253, %f1238, %f1183, %f1246;
	fma.rn.f32 	%f1254, %f1238, %f1184, %f1234;
	fma.rn.f32 	%f1255, %f1238, %f1185, %f1248;
	fma.rn.f32 	%f1256, %f1238, %f1186, %f1249;
	ld.shared.v2.f32 	{%f1257, %f1258}, [%r217+5536];
	fma.rn.f32 	%f1259, %f1257, %f1182, %f1251;
	fma.rn.f32 	%f1260, %f1257, %f1183, %f1252;
	fma.rn.f32 	%f1261, %f1257, %f1185, %f1254;
	fma.rn.f32 	%f1262, %f1257, %f1186, %f1255;
	fma.rn.f32 	%f1263, %f1258, %f1183, %f1259;
	fma.rn.f32 	%f1264, %f1258, %f1186, %f1261;
	ld.shared.v2.f32 	{%f1265, %f1266}, [%r217+5640];
	fma.rn.f32 	%f1267, %f1265, %f1184, %f1247;
	fma.rn.f32 	%f1268, %f1266, %f1184, %f1253;
	fma.rn.f32 	%f1269, %f1266, %f1185, %f1267;
	ld.shared.v4.f32 	{%f1270, %f1271, %f1272, %f1273}, [%r217+5648];
	fma.rn.f32 	%f1274, %f1270, %f1184, %f1260;
	fma.rn.f32 	%f1275, %f1270, %f1185, %f1268;
	fma.rn.f32 	%f1276, %f1270, %f1186, %f1269;
	fma.rn.f32 	%f1277, %f1271, %f1184, %f1263;
	fma.rn.f32 	%f1278, %f1271, %f1185, %f1274;
	fma.rn.f32 	%f1279, %f1271, %f1186, %f1275;
	fma.rn.f32 	%f1280, %f1272, %f1185, %f1277;
	fma.rn.f32 	%f1281, %f1272, %f1186, %f1278;
	fma.rn.f32 	%f1282, %f1273, %f1186, %f1280;
	add.s32 	%r252, %r214, 6912;
	mul.wide.u32 	%rd104, %r252, 4;
	add.s64 	%rd105, %rd33, %rd104;
	ld.global.nc.f32 	%f1283, [%rd105];
	ld.global.nc.f32 	%f1284, [%rd105+256];
	ld.global.nc.f32 	%f1285, [%rd105+512];
	ld.global.nc.f32 	%f1286, [%rd105+768];
	add.s32 	%r253, %r214, 7168;
	mul.wide.u32 	%rd106, %r253, 4;
	add.s64 	%rd107, %rd33, %rd106;
	ld.global.nc.f32 	%f1287, [%rd107];
	add.s32 	%r254, %r214, 7232;
	mul.wide.u32 	%rd108, %r254, 4;
	add.s64 	%rd109, %rd33, %rd108;
	ld.global.nc.f32 	%f1288, [%rd109];
	add.s32 	%r255, %r214, 7296;
	mul.wide.u32 	%rd110, %r255, 4;
	add.s64 	%rd111, %rd33, %rd110;
	ld.global.nc.f32 	%f1289, [%rd111];
	add.s32 	%r256, %r214, 7360;
	mul.wide.u32 	%rd112, %r256, 4;
	add.s64 	%rd113, %rd33, %rd112;
	ld.global.nc.f32 	%f1290, [%rd113];
	add.s32 	%r257, %r214, 7424;
	mul.wide.u32 	%rd114, %r257, 4;
	add.s64 	%rd115, %rd33, %rd114;
	ld.global.nc.f32 	%f1291, [%rd115];
	ld.shared.v4.f32 	{%f1292, %f1293, %f1294, %f1295}, [%r217+5760];
	fma.rn.f32 	%f1296, %f1292, %f1283, %f1250;
	fma.rn.f32 	%f1297, %f1293, %f1283, %f1256;
	fma.rn.f32 	%f1298, %f1293, %f1284, %f1296;
	fma.rn.f32 	%f1299, %f1294, %f1283, %f1262;
	fma.rn.f32 	%f1300, %f1294, %f1284, %f1297;
	fma.rn.f32 	%f1301, %f1294, %f1285, %f1298;
	fma.rn.f32 	%f1302, %f1295, %f1283, %f1264;
	fma.rn.f32 	%f1303, %f1295, %f1284, %f1299;
	fma.rn.f32 	%f1304, %f1295, %f1285, %f1300;
	ld.shared.v2.f32 	{%f1305, %f1306}, [%r217+5776];
	fma.rn.f32 	%f1307, %f1305, %f1284, %f1302;
	fma.rn.f32 	%f1308, %f1305, %f1285, %f1303;
	fma.rn.f32 	%f1309, %f1306, %f1285, %f1307;
	ld.shared.v2.f32 	{%f1310, %f1311}, [%r217+5880];
	fma.rn.f32 	%f1312, %f1310, %f1283, %f1276;
	fma.rn.f32 	%f1313, %f1310, %f1286, %f1301;
	fma.rn.f32 	%f1314, %f1311, %f1283, %f1279;
	fma.rn.f32 	%f1315, %f1311, %f1284, %f1312;
	fma.rn.f32 	%f1316, %f1311, %f1286, %f1304;
	fma.rn.f32 	%f1317, %f1311, %f1287, %f1313;
	ld.shared.v4.f32 	{%f1318, %f1319, %f1320, %f1321}, [%r217+5888];
	fma.rn.f32 	%f1322, %f1318, %f1283, %f1281;
	fma.rn.f32 	%f1323, %f1318, %f1284, %f1314;
	fma.rn.f32 	%f1324, %f1318, %f1285, %f1315;
	fma.rn.f32 	%f1325, %f1318, %f1286, %f1308;
	fma.rn.f32 	%f1326, %f1318, %f1287, %f1316;
	fma.rn.f32 	%f1327, %f1318, %f1288, %f1317;
	fma.rn.f32 	%f1328, %f1319, %f1283, %f1282;
	fma.rn.f32 	%f1329, %f1319, %f1284, %f1322;
	fma.rn.f32 	%f1330, %f1319, %f1285, %f1323;
	fma.rn.f32 	%f1331, %f1319, %f1286, %f1309;
	fma.rn.f32 	%f1332, %f1319, %f1287, %f1325;
	fma.rn.f32 	%f1333, %f1319, %f1288, %f1326;
	fma.rn.f32 	%f1334, %f1320, %f1284, %f1328;
	fma.rn.f32 	%f1335, %f1320, %f1285, %f1329;
	fma.rn.f32 	%f1336, %f1320, %f1287, %f1331;
	fma.rn.f32 	%f1337, %f1320, %f1288, %f1332;
	fma.rn.f32 	%f1338, %f1321, %f1285, %f1334;
	fma.rn.f32 	%f1339, %f1321, %f1288, %f1336;
	ld.shared.v4.f32 	{%f1340, %f1341, %f1342, %f1343}, [%r217+6000];
	fma.rn.f32 	%f1344, %f1340, %f1286, %f1324;
	fma.rn.f32 	%f1345, %f1340, %f1289, %f1327;
	fma.rn.f32 	%f1346, %f1341, %f1286, %f1330;
	fma.rn.f32 	%f1347, %f1341, %f1287, %f1344;
	fma.rn.f32 	%f1348, %f1341, %f1289, %f1333;
	fma.rn.f32 	%f1349, %f1341, %f1290, %f1345;
	fma.rn.f32 	%f1350, %f1342, %f1286, %f1335;
	fma.rn.f32 	%f1351, %f1342, %f1287, %f1346;
	fma.rn.f32 	%f1352, %f1342, %f1288, %f1347;
	fma.rn.f32 	%f1353, %f1342, %f1289, %f1337;
	fma.rn.f32 	%f1354, %f1342, %f1290, %f1348;
	fma.rn.f32 	%f1355, %f1342, %f1291, %f1349;
	fma.rn.f32 	%f1356, %f1343, %f1286, %f1338;
	fma.rn.f32 	%f1357, %f1343, %f1287, %f1350;
	fma.rn.f32 	%f1358, %f1343, %f1288, %f1351;
	fma.rn.f32 	%f1359, %f1343, %f1289, %f1339;
	fma.rn.f32 	%f1360, %f1343, %f1290, %f1353;
	fma.rn.f32 	%f1361, %f1343, %f1291, %f1354;
	ld.shared.v2.f32 	{%f1362, %f1363}, [%r217+6016];
	fma.rn.f32 	%f1364, %f1362, %f1287, %f1356;
	fma.rn.f32 	%f1365, %f1362, %f1288, %f1357;
	fma.rn.f32 	%f1366, %f1362, %f1290, %f1359;
	fma.rn.f32 	%f1367, %f1362, %f1291, %f1360;
	fma.rn.f32 	%f1368, %f1363, %f1288, %f1364;
	fma.rn.f32 	%f1369, %f1363, %f1291, %f1366;
	ld.shared.v2.f32 	{%f1370, %f1371}, [%r217+6120];
	fma.rn.f32 	%f1372, %f1370, %f1289, %f1352;
	fma.rn.f32 	%f1373, %f1371, %f1289, %f1358;
	fma.rn.f32 	%f1374, %f1371, %f1290, %f1372;
	ld.shared.v4.f32 	{%f1375, %f1376, %f1377, %f1378}, [%r217+6128];
	fma.rn.f32 	%f1379, %f1375, %f1289, %f1365;
	fma.rn.f32 	%f1380, %f1375, %f1290, %f1373;
	fma.rn.f32 	%f1381, %f1375, %f1291, %f1374;
	fma.rn.f32 	%f1382, %f1376, %f1289, %f1368;
	fma.rn.f32 	%f1383, %f1376, %f1290, %f1379;
	fma.rn.f32 	%f1384, %f1376, %f1291, %f1380;
	fma.rn.f32 	%f1385, %f1377, %f1290, %f1382;
	fma.rn.f32 	%f1386, %f1377, %f1291, %f1383;
	fma.rn.f32 	%f1387, %f1378, %f1291, %f1385;
	add.s32 	%r258, %r214, 7488;
	mul.wide.u32 	%rd116, %r258, 4;
	add.s64 	%rd117, %rd33, %rd116;
	ld.global.nc.f32 	%f1388, [%rd117];
	ld.global.nc.f32 	%f1389, [%rd117+256];
	ld.global.nc.f32 	%f1390, [%rd117+512];
	ld.global.nc.f32 	%f1391, [%rd117+768];
	ld.global.nc.f32 	%f1392, [%rd117+1024];
	ld.global.nc.f32 	%f1393, [%rd117+1280];
	ld.global.nc.f32 	%f1394, [%rd117+1536];
	ld.global.nc.f32 	%f1395, [%rd117+1792];
	ld.global.nc.f32 	%f1396, [%rd117+2048];
	ld.shared.v4.f32 	{%f1397, %f1398, %f1399, %f1400}, [%r217+6240];
	fma.rn.f32 	%f1401, %f1397, %f1388, %f1355;
	fma.rn.f32 	%f1402, %f1398, %f1388, %f1361;
	fma.rn.f32 	%f1403, %f1398, %f1389, %f1401;
	fma.rn.f32 	%f1404, %f1399, %f1388, %f1367;
	fma.rn.f32 	%f1405, %f1399, %f1389, %f1402;
	fma.rn.f32 	%f1406, %f1399, %f1390, %f1403;
	fma.rn.f32 	%f1407, %f1400, %f1388, %f1369;
	fma.rn.f32 	%f1408, %f1400, %f1389, %f1404;
	fma.rn.f32 	%f1409, %f1400, %f1390, %f1405;
	ld.shared.v2.f32 	{%f1410, %f1411}, [%r217+6256];
	fma.rn.f32 	%f1412, %f1410, %f1389, %f1407;
	fma.rn.f32 	%f1413, %f1410, %f1390, %f1408;
	fma.rn.f32 	%f1414, %f1411, %f1390, %f1412;
	ld.shared.v2.f32 	{%f1415, %f1416}, [%r217+6360];
	fma.rn.f32 	%f1417, %f1415, %f1388, %f1381;
	fma.rn.f32 	%f1418, %f1415, %f1391, %f1406;
	fma.rn.f32 	%f1419, %f1416, %f1388, %f1384;
	fma.rn.f32 	%f1420, %f1416, %f1389, %f1417;
	fma.rn.f32 	%f1421, %f1416, %f1391, %f1409;
	fma.rn.f32 	%f1422, %f1416, %f1392, %f1418;
	ld.shared.v4.f32 	{%f1423, %f1424, %f1425, %f1426}, [%r217+6368];
	fma.rn.f32 	%f1427, %f1423, %f1388, %f1386;
	fma.rn.f32 	%f1428, %f1423, %f1389, %f1419;
	fma.rn.f32 	%f1429, %f1423, %f1390, %f1420;
	fma.rn.f32 	%f1430, %f1423, %f1391, %f1413;
	fma.rn.f32 	%f1431, %f1423, %f1392, %f1421;
	fma.rn.f32 	%f1432, %f1423, %f1393, %f1422;
	fma.rn.f32 	%f1433, %f1424, %f1388, %f1387;
	fma.rn.f32 	%f1434, %f1424, %f1389, %f1427;
	fma.rn.f32 	%f1435, %f1424, %f1390, %f1428;
	fma.rn.f32 	%f1436, %f1424, %f1391, %f1414;
	fma.rn.f32 	%f1437, %f1424, %f1392, %f1430;
	fma.rn.f32 	%f1438, %f1424, %f1393, %f1431;
	fma.rn.f32 	%f1439, %f1425, %f1389, %f1433;
	fma.rn.f32 	%f1440, %f1425, %f1390, %f1434;
	fma.rn.f32 	%f1441, %f1425, %f1392, %f1436;
	fma.rn.f32 	%f1442, %f1425, %f1393, %f1437;
	fma.rn.f32 	%f1443, %f1426, %f1390, %f1439;
	fma.rn.f32 	%f1444, %f1426, %f1393, %f1441;
	ld.shared.v4.f32 	{%f1445, %f1446, %f1447, %f1448}, [%r217+6480];
	fma.rn.f32 	%f1449, %f1445, %f1391, %f1429;
	fma.rn.f32 	%f1450, %f1445, %f1394, %f1432;
	fma.rn.f32 	%f1451, %f1446, %f1391, %f1435;
	fma.rn.f32 	%f1452, %f1446, %f1392, %f1449;
	fma.rn.f32 	%f1453, %f1446, %f1394, %f1438;
	fma.rn.f32 	%f1454, %f1446, %f1395, %f1450;
	fma.rn.f32 	%f1455, %f1447, %f1391, %f1440;
	fma.rn.f32 	%f1456, %f1447, %f1392, %f1451;
	fma.rn.f32 	%f1457, %f1447, %f1393, %f1452;
	fma.rn.f32 	%f1458, %f1447, %f1394, %f1442;
	fma.rn.f32 	%f1459, %f1447, %f1395, %f1453;
	fma.rn.f32 	%f1460, %f1447, %f1396, %f1454;
	fma.rn.f32 	%f1461, %f1448, %f1391, %f1443;
	fma.rn.f32 	%f1462, %f1448, %f1392, %f1455;
	fma.rn.f32 	%f1463, %f1448, %f1393, %f1456;
	fma.rn.f32 	%f1464, %f1448, %f1394, %f1444;
	fma.rn.f32 	%f1465, %f1448, %f1395, %f1458;
	fma.rn.f32 	%f1466, %f1448, %f1396, %f1459;
	ld.shared.v2.f32 	{%f1467, %f1468}, [%r217+6496];
	fma.rn.f32 	%f1469, %f1467, %f1392, %f1461;
	fma.rn.f32 	%f1470, %f1467, %f1393, %f1462;
	fma.rn.f32 	%f1471, %f1467, %f1395, %f1464;
	fma.rn.f32 	%f1472, %f1467, %f1396, %f1465;
	fma.rn.f32 	%f1473, %f1468, %f1393, %f1469;
	fma.rn.f32 	%f1474, %f1468, %f1396, %f1471;
	ld.shared.v2.f32 	{%f1475, %f1476}, [%r217+6600];
	fma.rn.f32 	%f1477, %f1475, %f1394, %f1457;
	fma.rn.f32 	%f1478, %f1476, %f1394, %f1463;
	fma.rn.f32 	%f1479, %f1476, %f1395, %f1477;
	ld.shared.v4.f32 	{%f1480, %f1481, %f1482, %f1483}, [%r217+6608];
	fma.rn.f32 	%f1484, %f1480, %f1394, %f1470;
	fma.rn.f32 	%f1485, %f1480, %f1395, %f1478;
	fma.rn.f32 	%f1486, %f1480, %f1396, %f1479;
	fma.rn.f32 	%f1487, %f1481, %f1394, %f1473;
	fma.rn.f32 	%f1488, %f1481, %f1395, %f1484;
	fma.rn.f32 	%f1489, %f1481, %f1396, %f1485;
	fma.rn.f32 	%f1490, %f1482, %f1395, %f1487;
	fma.rn.f32 	%f1491, %f1482, %f1396, %f1488;
	fma.rn.f32 	%f1492, %f1483, %f1396, %f1490;
	add.s32 	%r259, %r214, 8064;
	mul.wide.u32 	%rd118, %r259, 4;
	add.s64 	%rd119, %rd33, %rd118;
	ld.global.nc.f32 	%f1493, [%rd119];
	ld.global.nc.f32 	%f1494, [%rd119+256];
	add.s32 	%r260, %r214, 8192;
	mul.wide.u32 	%rd120, %r260, 4;
	add.s64 	%rd121, %rd33, %rd120;
	ld.global.nc.f32 	%f1495, [%rd121];
	add.s32 	%r261, %r214, 8256;
	mul.wide.u32 	%rd122, %r261, 4;
	add.s64 	%rd123, %rd33, %rd122;
	ld.global.nc.f32 	%f1496, [%rd123];
	add.s32 	%r262, %r214, 8320;
	mul.wide.u32 	%rd124, %r262, 4;
	add.s64 	%rd125, %rd33, %rd124;
	ld.global.nc.f32 	%f1497, [%rd125];
	add.s32 	%r263, %r214, 8384;
	mul.wide.u32 	%rd126, %r263, 4;
	add.s64 	%rd127, %rd33, %rd126;
	ld.global.nc.f32 	%f1498, [%rd127];
	add.s32 	%r264, %r214, 8448;
	mul.wide.u32 	%rd128, %r264, 4;
	add.s64 	%rd129, %rd33, %rd128;
	ld.global.nc.f32 	%f1499, [%rd129];
	add.s32 	%r265, %r214, 8512;
	mul.wide.u32 	%rd130, %r265, 4;
	add.s64 	%rd131, %rd33, %rd130;
	ld.global.nc.f32 	%f1500, [%rd131];
	add.s32 	%r266, %r214, 8576;
	mul.wide.u32 	%rd132, %r266, 4;
	add.s64 	%rd133, %rd33, %rd132;
	ld.global.nc.f32 	%f1501, [%rd133];
	ld.shared.v4.f32 	{%f1502, %f1503, %f1504, %f1505}, [%r217+6720];
	fma.rn.f32 	%f1506, %f1502, %f1493, %f1460;
	fma.rn.f32 	%f1507, %f1503, %f1493, %f1466;
	fma.rn.f32 	%f1508, %f1503, %f1494, %f1506;
	fma.rn.f32 	%f1509, %f1504, %f1493, %f1472;
	fma.rn.f32 	%f1510, %f1504, %f1494, %f1507;
	fma.rn.f32 	%f1511, %f1504, %f1495, %f1508;
	fma.rn.f32 	%f1512, %f1505, %f1493, %f1474;
	fma.rn.f32 	%f1513, %f1505, %f1494, %f1509;
	fma.rn.f32 	%f1514, %f1505, %f1495, %f1510;
	ld.shared.v2.f32 	{%f1515, %f1516}, [%r217+6736];
	fma.rn.f32 	%f1517, %f1515, %f1494, %f1512;
	fma.rn.f32 	%f1518, %f1515, %f1495, %f1513;
	fma.rn.f32 	%f1519, %f1516, %f1495, %f1517;
	ld.shared.v2.f32 	{%f1520, %f1521}, [%r217+6840];
	fma.rn.f32 	%f1522, %f1520, %f1493, %f1486;
	fma.rn.f32 	%f1523, %f1520, %f1496, %f1511;
	fma.rn.f32 	%f1524, %f1521, %f1493, %f1489;
	fma.rn.f32 	%f1525, %f1521, %f1494, %f1522;
	fma.rn.f32 	%f1526, %f1521, %f1496, %f1514;
	fma.rn.f32 	%f1527, %f1521, %f1497, %f1523;
	ld.shared.v4.f32 	{%f1528, %f1529, %f1530, %f1531}, [%r217+6848];
	fma.rn.f32 	%f1532, %f1528, %f1493, %f1491;
	fma.rn.f32 	%f1533, %f1528, %f1494, %f1524;
	fma.rn.f32 	%f1534, %f1528, %f1495, %f1525;
	fma.rn.f32 	%f1535, %f1528, %f1496, %f1518;
	fma.rn.f32 	%f1536, %f1528, %f1497, %f1526;
	fma.rn.f32 	%f1537, %f1528, %f1498, %f1527;
	fma.rn.f32 	%f1538, %f1529, %f1493, %f1492;
	fma.rn.f32 	%f1539, %f1529, %f1494, %f1532;
	fma.rn.f32 	%f1540, %f1529, %f1495, %f1533;
	fma.rn.f32 	%f1541, %f1529, %f1496, %f1519;
	fma.rn.f32 	%f1542, %f1529, %f1497, %f1535;
	fma.rn.f32 	%f1543, %f1529, %f1498, %f1536;
	fma.rn.f32 	%f1544, %f1530, %f1494, %f1538;
	fma.rn.f32 	%f1545, %f1530, %f1495, %f1539;
	fma.rn.f32 	%f1546, %f1530, %f1497, %f1541;
	fma.rn.f32 	%f1547, %f1530, %f1498, %f1542;
	fma.rn.f32 	%f1548, %f1531, %f1495, %f1544;
	fma.rn.f32 	%f1549, %f1531, %f1498, %f1546;
	ld.shared.v4.f32 	{%f1550, %f1551, %f1552, %f1553}, [%r217+6960];
	fma.rn.f32 	%f1554, %f1550, %f1496, %f1534;
	fma.rn.f32 	%f1555, %f1550, %f1499, %f1537;
	fma.rn.f32 	%f1556, %f1551, %f1496, %f1540;
	fma.rn.f32 	%f1557, %f1551, %f1497, %f1554;
	fma.rn.f32 	%f1558, %f1551, %f1499, %f1543;
	fma.rn.f32 	%f1559, %f1551, %f1500, %f1555;
	fma.rn.f32 	%f1560, %f1552, %f1496, %f1545;
	fma.rn.f32 	%f1561, %f1552, %f1497, %f1556;
	fma.rn.f32 	%f1562, %f1552, %f1498, %f1557;
	fma.rn.f32 	%f1563, %f1552, %f1499, %f1547;
	fma.rn.f32 	%f1564, %f1552, %f1500, %f1558;
	fma.rn.f32 	%f1565, %f1552, %f1501, %f1559;
	fma.rn.f32 	%f1566, %f1553, %f1496, %f1548;
	fma.rn.f32 	%f1567, %f1553, %f1497, %f1560;
	fma.rn.f32 	%f1568, %f1553, %f1498, %f1561;
	fma.rn.f32 	%f1569, %f1553, %f1499, %f1549;
	fma.rn.f32 	%f1570, %f1553, %f1500, %f1563;
	fma.rn.f32 	%f1571, %f1553, %f1501, %f1564;
	ld.shared.v2.f32 	{%f1572, %f1573}, [%r217+6976];
	fma.rn.f32 	%f1574, %f1572, %f1497, %f1566;
	fma.rn.f32 	%f1575, %f1572, %f1498, %f1567;
	fma.rn.f32 	%f1576, %f1572, %f1500, %f1569;
	fma.rn.f32 	%f1577, %f1572, %f1501, %f1570;
	fma.rn.f32 	%f1578, %f1573, %f1498, %f1574;
	fma.rn.f32 	%f1579, %f1573, %f1501, %f1576;
	ld.shared.v2.f32 	{%f1580, %f1581}, [%r217+7080];
	fma.rn.f32 	%f1582, %f1580, %f1499, %f1562;
	fma.rn.f32 	%f1583, %f1581, %f1499, %f1568;
	fma.rn.f32 	%f1584, %f1581, %f1500, %f1582;
	ld.shared.v4.f32 	{%f1585, %f1586, %f1587, %f1588}, [%r217+7088];
	fma.rn.f32 	%f1589, %f1585, %f1499, %f1575;
	fma.rn.f32 	%f1590, %f1585, %f1500, %f1583;
	fma.rn.f32 	%f1591, %f1585, %f1501, %f1584;
	fma.rn.f32 	%f1592, %f1586, %f1499, %f1578;
	fma.rn.f32 	%f1593, %f1586, %f1500, %f1589;
	fma.rn.f32 	%f1594, %f1586, %f1501, %f1590;
	fma.rn.f32 	%f1595, %f1587, %f1500, %f1592;
	fma.rn.f32 	%f1596, %f1587, %f1501, %f1593;
	fma.rn.f32 	%f1597, %f1588, %f1501, %f1595;
	add.s32 	%r267, %r214, 8640;
	mul.wide.u32 	%rd134, %r267, 4;
	add.s64 	%rd135, %rd33, %rd134;
	ld.global.nc.f32 	%f1598, [%rd135];
	ld.global.nc.f32 	%f1599, [%rd135+256];
	ld.global.nc.f32 	%f1600, [%rd135+512];
	ld.global.nc.f32 	%f1601, [%rd135+768];
	ld.global.nc.f32 	%f1602, [%rd135+1024];
	ld.global.nc.f32 	%f1603, [%rd135+1280];
	ld.global.nc.f32 	%f1604, [%rd135+1536];
	ld.global.nc.f32 	%f1605, [%rd135+1792];
	ld.global.nc.f32 	%f1606, [%rd135+2048];
	ld.shared.v4.f32 	{%f1607, %f1608, %f1609, %f1610}, [%r217+7200];
	fma.rn.f32 	%f1611, %f1607, %f1598, %f1565;
	fma.rn.f32 	%f1612, %f1608, %f1598, %f1571;
	fma.rn.f32 	%f1613, %f1608, %f1599, %f1611;
	fma.rn.f32 	%f1614, %f1609, %f1598, %f1577;
	fma.rn.f32 	%f1615, %f1609, %f1599, %f1612;
	fma.rn.f32 	%f1616, %f1609, %f1600, %f1613;
	fma.rn.f32 	%f1617, %f1610, %f1598, %f1579;
	fma.rn.f32 	%f1618, %f1610, %f1599, %f1614;
	fma.rn.f32 	%f1619, %f1610, %f1600, %f1615;
	ld.shared.v2.f32 	{%f1620, %f1621}, [%r217+7216];
	fma.rn.f32 	%f1622, %f1620, %f1599, %f1617;
	fma.rn.f32 	%f1623, %f1620, %f1600, %f1618;
	fma.rn.f32 	%f1624, %f1621, %f1600, %f1622;
	ld.shared.v2.f32 	{%f1625, %f1626}, [%r217+7320];
	fma.rn.f32 	%f1627, %f1625, %f1598, %f1591;
	fma.rn.f32 	%f1628, %f1625, %f1601, %f1616;
	fma.rn.f32 	%f1629, %f1626, %f1598, %f1594;
	fma.rn.f32 	%f1630, %f1626, %f1599, %f1627;
	fma.rn.f32 	%f1631, %f1626, %f1601, %f1619;
	fma.rn.f32 	%f1632, %f1626, %f1602, %f1628;
	ld.shared.v4.f32 	{%f1633, %f1634, %f1635, %f1636}, [%r217+7328];
	fma.rn.f32 	%f1637, %f1633, %f1598, %f1596;
	fma.rn.f32 	%f1638, %f1633, %f1599, %f1629;
	fma.rn.f32 	%f1639, %f1633, %f1600, %f1630;
	fma.rn.f32 	%f1640, %f1633, %f1601, %f1623;
	fma.rn.f32 	%f1641, %f1633, %f1602, %f1631;
	fma.rn.f32 	%f1642, %f1633, %f1603, %f1632;
	fma.rn.f32 	%f1643, %f1634, %f1598, %f1597;
	fma.rn.f32 	%f1644, %f1634, %f1599, %f1637;
	fma.rn.f32 	%f1645, %f1634, %f1600, %f1638;
	fma.rn.f32 	%f1646, %f1634, %f1601, %f1624;
	fma.rn.f32 	%f1647, %f1634, %f1602, %f1640;
	fma.rn.f32 	%f1648, %f1634, %f1603, %f1641;
	fma.rn.f32 	%f1649, %f1635, %f1599, %f1643;
	fma.rn.f32 	%f1650, %f1635, %f1600, %f1644;
	fma.rn.f32 	%f1651, %f1635, %f1602, %f1646;
	fma.rn.f32 	%f1652, %f1635, %f1603, %f1647;
	fma.rn.f32 	%f1653, %f1636, %f1600, %f1649;
	fma.rn.f32 	%f1654, %f1636, %f1603, %f1651;
	ld.shared.v4.f32 	{%f1655, %f1656, %f1657, %f1658}, [%r217+7440];
	fma.rn.f32 	%f1659, %f1655, %f1601, %f1639;
	fma.rn.f32 	%f1660, %f1655, %f1604, %f1642;
	fma.rn.f32 	%f1661, %f1656, %f1601, %f1645;
	fma.rn.f32 	%f1662, %f1656, %f1602, %f1659;
	fma.rn.f32 	%f1663, %f1656, %f1604, %f1648;
	fma.rn.f32 	%f1664, %f1656, %f1605, %f1660;
	fma.rn.f32 	%f1665, %f1657, %f1601, %f1650;
	fma.rn.f32 	%f1666, %f1657, %f1602, %f1661;
	fma.rn.f32 	%f1667, %f1657, %f1603, %f1662;
	fma.rn.f32 	%f1668, %f1657, %f1604, %f1652;
	fma.rn.f32 	%f1669, %f1657, %f1605, %f1663;
	fma.rn.f32 	%f1, %f1657, %f1606, %f1664;
	fma.rn.f32 	%f1670, %f1658, %f1601, %f1653;
	fma.rn.f32 	%f1671, %f1658, %f1602, %f1665;
	fma.rn.f32 	%f1672, %f1658, %f1603, %f1666;
	fma.rn.f32 	%f1673, %f1658, %f1604, %f1654;
	fma.rn.f32 	%f1674, %f1658, %f1605, %f1668;
	fma.rn.f32 	%f2, %f1658, %f1606, %f1669;
	ld.shared.v2.f32 	{%f1675, %f1676}, [%r217+7456];
	fma.rn.f32 	%f1677, %f1675, %f1602, %f1670;
	fma.rn.f32 	%f1678, %f1675, %f1603, %f1671;
	fma.rn.f32 	%f1679, %f1675, %f1605, %f1673;
	fma.rn.f32 	%f3, %f1675, %f1606, %f1674;
	fma.rn.f32 	%f1680, %f1676, %f1603, %f1677;
	fma.rn.f32 	%f4, %f1676, %f1606, %f1679;
	ld.shared.v2.f32 	{%f1681, %f1682}, [%r217+7560];
	fma.rn.f32 	%f1683, %f1681, %f1604, %f1667;
	fma.rn.f32 	%f1684, %f1682, %f1604, %f1672;
	fma.rn.f32 	%f1685, %f1682, %f1605, %f1683;
	ld.shared.v4.f32 	{%f1686, %f1687, %f1688, %f1689}, [%r217+7568];
	fma.rn.f32 	%f1690, %f1686, %f1604, %f1678;
	fma.rn.f32 	%f1691, %f1686, %f1605, %f1684;
	fma.rn.f32 	%f5, %f1686, %f1606, %f1685;
	fma.rn.f32 	%f1692, %f1687, %f1604, %f1680;
	fma.rn.f32 	%f1693, %f1687, %f1605, %f1690;
	fma.rn.f32 	%f6, %f1687, %f1606, %f1691;
	fma.rn.f32 	%f1694, %f1688, %f1605, %f1692;
	fma.rn.f32 	%f7, %f1688, %f1606, %f1693;
	fma.rn.f32 	%f8, %f1689, %f1606, %f1694;
	setp.gt.u32 	%p21, %r3, 447;
	@%p21 bra 	$L__BB1_27;
	ld.param.u64 	%rd140, [_Z6conv2dPfPKfS__param_2];
	mad.lo.s32 	%r268, %r5, 784, %r56;
	mad.lo.s32 	%r269, %r2, 56, %r268;
	cvta.to.global.u64 	%rd136, %rd140;
	mul.wide.u32 	%rd137, %r269, 4;
	add.s64 	%rd138, %rd136, %rd137;
	atom.global.add.f32 	%f1695, [%rd138], %f1;
	atom.global.add.f32 	%f1696, [%rd138+4], %f2;
	atom.global.add.f32 	%f1697, [%rd138+8], %f3;
	atom.global.add.f32 	%f1698, [%rd138+12], %f4;
	atom.global.add.f32 	%f1699, [%rd138+112], %f5;
	atom.global.add.f32 	%f1700, [%rd138+116], %f6;
	atom.global.add.f32 	%f1701, [%rd138+120], %f7;
	atom.global.add.f32 	%f1702, [%rd138+124], %f8;
$L__BB1_27:
	ret;

}


// ===== COMPILED SASS (sm_100) =====

	.target	sm_100

	.elftype	@"ET_EXEC"


//--------------------- .note.nv.tkinfo           --------------------------
	.section	.note.nv.tkinfo,"",@"SHT_NOTE"
	.sectionflags	@"SHF_NOTE_NV_TKINFO"
	.tkinfo
        /*0018*/ 	.word	0x00000002
        /*0030*/ 	.string	""
        /*0030*/ 	.string	"ptxas"
        /*0030*/ 	.string	"Cuda compilation tools, release 13.0, V13.0.88"
        /*0030*/ 	.string	"Build cuda_13.0.r13.0/compiler.36424714_0"
        /*0030*/ 	.string	"-arch sm_100 -m 64 "



//--------------------- .note.nv.cuinfo           --------------------------
	.section	.note.nv.cuinfo,"",@"SHT_NOTE"
	.sectionflags	@"SHF_NOTE_NV_CUINFO"
        /*0018*/ 	.short	0x0002
        /*001a*/ 	.short	0x0064
        /*001c*/ 	.short	0x0082
	.zero		2


//--------------------- .nv.info                  --------------------------
	.section	.nv.info,"",@"SHT_CUDA_INFO"
	.align	4


	//----- nvinfo : EIATTR_REGCOUNT
	.align		4
        /*0000*/ 	.byte	0x04, 0x2f
        /*0002*/ 	.short	(.L_1 - .L_0)
	.align		4
.L_0:
        /*0004*/ 	.word	index@(default_function_kernel0)
        /*0008*/ 	.word	0x00000080


	//----- nvinfo : EIATTR_FRAME_SIZE
	.align		4
.L_1:
        /*000c*/ 	.byte	0x04, 0x11
        /*000e*/ 	.short	(.L_3 - .L_2)
	.align		4
.L_2:
        /*0010*/ 	.word	index@(default_function_kernel0)
        /*0014*/ 	.word	0x00000000


	//----- nvinfo : EIATTR_REGCOUNT
	.align		4
.L_3:
        /*0018*/ 	.byte	0x04, 0x2f
        /*001a*/ 	.short	(.L_5 - .L_4)
	.align		4
.L_4:
        /*001c*/ 	.word	index@(_Z6conv2dPfPKfS_)
        /*0020*/ 	.word	0x00000027


	//----- nvinfo : EIATTR_FRAME_SIZE
	.align		4
.L_5:
        /*0024*/ 	.byte	0x04, 0x11
        /*0026*/ 	.short	(.L_7 - .L_6)
	.align		4
.L_6:
        /*0028*/ 	.word	index@(_Z6conv2dPfPKfS_)
        /*002c*/ 	.word	0x00000000


	//----- nvinfo : EIATTR_MIN_STACK_SIZE
	.align		4
.L_7:
        /*0030*/ 	.byte	0x04, 0x12
        /*0032*/ 	.short	(.L_9 - .L_8)
	.align		4
.L_8:
        /*0034*/ 	.word	index@(_Z6conv2dPfPKfS_)
        /*0038*/ 	.word	0x00000000


	//----- nvinfo : EIATTR_MIN_STACK_SIZE
	.align		4
.L_9:
        /*003c*/ 	.byte	0x04, 0x12
        /*003e*/ 	.short	(.L_11 - .L_10)
	.align		4
.L_10:
        /*0040*/ 	.word	index@(default_function_kernel0)
        /*0044*/ 	.word	0x00000000
.L_11:


//--------------------- .nv.compat                --------------------------
	.section	.nv.compat,"",@"SHT_CUDA_COMPAT_INFO"
	.align	4
        /*0000*/ 	.byte	0x02, 0x09, 0x00, 0x00, 0x02, 0x02, 0x01, 0x00, 0x02, 0x05, 0x05, 0x00, 0x03, 0x07, 0x01, 0x01
        /*0010*/ 	.byte	0x02, 0x03, 0x00, 0x00, 0x02, 0x06, 0x01, 0x00, 0x04, 0x0b, 0x08, 0x00, 0x09, 0x00, 0x00, 0x00
        /*0020*/ 	.byte	0x00, 0x00, 0x00, 0x00


//--------------------- .nv.info._Z6conv2dPfPKfS_ --------------------------
	.section	.nv.info._Z6conv2dPfPKfS_,"",@"SHT_CUDA_INFO"
	.sectionflags	@""
	.align	4


	//----- nvinfo : EIATTR_CUDA_API_VERSION
	.align		4
        /*0000*/ 	.byte	0x04, 0x37
        /*0002*/ 	.short	(.L_13 - .L_12)
.L_12:
        /*0004*/ 	.word	0x00000082


	//----- nvinfo : EIATTR_KPARAM_INFO
	.align		4
.L_13:
        /*0008*/ 	.byte	0x04, 0x17
        /*000a*/ 	.short	(.L_15 - .L_14)
.L_14:
        /*000c*/ 	.word	0x00000000
        /*0010*/ 	.short	0x0002
        /*0012*/ 	.short	0x0010
        /*0014*/ 	.byte	0x00, 0xf5, 0x21, 0x00


	//----- nvinfo : EIATTR_KPARAM_INFO
	.align		4
.L_15:
        /*0018*/ 	.byte	0x04, 0x17
        /*001a*/ 	.short	(.L_17 - .L_16)
.L_16:
        /*001c*/ 	.word	0x00000000
        /*0020*/ 	.short	0x0001
        /*0022*/ 	.short	0x0008
        /*0024*/ 	.byte	0x00, 0xf5, 0x21, 0x00


	//----- nvinfo : EIATTR_KPARAM_INFO
	.align		4
.L_17:
        /*0028*/ 	.byte	0x04, 0x17
        /*002a*/ 	.short	(.L_19 - .L_18)
.L_18:
        /*002c*/ 	.word	0x00000000
        /*0030*/ 	.short	0x0000
        /*0032*/ 	.short	0x0000
        /*0034*/ 	.byte	0x00, 0xf5, 0x21, 0x00


	//----- nvinfo : EIATTR_SPARSE_MMA_MASK
	.align		4
.L_19:
        /*0038*/ 	.byte	0x03, 0x50
        /*003a*/ 	.short	0x0000


	//----- nvinfo : EIATTR_MAXREG_COUNT
	.align		4
        /*003c*/ 	.byte	0x03, 0x1b
        /*003e*/ 	.short	0x00ff


	//----- nvinfo : EIATTR_NUM_BARRIERS
	.align		4
        /*0040*/ 	.byte	0x02, 0x4c
        /*0042*/ 	.byte	0x01
	.zero		1


	//----- nvinfo : EIATTR_MERCURY_ISA_VERSION
	.align		4
        /*0044*/ 	.byte	0x03, 0x5f
        /*0046*/ 	.short	0x0101


	//----- nvinfo : EIATTR_VRC_CTA_INIT_COUNT
	.align		4
        /*0048*/ 	.byte	0x02, 0x4a
	.zero		1
	.zero		1


	//----- nvinfo : EIATTR_EXIT_INSTR_OFFSETS
	.align		4
        /*004c*/ 	.byte	0x04, 0x1c
        /*004e*/ 	.short	(.L_21 - .L_20)


	//   ....[0]....
.L_20:
        /*0050*/ 	.word	0x00007340


	//   ....[1]....
        /*0054*/ 	.word	0x00007570


	//----- nvinfo : EIATTR_CRS_STACK_SIZE
	.align		4
.L_21:
        /*0058*/ 	.byte	0x04, 0x1e
        /*005a*/ 	.short	(.L_23 - .L_22)
.L_22:
        /*005c*/ 	.word	0x00000000


	//----- nvinfo : EIATTR_CBANK_PARAM_SIZE
	.align		4
.L_23:
        /*0060*/ 	.byte	0x03, 0x19
        /*0062*/ 	.short	0x0018


	//----- nvinfo : EIATTR_PARAM_CBANK
	.align		4
        /*0064*/ 	.byte	0x04, 0x0a
        /*0066*/ 	.short	(.L_25 - .L_24)
	.align		4
.L_24:
        /*0068*/ 	.word	index@(.nv.constant0._Z6conv2dPfPKfS_)
        /*006c*/ 	.short	0x0380
        /*006e*/ 	.short	0x0018


	//----- nvinfo : EIATTR_SW_WAR
	.align		4
.L_25:
        /*0070*/ 	.byte	0x04, 0x36
        /*0072*/ 	.short	(.L_27 - .L_26)
.L_26:
        /*0074*/ 	.word	0x00000008
.L_27:


//--------------------- .nv.info.default_function_kernel0 --------------------------
	.section	.nv.info.default_function_kernel0,"",@"SHT_CUDA_INFO"
	.sectionflags	@""
	.align	4


	//----- nvinfo : EIATTR_CUDA_API_VERSION
	.align		4
        /*0000*/ 	.byte	0x04, 0x37
        /*0002*/ 	.short	(.L_29 - .L_28)
.L_28:
        /*0004*/ 	.word	0x00000082


	//----- nvinfo : EIATTR_KPARAM_INFO
	.align		4
.L_29:
        /*0008*/ 	.byte	0x04, 0x17
        /*000a*/ 	.short	(.L_31 - .L_30)
.L_30:
        /*000c*/ 	.word	0x00000000
        /*0010*/ 	.short	0x0002
        /*0012*/ 	.short	0x0010
        /*0014*/ 	.byte	0x00, 0xf5, 0x21, 0x00


	//----- nvinfo : EIATTR_KPARAM_INFO
	.align		4
.L_31:
        /*0018*/ 	.byte	0x04, 0x17
        /*001a*/ 	.short	(.L_33 - .L_32)
.L_32:
        /*001c*/ 	.word	0x00000000
        /*0020*/ 	.short	0x0001
        /*0022*/ 	.short	0x0008
        /*0024*/ 	.byte	0x00, 0xf5, 0x21, 0x00


	//----- nvinfo : EIATTR_KPARAM_INFO
	.align		4
.L_33:
        /*0028*/ 	.byte	0x04, 0x17
        /*002a*/ 	.short	(.L_35 - .L_34)
.L_34:
        /*002c*/ 	.word	0x00000000
        /*0030*/ 	.short	0x0000
        /*0032*/ 	.short	0x0000
        /*0034*/ 	.byte	0x00, 0xf5, 0x21, 0x00


	//----- nvinfo : EIATTR_SPARSE_MMA_MASK
	.align		4
.L_35:
        /*0038*/ 	.byte	0x03, 0x50
        /*003a*/ 	.short	0x0000


	//----- nvinfo : EIATTR_MAXREG_COUNT
	.align		4
        /*003c*/ 	.byte	0x03, 0x1b
        /*003e*/ 	.short	0x00ff


	//----- nvinfo : EIATTR_NUM_BARRIERS
	.align		4
        /*0040*/ 	.byte	0x02, 0x4c
        /*0042*/ 	.byte	0x01
	.zero		1


	//----- nvinfo : EIATTR_MERCURY_ISA_VERSION
	.align		4
        /*0044*/ 	.byte	0x03, 0x5f
        /*0046*/ 	.short	0x0101


	//----- nvinfo : EIATTR_VRC_CTA_INIT_COUNT
	.align		4
        /*0048*/ 	.byte	0x02, 0x4a
	.zero		1
	.zero		1


	//----- nvinfo : EIATTR_EXIT_INSTR_OFFSETS
	.align		4
        /*004c*/ 	.byte	0x04, 0x1c
        /*004e*/ 	.short	(.L_37 - .L_36)


	//   ....[0]....
.L_36:
        /*0050*/ 	.word	0x00005290


	//----- nvinfo : EIATTR_CRS_STACK_SIZE
	.align		4
.L_37:
        /*0054*/ 	.byte	0x04, 0x1e
        /*0056*/ 	.short	(.L_39 - .L_38)
.L_38:
        /*0058*/ 	.word	0x00000000


	//----- nvinfo : EIATTR_CBANK_PARAM_SIZE
	.align		4
.L_39:
        /*005c*/ 	.byte	0x03, 0x19
        /*005e*/ 	.short	0x0018


	//----- nvinfo : EIATTR_PARAM_CBANK
	.align		4
        /*0060*/ 	.byte	0x04, 0x0a
        /*0062*/ 	.short	(.L_41 - .L_40)
	.align		4
.L_40:
        /*0064*/ 	.word	index@(.nv.constant0.default_function_kernel0)
        /*0068*/ 	.short	0x0380
        /*006a*/ 	.short	0x0018


	//----- nvinfo : EIATTR_SW_WAR
	.align		4
.L_41:
        /*006c*/ 	.byte	0x04, 0x36
        /*006e*/ 	.short	(.L_43 - .L_42)
.L_42:
        /*0070*/ 	.word	0x00000008
.L_43:


//--------------------- .nv.callgraph             --------------------------
	.section	.nv.callgraph,"",@"SHT_CUDA_CALLGRAPH"
	.align	4
	.sectionentsize	8
	.align		4
        /*0000*/ 	.word	0x00000000
	.align		4
        /*0004*/ 	.word	0xffffffff
	.align		4
        /*0008*/ 	.word	0x00000000
	.align		4
        /*000c*/ 	.word	0xfffffffe
	.align		4
        /*0010*/ 	.word	0x00000000
	.align		4
        /*0014*/ 	.word	0xfffffffd
	.align		4
        /*0018*/ 	.word	0x00000000
	.align		4
        /*001c*/ 	.word	0xfffffffc


//--------------------- .text._Z6conv2dPfPKfS_    --------------------------
	.section	.text._Z6conv2dPfPKfS_,"ax",@progbits
	.align	128
        .global         _Z6conv2dPfPKfS_
        .type           _Z6conv2dPfPKfS_,@function
        .size           _Z6conv2dPfPKfS_,(.L_x_74 - _Z6conv2dPfPKfS_)
        .other          _Z6conv2dPfPKfS_,@"STO_CUDA_ENTRY STV_DEFAULT"
_Z6conv2dPfPKfS_:
.text._Z6conv2dPfPKfS_:
[----:B------:R-:W-:Y:S08]  /*0000*/  LDC R1, c[0x0][0x37c] ;  /* 0x0000df00ff017b82 */ /* 0x000ff00000000800 */
[----:B------:R-:W0:Y:S01]  /*0010*/  LDC R5, c[0x0][0x360] ;  /* 0x0000d800ff057b82 */ /* 0x000e220000000800 */
[----:B------:R-:W1:Y:S01]  /*0020*/  S2R R2, SR_TID.X ;  /* 0x0000000000027919 */ /* 0x000e620000002100 */
[----:B------:R-:W-:Y:S01]  /*0030*/  BSSY.RECONVERGENT B0, `(.L_x_0) ;  /* 0x000002e000007945 */ /* 0x000fe20003800200 */
[----:B0-----:R-:W0:Y:S01]  /*0040*/  I2F.U32.RP R8, R5 ;  /* 0x0000000500087306 */ /* 0x001e220000209000 */
[----:B------:R-:W-:-:S02]  /*0050*/  ISETP.NE.U32.AND P2, PT, R5, RZ, PT ;  /* 0x000000ff0500720c */ /* 0x000fc40003f45070 */
[----:B-1----:R-:W-:-:S04]  /*0060*/  IADD3 R0, PT, PT, R2, R5, RZ ;  /* 0x0000000502007210 */ /* 0x002fc80007ffe0ff */
[C---:B------:R-:W-:Y:S01]  /*0070*/  ISETP.GE.U32.AND P0, PT, R0.reuse, 0x780, PT ;  /* 0x000007800000780c */ /* 0x040fe20003f06070 */
[----:B0-----:R-:W0:Y:S01]  /*0080*/  MUFU.RCP R8, R8 ;  /* 0x0000000800087308 */ /* 0x001e220000001000 */
[----:B------:R-:W-:Y:S02]  /*0090*/  VIMNMX.U32 R3, PT, PT, R0, 0x780, !PT ;  /* 0x0000078000037848 */ /* 0x000fe40007fe0000 */
[----:B0-----:R-:W-:Y:S02]  /*00a0*/  IADD3 R6, PT, PT, R8, 0xffffffe, RZ ;  /* 0x0ffffffe08067810 */ /* 0x001fe40007ffe0ff */
[----:B------:R-:W0:Y:S03]  /*00b0*/  S2R R8, SR_CTAID.X ;  /* 0x0000000000087919 */ /* 0x000e260000002500 */
[----:B------:R1:W2:Y:S02]  /*00c0*/  F2I.FTZ.U32.TRUNC.NTZ R7, R6 ;  /* 0x0000000600077305 */ /* 0x0002a4000021f000 */
[----:B-1----:R-:W-:Y:S01]  /*00d0*/  HFMA2 R6, -RZ, RZ, 0, 0 ;  /* 0x00000000ff067431 */ /* 0x002fe200000001ff */
[----:B--2---:R-:W-:-:S05]  /*00e0*/  IADD3 R4, PT, PT, RZ, -R7, RZ ;  /* 0x80000007ff047210 */ /* 0x004fca0007ffe0ff */
[----:B------:R-:W-:Y:S01]  /*00f0*/  IMAD R9, R4, R5, RZ ;  /* 0x0000000504097224 */ /* 0x000fe200078e02ff */
[----:B------:R-:W-:-:S03]  /*0100*/  SEL R4, RZ, 0x1, P0 ;  /* 0x00000001ff047807 */ /* 0x000fc60000000000 */
[----:B------:R-:W-:Y:S01]  /*0110*/  IMAD.HI.U32 R7, R7, R9, R6 ;  /* 0x0000000907077227 */ /* 0x000fe200078e0006 */
[----:B------:R-:W-:-:S05]  /*0120*/  IADD3 R0, PT, PT, R3, -R0, -R4 ;  /* 0x8000000003007210 */ /* 0x000fca0007ffe804 */
[----:B------:R-:W-:-:S05]  /*0130*/  IMAD.HI.U32 R7, R7, R0, RZ ;  /* 0x0000000007077227 */ /* 0x000fca00078e00ff */
[----:B------:R-:W-:-:S05]  /*0140*/  IADD3 R3, PT, PT, -R7, RZ, RZ ;  /* 0x000000ff07037210 */ /* 0x000fca0007ffe1ff */
[----:B------:R-:W-:Y:S02]  /*0150*/  IMAD R0, R5, R3, R0 ;  /* 0x0000000305007224 */ /* 0x000fe400078e0200 */
[----:B0-----:R-:W-:-:S03]  /*0160*/  IMAD.HI.U32 R3, R8, -0x6db6db6d, RZ ;  /* 0x9249249308037827 */ /* 0x001fc600078e00ff */
[----:B------:R-:W-:Y:S02]  /*0170*/  ISETP.GE.U32.AND P0, PT, R0, R5, PT ;  /* 0x000000050000720c */ /* 0x000fe40003f06070 */
[----:B------:R-:W-:-:S11]  /*0180*/  SHF.R.U32.HI R3, RZ, 0x3, R3 ;  /* 0x00000003ff037819 */ /* 0x000fd60000011603 */
[-C--:B------:R-:W-:Y:S02]  /*0190*/  @P0 IADD3 R0, PT, PT, R0, -R5.reuse, RZ ;  /* 0x8000000500000210 */ /* 0x080fe40007ffe0ff */
[----:B------:R-:W-:Y:S02]  /*01a0*/  @P0 IADD3 R7, PT, PT, R7, 0x1, RZ ;  /* 0x0000000107070810 */ /* 0x000fe40007ffe0ff */
[----:B------:R-:W-:-:S13]  /*01b0*/  ISETP.GE.U32.AND P1, PT, R0, R5, PT ;  /* 0x000000050000720c */ /* 0x000fda0003f26070 */
[----:B------:R-:W-:Y:S02]  /*01c0*/  @P1 IADD3 R7, PT, PT, R7, 0x1, RZ ;  /* 0x0000000107071810 */ /* 0x000fe40007ffe0ff */
[----:B------:R-:W-:-:S04]  /*01d0*/  @!P2 LOP3.LUT R7, RZ, R5, RZ, 0x33, !PT ;  /* 0x00000005ff07a212 */ /* 0x000fc800078e33ff */
[----:B------:R-:W-:-:S04]  /*01e0*/  IADD3 R4, PT, PT, R4, R7, RZ ;  /* 0x0000000704047210 */ /* 0x000fc80007ffe0ff */
[C---:B------:R-:W-:Y:S02]  /*01f0*/  LOP3.LUT R0, R4.reuse, 0x3, RZ, 0xc0, !PT ;  /* 0x0000000304007812 */ /* 0x040fe400078ec0ff */
[----:B------:R-:W-:Y:S02]  /*0200*/  ISETP.GE.U32.AND P1, PT, R4, 0x3, PT ;  /* 0x000000030400780c */ /* 0x000fe40003f26070 */
[----:B------:R-:W-:Y:S02]  /*0210*/  ISETP.NE.AND P0, PT, R0, 0x3, PT ;  /* 0x000000030000780c */ /* 0x000fe40003f05270 */
[----:B------:R-:W-:-:S11]  /*0220*/  MOV R0, R2 ;  /* 0x0000000200007202 */ /* 0x000fd60000000f00 */
[----:B------:R-:W-:Y:S05]  /*0230*/  @!P0 BRA `(.L_x_1) ;  /* 0x0000000000348947 */ /* 0x000fea0003800000 */
[----:B------:R-:W0:Y:S01]  /*0240*/  S2R R9, SR_CgaCtaId ;  /* 0x0000000000097919 */ /* 0x000e220000008800 */
[----:B------:R-:W-:Y:S02]  /*0250*/  MOV R0, 0x400 ;  /* 0x0000040000007802 */ /* 0x000fe40000000f00 */
[----:B------:R-:W-:Y:S02]  /*0260*/  IADD3 R4, PT, PT, R4, 0x1, RZ ;  /* 0x0000000104047810 */ /* 0x000fe40007ffe0ff */
[----:B------:R-:W-:Y:S02]  /*0270*/  MOV R7, RZ ;  /* 0x000000ff00077202 */ /* 0x000fe40000000f00 */
[----:B------:R-:W-:Y:S02]  /*0280*/  LOP3.LUT R4, R4, 0x3, RZ, 0xc0, !PT ;  /* 0x0000000304047812 */ /* 0x000fe400078ec0ff */
[----:B0-----:R-:W-:Y:S02]  /*0290*/  LEA R9, R9, R0, 0x18 ;  /* 0x0000000009097211 */ /* 0x001fe400078ec0ff */
[----:B------:R-:W-:-:S07]  /*02a0*/  MOV R0, R2 ;  /* 0x0000000200007202 */ /* 0x000fce0000000f00 */
.L_x_2:
[----:B------:R-:W-:Y:S02]  /*02b0*/  LEA R6, R0, R9, 0x2 ;  /* 0x0000000900067211 */ /* 0x000fe400078e10ff */
[----:B------:R-:W-:Y:S02]  /*02c0*/  IADD3 R7, PT, PT, R7, 0x1, RZ ;  /* 0x0000000107077810 */ /* 0x000fe40007ffe0ff */
[----:B------:R-:W-:Y:S01]  /*02d0*/  IADD3 R0, PT, PT, R5, R0, RZ ;  /* 0x0000000005007210 */ /* 0x000fe20007ffe0ff */
[----:B------:R0:W-:Y:S01]  /*02e0*/  STS [R6], RZ ;  /* 0x000000ff06007388 */ /* 0x0001e20000000800 */
[----:B------:R-:W-:-:S13]  /*02f0*/  ISETP.NE.AND P0, PT, R7, R4, PT ;  /* 0x000000040700720c */ /* 0x000fda0003f05270 */
[----:B0-----:R-:W-:Y:S05]  /*0300*/  @P0 BRA `(.L_x_2) ;  /* 0xfffffffc00e80947 */ /* 0x001fea000383ffff */
.L_x_1:
[----:B------:R-:W-:Y:S05]  /*0310*/  BSYNC.RECONVERGENT B0 ;  /* 0x0000000000007941 */ /* 0x000fea0003800200 */
.L_x_0:
[----:B------:R-:W-:Y:S04]  /*0320*/  BSSY.RECONVERGENT B0, `(.L_x_3) ;  /* 0x0000010000007945 */ /* 0x000fe80003800200 */
[----:B------:R-:W-:Y:S05]  /*0330*/  @!P1 BRA `(.L_x_4) ;  /* 0x0000000000389947 */ /* 0x000fea0003800000 */
[----:B------:R-:W0:Y:S01]  /*0340*/  S2R R7, SR_CgaCtaId ;  /* 0x0000000000077919 */ /* 0x000e220000008800 */
[----:B------:R-:W-:-:S04]  /*0350*/  MOV R4, 0x400 ;  /* 0x0000040000047802 */ /* 0x000fc80000000f00 */
[----:B0-----:R-:W-:-:S07]  /*0360*/  LEA R9, R7, R4, 0x18 ;  /* 0x0000000407097211 */ /* 0x001fce00078ec0ff */
.L_x_5:
[----:B0-----:R-:W-:Y:S02]  /*0370*/  LEA R10, R0, R9, 0x2 ;  /* 0x00000009000a7211 */ /* 0x001fe400078e10ff */
[C---:B------:R-:W-:Y:S02]  /*0380*/  LEA R0, R5.reuse, R0, 0x2 ;  /* 0x0000000005007211 */ /* 0x040fe400078e10ff */
[C---:B------:R-:W-:Y:S01]  /*0390*/  LEA R4, R5.reuse, R10, 0x2 ;  /* 0x0000000a05047211 */ /* 0x040fe200078e10ff */
[----:B------:R0:W-:Y:S01]  /*03a0*/  STS [R10], RZ ;  /* 0x000000ff0a007388 */ /* 0x0001e20000000800 */
[----:B------:R-:W-:Y:S02]  /*03b0*/  ISETP.GE.U32.AND P0, PT, R0, 0x780, PT ;  /* 0x000007800000780c */ /* 0x000fe40003f06070 */
[C---:B------:R-:W-:Y:S01]  /*03c0*/  LEA R6, R5.reuse, R4, 0x2 ;  /* 0x0000000405067211 */ /* 0x040fe200078e10ff */
[----:B------:R0:W-:Y:S03]  /*03d0*/  STS [R4], RZ ;  /* 0x000000ff04007388 */ /* 0x0001e60000000800 */
[----:B------:R-:W-:Y:S01]  /*03e0*/  LEA R7, R5, R6, 0x2 ;  /* 0x0000000605077211 */ /* 0x000fe200078e10ff */
[----:B------:R0:W-:Y:S04]  /*03f0*/  STS [R6], RZ ;  /* 0x000000ff06007388 */ /* 0x0001e80000000800 */
[----:B------:R0:W-:Y:S02]  /*0400*/  STS [R7], RZ ;  /* 0x000000ff07007388 */ /* 0x0001e40000000800 */
[----:B------:R-:W-:Y:S05]  /*0410*/  @!P0 BRA `(.L_x_5) ;  /* 0xfffffffc00d48947 */ /* 0x000fea000383ffff */
.L_x_4:
[----:B------:R-:W-:Y:S05]  /*0420*/  BSYNC.RECONVERGENT B0 ;  /* 0x0000000000007941 */ /* 0x000fea0003800200 */
.L_x_3:
[----:B------:R-:W-:Y:S01]  /*0430*/  IMAD R5, R3, -0xe, R8 ;  /* 0xfffffff203057824 */ /* 0x000fe200078e0208 */
[----:B------:R-:W-:Y:S01]  /*0440*/  BAR.SYNC.DEFER_BLOCKING 0x0 ;  /* 0x0000000000007b1d */ /* 0x000fe20000010000 */
[----:B0-----:R-:W-:-:S03]  /*0450*/  SHF.R.U32.HI R4, RZ, 0x6, R2 ;  /* 0x00000006ff047819 */ /* 0x001fc60000011602 */
[C---:B------:R-:W-:Y:S02]  /*0460*/  ISETP.NE.AND P0, PT, R5.reuse, RZ, PT ;  /* 0x000000ff0500720c */ /* 0x040fe40003f05270 */
[----:B------:R-:W-:Y:S01]  /*0470*/  SHF.L.U32 R0, R5, 0x1, RZ ;  /* 0x0000000105007819 */ /* 0x000fe200000006ff */
[----:B------:R-:W0:Y:S03]  /*0480*/  LDCU.64 UR6, c[0x0][0x358] ;  /* 0x00006b00ff0677ac */ /* 0x000e260008000a00 */
[C---:B------:R-:W-:Y:S02]  /*0490*/  VIMNMX.U32 R9, PT, PT, R0.reuse, 0x1, !PT ;  /* 0x0000000100097848 */ /* 0x040fe40007fe0000 */
[----:B------:R-:W-:Y:S02]  /*04a0*/  VIMNMX.U32 R11, PT, PT, R0, 0x19, PT ;  /* 0x00000019000b7848 */ /* 0x000fe40003fe0000 */
[----:B------:R-:W-:-:S02]  /*04b0*/  LOP3.LUT R0, R2, 0x3f, RZ, 0xc0, !PT ;  /* 0x0000003f02007812 */ /* 0x000fc400078ec0ff */
[----:B------:R-:W-:Y:S02]  /*04c0*/  IADD3 R8, PT, PT, R9, -0x1, RZ ;  /* 0xffffffff09087810 */ /* 0x000fe40007ffe0ff */
[----:B------:R-:W-:Y:S01]  /*04d0*/  IADD3 R13, PT, PT, R11, 0x3, RZ ;  /* 0x000000030b0d7810 */ /* 0x000fe20007ffe0ff */
[----:B------:R-:W-:Y:S06]  /*04e0*/  @P0 BRA `(.L_x_6) ;  /* 0x0000000400f80947 */ /* 0x000fec0003800000 */
[C---:B------:R-:W-:Y:S01]  /*04f0*/  LOP3.LUT R6, R0.reuse, 0x80, RZ, 0xfc, !PT ;  /* 0x0000008000067812 */ /* 0x040fe200078efcff */
[----:B------:R-:W-:Y:S01]  /*0500*/  BSSY.RECONVERGENT B0, `(.L_x_7) ;  /* 0x000007b000007945 */ /* 0x000fe20003800200 */
[----:B------:R-:W-:Y:S02]  /*0510*/  LOP3.LUT R7, R0, 0x40, RZ, 0xfc, !PT ;  /* 0x0000004000077812 */ /* 0x000fe400078efcff */
[----:B------:R-:W-:Y:S02]  /*0520*/  LOP3.LUT R10, R6, 0xffff, RZ, 0xc0, !PT ;  /* 0x0000ffff060a7812 */ /* 0x000fe400078ec0ff */
[----:B------:R-:W-:Y:S02]  /*0530*/  PRMT R12, R7, 0x9910, RZ ;  /* 0x00009910070c7816 */ /* 0x000fe400000000ff */
[----:B------:R-:W-:Y:S02]  /*0540*/  SHF.R.U32.HI R10, RZ, 0x2, R10 ;  /* 0x00000002ff0a7819 */ /* 0x000fe4000001160a */
[----:B------:R-:W-:Y:S01]  /*0550*/  IADD3 R13, PT, PT, -R8, R13, RZ ;  /* 0x0000000d080d7210 */ /* 0x000fe20007ffe1ff */
[----:B------:R-:W-:Y:S01]  /*0560*/  HFMA2 R8, -RZ, RZ, 0, 1.6689300537109375e-06 ;  /* 0x0000001cff087431 */ /* 0x000fe200000001ff */
[----:B------:R-:W-:Y:S01]  /*0570*/  PRMT R14, R10, 0x9910, RZ ;  /* 0x000099100a0e7816 */ /* 0x000fe200000000ff */
[----:B------:R-:W-:-:S02]  /*0580*/  IMAD R10, R11, 0x1c, -R0 ;  /* 0x0000001c0b0a7824 */ /* 0x000fc400078e0a00 */
[----:B------:R-:W-:Y:S02]  /*0590*/  IMAD R11, R0, 0x25, RZ ;  /* 0x00000025000b7824 */ /* 0x000fe400078e02ff */
[----:B------:R-:W-:Y:S02]  /*05a0*/  IMAD R12, R12, 0x93, RZ ;  /* 0x000000930c0c7824 */ /* 0x000fe400078e02ff */
[----:B------:R-:W-:Y:S01]  /*05b0*/  IMAD R14, R14, 0x25, RZ ;  /* 0x000000250e0e7824 */ /* 0x000fe200078e02ff */
[----:B------:R-:W-:Y:S01]  /*05c0*/  LOP3.LUT R11, R11, 0xffff, RZ, 0xc0, !PT ;  /* 0x0000ffff0b0b7812 */ /* 0x000fe200078ec0ff */
[C---:B------:R-:W-:Y:S01]  /*05d0*/  IMAD R8, R9.reuse, R8, -0x1c ;  /* 0xffffffe409087424 */ /* 0x040fe200078e0208 */
[----:B------:R-:W-:Y:S01]  /*05e0*/  LOP3.LUT R12, R12, 0xffff, RZ, 0xc0, !PT ;  /* 0x0000ffff0c0c7812 */ /* 0x000fe200078ec0ff */
[----:B------:R-:W-:Y:S01]  /*05f0*/  IMAD R10, R9, -0x1c, R10 ;  /* 0xffffffe4090a7824 */ /* 0x000fe200078e020a */
[----:B------:R-:W-:Y:S01]  /*0600*/  LOP3.LUT R14, R14, 0xffff, RZ, 0xc0, !PT ;  /* 0x0000ffff0e0e7812 */ /* 0x000fe200078ec0ff */
[----:B------:R-:W-:Y:S01]  /*0610*/  IMAD R9, R13, 0x1c, RZ ;  /* 0x0000001c0d097824 */ /* 0x000fe200078e02ff */
[----:B------:R-:W-:-:S02]  /*0620*/  SHF.R.U32.HI R11, RZ, 0x9, R11 ;  /* 0x00000009ff0b7819 */ /* 0x000fc4000001160b */
[----:B------:R-:W-:Y:S02]  /*0630*/  SHF.R.U32.HI R12, RZ, 0xb, R12 ;  /* 0x0000000bff0c7819 */ /* 0x000fe4000001160c */
[----:B------:R-:W-:Y:S02]  /*0640*/  SHF.R.U32.HI R13, RZ, 0x7, R14 ;  /* 0x00000007ff0d7819 */ /* 0x000fe4000001160e */
[----:B------:R-:W-:Y:S02]  /*0650*/  IADD3 R10, PT, PT, R10, 0x6f, RZ ;  /* 0x0000006f0a0a7810 */ /* 0x000fe40007ffe0ff */
[----:B------:R-:W-:Y:S02]  /*0660*/  LOP3.LUT R19, R11, 0x6, RZ, 0xc0, !PT ;  /* 0x000000060b137812 */ /* 0x000fe400078ec0ff */
[----:B------:R-:W-:Y:S02]  /*0670*/  LOP3.LUT R12, R12, 0xe, RZ, 0xc0, !PT ;  /* 0x0000000e0c0c7812 */ /* 0x000fe400078ec0ff */
[----:B------:R-:W-:-:S02]  /*0680*/  LOP3.LUT R13, R13, 0xe, RZ, 0xc0, !PT ;  /* 0x0000000e0d0d7812 */ /* 0x000fc400078ec0ff */
[----:B------:R-:W-:Y:S02]  /*0690*/  LOP3.LUT R11, R10, 0xc0, RZ, 0xc0, !PT ;  /* 0x000000c00a0b7812 */ /* 0x000fe400078ec0ff */
[----:B------:R-:W-:Y:S02]  /*06a0*/  IADD3 R19, PT, PT, R0, R19, RZ ;  /* 0x0000001300137210 */ /* 0x000fe40007ffe0ff */
[----:B------:R-:W-:Y:S02]  /*06b0*/  IADD3 R23, PT, PT, R7, R12, RZ ;  /* 0x0000000c07177210 */ /* 0x000fe40007ffe0ff */
[----:B------:R-:W-:-:S07]  /*06c0*/  IADD3 R25, PT, PT, R6, R13, RZ ;  /* 0x0000000d06197210 */ /* 0x000fce0007ffe0ff */
.L_x_13:
[----:B------:R-:W-:Y:S01]  /*06d0*/  ISETP.GE.U32.AND P0, PT, R0, R9, PT ;  /* 0x000000090000720c */ /* 0x000fe20003f06070 */
[----:B------:R-:W-:-:S12]  /*06e0*/  BSSY.RECONVERGENT B1, `(.L_x_8) ;  /* 0x0000059000017945 */ /* 0x000fd80003800200 */
[----:B-123--:R-:W-:Y:S05]  /*06f0*/  @P0 BRA `(.L_x_9) ;  /* 0x00000004005c0947 */ /* 0x00efea0003800000 */
[----:B------:R-:W-:Y:S01]  /*0700*/  ISETP.NE.AND P1, PT, R11, 0xc0, PT ;  /* 0x000000c00b00780c */ /* 0x000fe20003f25270 */
[----:B------:R-:W-:Y:S01]  /*0710*/  BSSY.RECONVERGENT B2, `(.L_x_10) ;  /* 0x0000022000027945 */ /* 0x000fe20003800200 */
[----:B------:R-:W-:Y:S02]  /*0720*/  LEA R27, R3, R4, 0x4 ;  /* 0x00000004031b7211 */ /* 0x000fe400078e20ff */
[----:B------:R-:W-:Y:S02]  /*0730*/  ISETP.GE.U32.AND P0, PT, R10, 0xc0, PT ;  /* 0x000000c00a00780c */ /* 0x000fe40003f06070 */
[----:B------:R-:W-:Y:S01]  /*0740*/  MOV R18, R0 ;  /* 0x0000000000127202 */ /* 0x000fe20000000f00 */
[----:B------:R-:W-:-:S06]  /*0750*/  IMAD R27, R27, 0x310, R8 ;  /* 0x000003101b1b7824 */ /* 0x000fcc00078e0208 */
[----:B------:R-:W-:Y:S05]  /*0760*/  @!P1 BRA `(.L_x_11) ;  /* 0x0000000000709947 */ /* 0x000fea0003800000 */
[----:B------:R-:W1:Y:S01]  /*0770*/  LDC.64 R12, c[0x0][0x380] ;  /* 0x0000e000ff0c7b82 */ /* 0x000e620000000a00 */
[----:B------:R-:W-:-:S05]  /*0780*/  IADD3 R21, PT, PT, R0, R27, RZ ;  /* 0x0000001b00157210 */ /* 0x000fca0007ffe0ff */
[----:B-1----:R-:W-:-:S06]  /*0790*/  IMAD.WIDE.U32 R14, R21, 0x4, R12 ;  /* 0x00000004150e7825 */ /* 0x002fcc00078e000c */
[----:B0-----:R-:W2:Y:S01]  /*07a0*/  LDG.E.CONSTANT R14, desc[UR6][R14.64] ;  /* 0x000000060e0e7981 */ /* 0x001ea2000c1e9900 */
[----:B------:R-:W-:Y:S01]  /*07b0*/  MOV R16, 0x400 ;  /* 0x0000040000107802 */ /* 0x000fe20000000f00 */
[----:B------:R-:W-:Y:S01]  /*07c0*/  IMAD R17, R4, 0x78, R19 ;  /* 0x0000007804117824 */ /* 0x000fe200078e0213 */
[----:B------:R-:W-:Y:S01]  /*07d0*/  ISETP.NE.AND P1, PT, R11, RZ, PT ;  /* 0x000000ff0b00720c */ /* 0x000fe20003f25270 */
[----:B------:R-:W0:Y:S01]  /*07e0*/  S2R R29, SR_CgaCtaId ;  /* 0x00000000001d7919 */ /* 0x000e220000008800 */
[----:B------:R-:W-:Y:S02]  /*07f0*/  MOV R18, R7 ;  /* 0x0000000700127202 */ /* 0x000fe40000000f00 */
[----:B0-----:R-:W-:-:S04]  /*0800*/  LEA R16, R29, R16, 0x18 ;  /* 0x000000101d107211 */ /* 0x001fc800078ec0ff */
[----:B------:R-:W-:-:S05]  /*0810*/  LEA R17, R17, R16, 0x2 ;  /* 0x0000001011117211 */ /* 0x000fca00078e10ff */
[----:B--2---:R1:W-:Y:S01]  /*0820*/  STS [R17+0x7c], R14 ;  /* 0x00007c0e11007388 */ /* 0x0043e20000000800 */
[----:B------:R-:W-:Y:S05]  /*0830*/  @!P1 BRA `(.L_x_11) ;  /* 0x00000000003c9947 */ /* 0x000fea0003800000 */
[----:B------:R-:W-:Y:S02]  /*0840*/  ISETP.NE.AND P1, PT, R11, 0x40, PT ;  /* 0x000000400b00780c */ /* 0x000fe40003f25270 */
[----:B------:R-:W-:-:S05]  /*0850*/  IADD3 R15, PT, PT, R21, 0x40, RZ ;  /* 0x00000040150f7810 */ /* 0x000fca0007ffe0ff */
[----:B-1----:R-:W-:-:S06]  /*0860*/  IMAD.WIDE.U32 R14, R15, 0x4, R12 ;  /* 0x000000040f0e7825 */ /* 0x002fcc00078e000c */
[----:B------:R-:W-:Y:S01]  /*0870*/  @P1 IADD3 R17, PT, PT, R21, 0x80, RZ ;  /* 0x0000008015111810 */ /* 0x000fe20007ffe0ff */
[----:B------:R-:W2:Y:S04]  /*0880*/  LDG.E.CONSTANT R14, desc[UR6][R14.64] ;  /* 0x000000060e0e7981 */ /* 0x000ea8000c1e9900 */
[----:B------:R-:W-:-:S06]  /*0890*/  @P1 IMAD.WIDE.U32 R12, R17, 0x4, R12 ;  /* 0x00000004110c1825 */ /* 0x000fcc00078e000c */
[----:B------:R-:W3:Y:S01]  /*08a0*/  @P1 LDG.E.CONSTANT R12, desc[UR6][R12.64] ;  /* 0x000000060c0c1981 */ /* 0x000ee2000c1e9900 */
[C---:B------:R-:W-:Y:S02]  /*08b0*/  IMAD R17, R4.reuse, 0x78, R23 ;  /* 0x0000007804117824 */ /* 0x040fe400078e0217 */
[----:B------:R-:W-:-:S03]  /*08c0*/  @P1 IMAD R21, R4, 0x78, R25 ;  /* 0x0000007804151824 */ /* 0x000fc600078e0219 */
[-C--:B------:R-:W-:Y:S02]  /*08d0*/  LEA R17, R17, R16.reuse, 0x2 ;  /* 0x0000001011117211 */ /* 0x080fe400078e10ff */
[----:B------:R-:W-:Y:S02]  /*08e0*/  @P1 LEA R21, R21, R16, 0x2 ;  /* 0x0000001015151211 */ /* 0x000fe400078e10ff */
[----:B------:R-:W-:Y:S02]  /*08f0*/  MOV R18, R6 ;  /* 0x0000000600127202 */ /* 0x000fe40000000f00 */
[----:B------:R-:W-:Y:S01]  /*0900*/  @P1 LOP3.LUT R18, R0, 0xc0, RZ, 0xfc, !PT ;  /* 0x000000c000121812 */ /* 0x000fe200078efcff */
[----:B--2---:R2:W-:Y:S04]  /*0910*/  STS [R17+0x7c], R14 ;  /* 0x00007c0e11007388 */ /* 0x0045e80000000800 */
[----:B---3--:R2:W-:Y:S02]  /*0920*/  @P1 STS [R21+0x7c], R12 ;  /* 0x00007c0c15001388 */ /* 0x0085e40000000800 */
.L_x_11:
[----:B0-----:R-:W-:Y:S05]  /*0930*/  BSYNC.RECONVERGENT B2 ;  /* 0x0000000000027941 */ /* 0x001fea0003800200 */
.L_x_10:
[----:B------:R-:W-:Y:S05]  /*0940*/  @!P0 BRA `(.L_x_9) ;  /* 0x0000000000c88947 */ /* 0x000fea0003800000 */
[----:B------:R-:W0:Y:S01]  /*0950*/  S2R R13, SR_CgaCtaId ;  /* 0x00000000000d7919 */ /* 0x000e220000008800 */
[----:B------:R-:W-:-:S04]  /*0960*/  MOV R22, 0x400 ;  /* 0x0000040000167802 */ /* 0x000fc80000000f00 */
[----:B0-----:R-:W-:-:S07]  /*0970*/  LEA R22, R13, R22, 0x18 ;  /* 0x000000160d167211 */ /* 0x001fce00078ec0ff */
.L_x_12:
[----:B-123--:R-:W0:Y:S01]  /*0980*/  LDC.64 R16, c[0x0][0x380] ;  /* 0x0000e000ff107b82 */ /* 0x00ee220000000a00 */
[----:B------:R-:W-:-:S04]  /*0990*/  IADD3 R13, PT, PT, R27, R18, RZ ;  /* 0x000000121b0d7210 */ /* 0x000fc80007ffe0ff */
[C---:B------:R-:W-:Y:S02]  /*09a0*/  IADD3 R15, PT, PT, R13.reuse, 0x40, RZ ;  /* 0x000000400d0f7810 */ /* 0x040fe40007ffe0ff */
[C---:B------:R-:W-:Y:S01]  /*09b0*/  IADD3 R29, PT, PT, R13.reuse, 0x80, RZ ;  /* 0x000000800d1d7810 */ /* 0x040fe20007ffe0ff */
[----:B0-----:R-:W-:-:S06]  /*09c0*/  IMAD.WIDE.U32 R20, R13, 0x4, R16 ;  /* 0x000000040d147825 */ /* 0x001fcc00078e0010 */
[----:B------:R0:W2:Y:S01]  /*09d0*/  LDG.E.CONSTANT R20, desc[UR6][R20.64] ;  /* 0x0000000614147981 */ /* 0x0000a2000c1e9900 */
[----:B------:R-:W-:Y:S01]  /*09e0*/  IADD3 R31, PT, PT, R13, 0xc0, RZ ;  /* 0x000000c00d1f7810 */ /* 0x000fe20007ffe0ff */
[----:B------:R-:W-:-:S04]  /*09f0*/  IMAD.WIDE.U32 R14, R15, 0x4, R16 ;  /* 0x000000040f0e7825 */ /* 0x000fc800078e0010 */
[--C-:B------:R-:W-:Y:S02]  /*0a00*/  IMAD.WIDE.U32 R12, R29, 0x4, R16.reuse ;  /* 0x000000041d0c7825 */ /* 0x100fe400078e0010 */
[----:B------:R1:W3:Y:S02]  /*0a10*/  LDG.E.CONSTANT R14, desc[UR6][R14.64] ;  /* 0x000000060e0e7981 */ /* 0x0002e4000c1e9900 */
[----:B------:R-:W-:Y:S02]  /*0a20*/  IMAD.WIDE.U32 R16, R31, 0x4, R16 ;  /* 0x000000041f107825 */ /* 0x000fe400078e0010 */
[----:B------:R4:W5:Y:S04]  /*0a30*/  LDG.E.CONSTANT R12, desc[UR6][R12.64] ;  /* 0x000000060c0c7981 */ /* 0x000968000c1e9900 */
[----:B------:R4:W5:Y:S01]  /*0a40*/  LDG.E.CONSTANT R16, desc[UR6][R16.64] ;  /* 0x0000000610107981 */ /* 0x000962000c1e9900 */
[----:B------:R-:W-:-:S05]  /*0a50*/  SHF.R.U32.HI R24, RZ, 0x2, R18 ;  /* 0x00000002ff187819 */ /* 0x000fca0000011612 */
[----:B0-----:R-:W-:-:S04]  /*0a60*/  IMAD.HI.U32 R21, R24, 0x24924925, RZ ;  /* 0x2492492518157827 */ /* 0x001fc800078e00ff */
[----:B------:R-:W-:-:S04]  /*0a70*/  IMAD R29, R21, -0x1c, R18 ;  /* 0xffffffe4151d7824 */ /* 0x000fc800078e0212 */
[----:B------:R-:W-:-:S04]  /*0a80*/  IMAD R24, R4, 0x78, R29 ;  /* 0x0000007804187824 */ /* 0x000fc800078e021d */
[----:B------:R-:W-:Y:S01]  /*0a90*/  IMAD R21, R21, 0x1e, R24 ;  /* 0x0000001e15157824 */ /* 0x000fe200078e0218 */
[----:B------:R-:W-:-:S04]  /*0aa0*/  IADD3 R24, PT, PT, R18, 0x40, RZ ;  /* 0x0000004012187810 */ /* 0x000fc80007ffe0ff */
[----:B-1----:R-:W-:-:S05]  /*0ab0*/  SHF.R.U32.HI R15, RZ, 0x2, R24 ;  /* 0x00000002ff0f7819 */ /* 0x002fca0000011618 */
[----:B------:R-:W-:-:S04]  /*0ac0*/  IMAD.HI.U32 R15, R15, 0x24924925, RZ ;  /* 0x249249250f0f7827 */ /* 0x000fc800078e00ff */
[----:B----4-:R-:W-:Y:S01]  /*0ad0*/  IMAD R13, R15, -0x1c, R24 ;  /* 0xffffffe40f0d7824 */ /* 0x010fe200078e0218 */
[----:B------:R-:W-:-:S03]  /*0ae0*/  IADD3 R26, PT, PT, R18, 0x80, RZ ;  /* 0x00000080121a7810 */ /* 0x000fc60007ffe0ff */
[----:B------:R-:W-:Y:S01]  /*0af0*/  IMAD R24, R4, 0x78, R13 ;  /* 0x0000007804187824 */ /* 0x000fe200078e020d */
[----:B------:R-:W-:Y:S02]  /*0b00*/  IADD3 R13, PT, PT, R18, 0xc0, RZ ;  /* 0x000000c0120d7810 */ /* 0x000fe40007ffe0ff */
[----:B------:R-:W-:Y:S01]  /*0b10*/  LEA R21, R21, R22, 0x2 ;  /* 0x0000001615157211 */ /* 0x000fe200078e10ff */
[----:B------:R-:W-:Y:S01]  /*0b20*/  IMAD R15, R15, 0x1e, R24 ;  /* 0x0000001e0f0f7824 */ /* 0x000fe200078e0218 */
[----:B------:R-:W-:Y:S02]  /*0b30*/  SHF.R.U32.HI R17, RZ, 0x2, R26 ;  /* 0x00000002ff117819 */ /* 0x000fe4000001161a */
[----:B------:R-:W-:-:S03]  /*0b40*/  SHF.R.U32.HI R24, RZ, 0x2, R13 ;  /* 0x00000002ff187819 */ /* 0x000fc6000001160d */
[----:B------:R-:W-:Y:S01]  /*0b50*/  IMAD.HI.U32 R17, R17, 0x24924925, RZ ;  /* 0x2492492511117827 */ /* 0x000fe200078e00ff */
[----:B------:R-:W-:Y:S02]  /*0b60*/  LEA R15, R15, R22, 0x2 ;  /* 0x000000160f0f7211 */ /* 0x000fe400078e10ff */
[----:B------:R-:W-:-:S04]  /*0b70*/  IADD3 R18, PT, PT, R18, 0x100, RZ ;  /* 0x0000010012127810 */ /* 0x000fc80007ffe0ff */
[----:B------:R-:W-:Y:S01]  /*0b80*/  ISETP.GE.U32.AND P0, PT, R18, R9, PT ;  /* 0x000000091200720c */ /* 0x000fe20003f06070 */
[----:B--2---:R0:W-:Y:S02]  /*0b90*/  STS [R21+0x7c], R20 ;  /* 0x00007c1415007388 */ /* 0x0041e40000000800 */
[----:B0-----:R-:W-:-:S04]  /*0ba0*/  IMAD.HI.U32 R20, R24, 0x24924925, RZ ;  /* 0x2492492518147827 */ /* 0x001fc800078e00ff */
[C---:B------:R-:W-:Y:S02]  /*0bb0*/  IMAD R21, R17.reuse, -0x1c, R26 ;  /* 0xffffffe411157824 */ /* 0x040fe400078e021a */
[----:B------:R-:W-:Y:S02]  /*0bc0*/  IMAD R13, R20, -0x1c, R13 ;  /* 0xffffffe4140d7824 */ /* 0x000fe400078e020d */
[C---:B------:R-:W-:Y:S02]  /*0bd0*/  IMAD R24, R4.reuse, 0x78, R21 ;  /* 0x0000007804187824 */ /* 0x040fe400078e0215 */
[----:B------:R-:W-:Y:S02]  /*0be0*/  IMAD R13, R4, 0x78, R13 ;  /* 0x00000078040d7824 */ /* 0x000fe400078e020d */
[----:B------:R-:W-:Y:S02]  /*0bf0*/  IMAD R17, R17, 0x1e, R24 ;  /* 0x0000001e11117824 */ /* 0x000fe400078e0218 */
[----:B------:R-:W-:-:S03]  /*0c00*/  IMAD R13, R20, 0x1e, R13 ;  /* 0x0000001e140d7824 */ /* 0x000fc600078e020d */
[-C--:B------:R-:W-:Y:S02]  /*0c10*/  LEA R17, R17, R22.reuse, 0x2 ;  /* 0x0000001611117211 */ /* 0x080fe400078e10ff */
[----:B------:R-:W-:Y:S01]  /*0c20*/  LEA R13, R13, R22, 0x2 ;  /* 0x000000160d0d7211 */ /* 0x000fe200078e10ff */
[----:B---3--:R3:W-:Y:S04]  /*0c30*/  STS [R15+0x7c], R14 ;  /* 0x00007c0e0f007388 */ /* 0x0087e80000000800 */
[----:B-----5:R3:W-:Y:S04]  /*0c40*/  STS [R17+0x7c], R12 ;  /* 0x00007c0c11007388 */ /* 0x0207e80000000800 */
[----:B------:R3:W-:Y:S01]  /*0c50*/  STS [R13+0x7c], R16 ;  /* 0x00007c100d007388 */ /* 0x0007e20000000800 */
[----:B------:R-:W-:Y:S05]  /*0c60*/  @!P0 BRA `(.L_x_12) ;  /* 0xfffffffc00448947 */ /* 0x000fea000383ffff */
.L_x_9:
[----:B0-----:R-:W-:Y:S05]  /*0c70*/  BSYNC.RECONVERGENT B1 ;  /* 0x0000000000017941 */ /* 0x001fea0003800200 */
.L_x_8:
[C---:B------:R-:W-:Y:S02]  /*0c80*/  ISETP.GE.U32.AND P0, PT, R4.reuse, 0x9, PT ;  /* 0x000000090400780c */ /* 0x040fe40003f06070 */
[----:B------:R-:W-:-:S11]  /*0c90*/  IADD3 R4, PT, PT, R4, 0x7, RZ ;  /* 0x0000000704047810 */ /* 0x000fd60007ffe0ff */
[----:B------:R-:W-:Y:S05]  /*0ca0*/  @!P0 BRA `(.L_x_13) ;  /* 0xfffffff800888947 */ /* 0x000fea000383ffff */
[----:B------:R-:W-:Y:S05]  /*0cb0*/  BSYNC.RECONVERGENT B0 ;  /* 0x0000000000007941 */ /* 0x000fea0003800200 */
.L_x_7:
[----:B------:R-:W-:Y:S05]  /*0cc0*/  BRA `(.L_x_14) ;  /* 0x0000000400f47947 */ /* 0x000fea0003800000 */
.L_x_6:
[C---:B------:R-:W-:Y:S01]  /*0cd0*/  LOP3.LUT R6, R0.reuse, 0x80, RZ, 0xfc, !PT ;  /* 0x0000008000067812 */ /* 0x040fe200078efcff */
[----:B------:R-:W-:Y:S01]  /*0ce0*/  BSSY.RECONVERGENT B0, `(.L_x_14) ;  /* 0x000007b000007945 */ /* 0x000fe20003800200 */
[----:B------:R-:W-:Y:S02]  /*0cf0*/  LOP3.LUT R7, R0, 0x40, RZ, 0xfc, !PT ;  /* 0x0000004000077812 */ /* 0x000fe400078efcff */
[----:B------:R-:W-:Y:S02]  /*0d00*/  LOP3.LUT R10, R6, 0xffff, RZ, 0xc0, !PT ;  /* 0x0000ffff060a7812 */ /* 0x000fe400078ec0ff */
[----:B------:R-:W-:Y:S02]  /*0d10*/  PRMT R12, R7, 0x9910, RZ ;  /* 0x00009910070c7816 */ /* 0x000fe400000000ff */
[----:B------:R-:W-:Y:S02]  /*0d20*/  SHF.R.U32.HI R10, RZ, 0x2, R10 ;  /* 0x00000002ff0a7819 */ /* 0x000fe4000001160a */
[----:B------:R-:W-:Y:S01]  /*0d30*/  IADD3 R13, PT, PT, -R8, R13, RZ ;  /* 0x0000000d080d7210 */ /* 0x000fe20007ffe1ff */
[----:B------:R-:W-:Y:S01]  /*0d40*/  IMAD R12, R12, 0x93, RZ ;  /* 0x000000930c0c7824 */ /* 0x000fe200078e02ff */
[----:B------:R-:W-:Y:S01]  /*0d50*/  PRMT R14, R10, 0x9910, RZ ;  /* 0x000099100a0e7816 */ /* 0x000fe200000000ff */
[----:B------:R-:W-:-:S02]  /*0d60*/  IMAD R10, R11, 0x1c, -R0 ;  /* 0x0000001c0b0a7824 */ /* 0x000fc400078e0a00 */
[----:B------:R-:W-:Y:S02]  /*0d70*/  HFMA2 R8, -RZ, RZ, 0, 1.6689300537109375e-06 ;  /* 0x0000001cff087431 */ /* 0x000fe400000001ff */
[----:B------:R-:W-:Y:S01]  /*0d80*/  IMAD R11, R0, 0x25, RZ ;  /* 0x00000025000b7824 */ /* 0x000fe200078e02ff */
[----:B------:R-:W-:Y:S01]  /*0d90*/  LOP3.LUT R12, R12, 0xffff, RZ, 0xc0, !PT ;  /* 0x0000ffff0c0c7812 */ /* 0x000fe200078ec0ff */
[----:B------:R-:W-:Y:S02]  /*0da0*/  IMAD R14, R14, 0x25, RZ ;  /* 0x000000250e0e7824 */ /* 0x000fe400078e02ff */
[----:B------:R-:W-:Y:S01]  /*0db0*/  IMAD R10, R9, -0x1c, R10 ;  /* 0xffffffe4090a7824 */ /* 0x000fe200078e020a */
[----:B------:R-:W-:Y:S02]  /*0dc0*/  LOP3.LUT R11, R11, 0xffff, RZ, 0xc0, !PT ;  /* 0x0000ffff0b0b7812 */ /* 0x000fe400078ec0ff */
[----:B------:R-:W-:Y:S02]  /*0dd0*/  LOP3.LUT R14, R14, 0xffff, RZ, 0xc0, !PT ;  /* 0x0000ffff0e0e7812 */ /* 0x000fe400078ec0ff */
[----:B------:R-:W-:Y:S01]  /*0de0*/  SHF.R.U32.HI R11, RZ, 0x9, R11 ;  /* 0x00000009ff0b7819 */ /* 0x000fe2000001160b */
[----:B------:R-:W-:Y:S01]  /*0df0*/  IMAD R8, R9, R8, -0x1c ;  /* 0xffffffe409087424 */ /* 0x000fe200078e0208 */
[----:B------:R-:W-:Y:S01]  /*0e00*/  SHF.R.U32.HI R12, RZ, 0xb, R12 ;  /* 0x0000000bff0c7819 */ /* 0x000fe2000001160c */
[----:B------:R-:W-:Y:S01]  /*0e10*/  IMAD R9, R13, 0x1c, RZ ;  /* 0x0000001c0d097824 */ /* 0x000fe200078e02ff */
[----:B------:R-:W-:-:S02]  /*0e20*/  SHF.R.U32.HI R14, RZ, 0x7, R14 ;  /* 0x00000007ff0e7819 */ /* 0x000fc4000001160e */
[----:B------:R-:W-:Y:S02]  /*0e30*/  IADD3 R10, PT, PT, R10, 0x6f, RZ ;  /* 0x0000006f0a0a7810 */ /* 0x000fe40007ffe0ff */
[----:B------:R-:W-:Y:S02]  /*0e40*/  LOP3.LUT R19, R11, 0x6, RZ, 0xc0, !PT ;  /* 0x000000060b137812 */ /* 0x000fe400078ec0ff */
[----:B------:R-:W-:Y:S02]  /*0e50*/  LOP3.LUT R12, R12, 0xe, RZ, 0xc0, !PT ;  /* 0x0000000e0c0c7812 */ /* 0x000fe400078ec0ff */
[----:B------:R-:W-:Y:S02]  /*0e60*/  LOP3.LUT R25, R14, 0xe, RZ, 0xc0, !PT ;  /* 0x0000000e0e197812 */ /* 0x000fe400078ec0ff */
[----:B------:R-:W-:Y:S02]  /*0e70*/  LOP3.LUT R11, R10, 0xc0, RZ, 0xc0, !PT ;  /* 0x000000c00a0b7812 */ /* 0x000fe400078ec0ff */
[----:B------:R-:W-:-:S02]  /*0e80*/  IADD3 R19, PT, PT, R0, R19, RZ ;  /* 0x0000001300137210 */ /* 0x000fc40007ffe0ff */
[----:B------:R-:W-:Y:S02]  /*0e90*/  IADD3 R23, PT, PT, R7, R12, RZ ;  /* 0x0000000c07177210 */ /* 0x000fe40007ffe0ff */
[----:B------:R-:W-:-:S07]  /*0ea0*/  IADD3 R25, PT, PT, R6, R25, RZ ;  /* 0x0000001906197210 */ /* 0x000fce0007ffe0ff */
.L_x_20:
        /* <DEDUP_REMOVED lines=38> */
.L_x_18:
[----:B0-----:R-:W-:Y:S05]  /*1110*/  BSYNC.RECONVERGENT B2 ;  /* 0x0000000000027941 */ /* 0x001fea0003800200 */
.L_x_17:
[----:B------:R-:W-:Y:S05]  /*1120*/  @!P0 BRA `(.L_x_16) ;  /* 0x0000000000c88947 */ /* 0x000fea0003800000 */
[----:B------:R-:W0:Y:S01]  /*1130*/  S2R R13, SR_CgaCtaId ;  /* 0x00000000000d7919 */ /* 0x000e220000008800 */
[----:B------:R-:W-:-:S04]  /*1140*/  MOV R22, 0x400 ;  /* 0x0000040000167802 */ /* 0x000fc80000000f00 */
[----:B0-----:R-:W-:-:S07]  /*1150*/  LEA R22, R13, R22, 0x18 ;  /* 0x000000160d167211 */ /* 0x001fce00078ec0ff */
.L_x_19:
        /* <DEDUP_REMOVED lines=47> */
.L_x_16:
[----:B0-----:R-:W-:Y:S05]  /*1450*/  BSYNC.RECONVERGENT B1 ;  /* 0x0000000000017941 */ /* 0x001fea0003800200 */
.L_x_15:
[C---:B------:R-:W-:Y:S02]  /*1460*/  ISETP.GE.U32.AND P0, PT, R4.reuse, 0x9, PT ;  /* 0x000000090400780c */ /* 0x040fe40003f06070 */
[----:B------:R-:W-:-:S11]  /*1470*/  IADD3 R4, PT, PT, R4, 0x7, RZ ;  /* 0x0000000704047810 */ /* 0x000fd60007ffe0ff */
[----:B------:R-:W-:Y:S05]  /*1480*/  @!P0 BRA `(.L_x_20) ;  /* 0xfffffff800888947 */ /* 0x000fea000383ffff */
[----:B------:R-:W-:Y:S05]  /*1490*/  BSYNC.RECONVERGENT B0 ;  /* 0x0000000000007941 */ /* 0x000fea0003800200 */
.L_x_14:
[----:B-123--:R-:W0:Y:S01]  /*14a0*/  LDC.64 R16, c[0x0][0x388] ;  /* 0x0000e200ff107b82 */ /* 0x00ee220000000a00 */
[----:B------:R-:W-:-:S05]  /*14b0*/  IMAD R3, R3, 0x2400, RZ ;  /* 0x0000240003037824 */ /* 0x000fca00078e02ff */
[----:B------:R-:W-:-:S05]  /*14c0*/  LOP3.LUT R6, R3, 0x3f, R2, 0xf8, !PT ;  /* 0x0000003f03067812 */ /* 0x000fca00078ef802 */
[----:B0-----:R-:W-:-:S05]  /*14d0*/  IMAD.WIDE.U32 R26, R6, 0x4, R16 ;  /* 0x00000004061a7825 */ /* 0x001fca00078e0010 */
[----:B------:R-:W2:Y:S04]  /*14e0*/  LDG.E.CONSTANT R22, desc[UR6][R26.64] ;  /* 0x000000061a167981 */ /* 0x000ea8000c1e9900 */
[----:B------:R-:W3:Y:S04]  /*14f0*/  LDG.E.CONSTANT R19, desc[UR6][R26.64+0x100] ;  /* 0x000100061a137981 */ /* 0x000ee8000c1e9900 */
[----:B------:R-:W4:Y:S04]  /*1500*/  LDG.E.CONSTANT R14, desc[UR6][R26.64+0x200] ;  /* 0x000200061a0e7981 */ /* 0x000f28000c1e9900 */
[----:B------:R-:W4:Y:S04]  /*1510*/  LDG.E.CONSTANT R7, desc[UR6][R26.64+0x300] ;  /* 0x000300061a077981 */ /* 0x000f28000c1e9900 */
[----:B------:R-:W4:Y:S01]  /*1520*/  LDG.E.CONSTANT R15, desc[UR6][R26.64+0x400] ;  /* 0x000400061a0f7981 */ /* 0x000f22000c1e9900 */
[----:B------:R-:W0:Y:S01]  /*1530*/  S2UR UR5, SR_CgaCtaId ;  /* 0x00000000000579c3 */ /* 0x000e220000008800 */
[----:B------:R-:W-:Y:S01]  /*1540*/  UMOV UR4, 0x400 ;  /* 0x0000040000047882 */ /* 0x000fe20000000000 */
[----:B------:R-:W-:Y:S01]  /*1550*/  SHF.R.U32.HI R3, RZ, 0x6, R2 ;  /* 0x00000006ff037819 */ /* 0x000fe20000011602 */
[----:B0-----:R-:W-:-:S06]  /*1560*/  ULEA UR4, UR5, UR4, 0x18 ;  /* 0x0000000405047291 */ /* 0x001fcc000f8ec0ff */
[----:B------:R-:W-:Y:S01]  /*1570*/  LEA R4, R3, UR4, 0x4 ;  /* 0x0000000403047c11 */ /* 0x000fe2000f8e20ff */
[----:B------:R-:W-:Y:S06]  /*1580*/  BAR.SYNC.DEFER_BLOCKING 0x0 ;  /* 0x0000000000007b1d */ /* 0x000fec0000010000 */
[----:B------:R-:W2:Y:S04]  /*1590*/  LDS.128 R8, [R4] ;  /* 0x0000000004087984 */ /* 0x000ea80000000c00 */
[----:B------:R-:W0:Y:S04]  /*15a0*/  LDS.64 R20, [R4+0x10] ;  /* 0x0000100004147984 */ /* 0x000e280000000a00 */
[----:B------:R-:W1:Y:S01]  /*15b0*/  LDS.64 R12, [R4+0x78] ;  /* 0x00007800040c7984 */ /* 0x000e620000000a00 */
[C---:B--2---:R-:W-:Y:S01]  /*15c0*/  FFMA R18, R22.reuse, R9, RZ ;  /* 0x0000000916127223 */ /* 0x044fe200000000ff */
[C---:B------:R-:W-:Y:S01]  /*15d0*/  FFMA R8, R22.reuse, R8, RZ ;  /* 0x0000000816087223 */ /* 0x040fe200000000ff */
[----:B------:R-:W-:-:S02]  /*15e0*/  FFMA R23, R22, R11, RZ ;  /* 0x0000000b16177223 */ /* 0x000fc400000000ff */
[CC--:B---3--:R-:W-:Y:S01]  /*15f0*/  FFMA R18, R19.reuse, R10.reuse, R18 ;  /* 0x0000000a13127223 */ /* 0x0c8fe20000000012 */
[C---:B------:R-:W-:Y:S01]  /*1600*/  FFMA R9, R19.reuse, R9, R8 ;  /* 0x0000000913097223 */ /* 0x040fe20000000008 */
[----:B------:R-:W-:Y:S01]  /*1610*/  FFMA R8, R22, R10, RZ ;  /* 0x0000000a16087223 */ /* 0x000fe200000000ff */
[C---:B0-----:R-:W-:Y:S01]  /*1620*/  FFMA R30, R19.reuse, R20, R23 ;  /* 0x00000014131e7223 */ /* 0x041fe20000000017 */
[CC--:B----4-:R-:W-:Y:S01]  /*1630*/  FFMA R32, R14.reuse, R11.reuse, R18 ;  /* 0x0000000b0e207223 */ /* 0x0d0fe20000000012 */
[----:B------:R-:W-:Y:S01]  /*1640*/  FFMA R28, R14, R10, R9 ;  /* 0x0000000a0e1c7223 */ /* 0x000fe20000000009 */
[----:B------:R-:W2:Y:S01]  /*1650*/  LDG.E.CONSTANT R18, desc[UR6][R26.64+0x500] ;  /* 0x000500061a127981 */ /* 0x000ea2000c1e9900 */
[----:B------:R-:W-:-:S04]  /*1660*/  FFMA R9, R19, R11, R8 ;  /* 0x0000000b13097223 */ /* 0x000fc80000000008 */
[----:B------:R-:W-:Y:S02]  /*1670*/  FFMA R24, R14, R20, R9 ;  /* 0x000000140e187223 */ /* 0x000fe40000000009 */
[----:B------:R-:W0:Y:S01]  /*1680*/  LDS.128 R8, [R4+0x80] ;  /* 0x0000800004087984 */ /* 0x000e220000000c00 */
[-C--:B-1----:R-:W-:Y:S01]  /*1690*/  FFMA R28, R7, R12.reuse, R28 ;  /* 0x0000000c071c7223 */ /* 0x082fe2000000001c */
[C---:B------:R-:W-:Y:S01]  /*16a0*/  FFMA R12, R22.reuse, R12, RZ ;  /* 0x0000000c160c7223 */ /* 0x040fe200000000ff */
[----:B------:R-:W-:-:S03]  /*16b0*/  FFMA R20, R22, R13, RZ ;  /* 0x0000000d16147223 */ /* 0x000fc600000000ff */
[----:B------:R-:W-:Y:S01]  /*16c0*/  FFMA R23, R19, R13, R12 ;  /* 0x0000000d13177223 */ /* 0x000fe2000000000c */
[----:B------:R-:W-:Y:S01]  /*16d0*/  FFMA R30, R14, R21, R30 ;  /* 0x000000150e1e7223 */ /* 0x000fe2000000001e */
[-C--:B------:R-:W-:Y:S01]  /*16e0*/  FFMA R32, R7, R13.reuse, R32 ;  /* 0x0000000d07207223 */ /* 0x080fe20000000020 */
[----:B------:R-:W-:Y:S01]  /*16f0*/  FFMA R21, R15, R13, R28 ;  /* 0x0000000d0f157223 */ /* 0x000fe2000000001c */
[CC--:B0-----:R-:W-:Y:S01]  /*1700*/  FFMA R12, R22.reuse, R8.reuse, RZ ;  /* 0x00000008160c7223 */ /* 0x0c1fe200000000ff */
[-C--:B------:R-:W-:Y:S01]  /*1710*/  FFMA R25, R22, R9.reuse, RZ ;  /* 0x0000000916197223 */ /* 0x080fe200000000ff */
[C---:B------:R-:W-:Y:S01]  /*1720*/  FFMA R20, R19.reuse, R8, R20 ;  /* 0x0000000813147223 */ /* 0x040fe20000000014 */
[----:B------:R-:W3:Y:S01]  /*1730*/  LDG.E.CONSTANT R22, desc[UR6][R26.64+0x800] ;  /* 0x000800061a167981 */ /* 0x000ee2000c1e9900 */
[CC--:B------:R-:W-:Y:S01]  /*1740*/  FFMA R13, R19.reuse, R9.reuse, R12 ;  /* 0x00000009130d7223 */ /* 0x0c0fe2000000000c */
[----:B------:R-:W-:Y:S01]  /*1750*/  FFMA R28, R19, R10, R25 ;  /* 0x0000000a131c7223 */ /* 0x000fe20000000019 */
[C---:B------:R-:W-:Y:S01]  /*1760*/  FFMA R12, R14.reuse, R8, R23 ;  /* 0x000000080e0c7223 */ /* 0x040fe20000000017 */
[C---:B------:R-:W-:Y:S01]  /*1770*/  FFMA R20, R14.reuse, R9, R20 ;  /* 0x000000090e147223 */ /* 0x040fe20000000014 */
[C---:B------:R-:W-:Y:S01]  /*1780*/  FFMA R19, R14.reuse, R10, R13 ;  /* 0x0000000a0e137223 */ /* 0x040fe2000000000d */
[----:B------:R-:W-:Y:S01]  /*1790*/  FFMA R28, R14, R11, R28 ;  /* 0x0000000b0e1c7223 */ /* 0x000fe2000000001c */
[----:B------:R-:W4:Y:S04]  /*17a0*/  LDG.E.CONSTANT R13, desc[UR6][R26.64+0x700] ;  /* 0x000700061a0d7981 */ /* 0x000f28000c1e9900 */
[----:B------:R-:W3:Y:S01]  /*17b0*/  LDG.E.CONSTANT R14, desc[UR6][R26.64+0x600] ;  /* 0x000600061a0e7981 */ /* 0x000ee2000c1e9900 */
[C---:B------:R-:W-:Y:S01]  /*17c0*/  FFMA R23, R7.reuse, R9, R30 ;  /* 0x0000000907177223 */ /* 0x040fe2000000001e */
[-C--:B------:R-:W-:Y:S01]  /*17d0*/  FFMA R24, R7, R8.reuse, R24 ;  /* 0x0000000807187223 */ /* 0x080fe20000000018 */
[----:B------:R-:W-:-:S03]  /*17e0*/  FFMA R32, R15, R8, R32 ;  /* 0x000000080f207223 */ /* 0x000fc60000000020 */
[CC--:B------:R-:W-:Y:S01]  /*17f0*/  FFMA R25, R15.reuse, R9.reuse, R24 ;  /* 0x000000090f197223 */ /* 0x0c0fe20000000018 */
[C---:B--2---:R-:W-:Y:S01]  /*1800*/  FFMA R21, R18.reuse, R8, R21 ;  /* 0x0000000812157223 */ /* 0x044fe20000000015 */
[-C--:B------:R-:W-:Y:S01]  /*1810*/  FFMA R8, R15, R10.reuse, R23 ;  /* 0x0000000a0f087223 */ /* 0x080fe20000000017 */
[C---:B------:R-:W-:Y:S01]  /*1820*/  FFMA R24, R18.reuse, R9, R32 ;  /* 0x0000000912187223 */ /* 0x040fe20000000020 */
[C---:B------:R-:W-:Y:S02]  /*1830*/  FFMA R25, R18.reuse, R10, R25 ;  /* 0x0000000a12197223 */ /* 0x040fe40000000019 */
[----:B------:R-:W-:Y:S02]  /*1840*/  FFMA R23, R18, R11, R8 ;  /* 0x0000000b12177223 */ /* 0x000fe40000000008 */
[----:B------:R-:W0:Y:S02]  /*1850*/  LDS.128 R8, [R4+0xf0] ;  /* 0x0000f00004087984 */ /* 0x000e240000000c00 */
[C---:B0-----:R-:W-:Y:S01]  /*1860*/  FFMA R32, R7.reuse, R8, R12 ;  /* 0x0000000807207223 */ /* 0x041fe2000000000c */
[C---:B------:R-:W-:Y:S01]  /*1870*/  FFMA R12, R7.reuse, R9, R20 ;  /* 0x00000009070c7223 */ /* 0x040fe20000000014 */
[C---:B------:R-:W-:Y:S01]  /*1880*/  FFMA R20, R7.reuse, R10, R19 ;  /* 0x0000000a07147223 */ /* 0x040fe20000000013 */
[----:B------:R-:W-:-:S02]  /*1890*/  FFMA R30, R7, R11, R28 ;  /* 0x0000000b071e7223 */ /* 0x000fc4000000001c */
[----:B------:R-:W2:Y:S01]  /*18a0*/  LDG.E.CONSTANT R7, desc[UR6][R26.64+0x900] ;  /* 0x000900061a077981 */ /* 0x000ea2000c1e9900 */
[----:B------:R-:W-:-:S03]  /*18b0*/  FFMA R19, R15, R10, R12 ;  /* 0x0000000a0f137223 */ /* 0x000fc6000000000c */
[----:B------:R-:W2:Y:S01]  /*18c0*/  LDG.E.CONSTANT R12, desc[UR6][R26.64+0xa00] ;  /* 0x000a00061a0c7981 */ /* 0x000ea2000c1e9900 */
[C---:B---3--:R-:W-:Y:S01]  /*18d0*/  FFMA R8, R14.reuse, R8, R21 ;  /* 0x000000080e087223 */ /* 0x048fe20000000015 */
[CC--:B------:R-:W-:Y:S01]  /*18e0*/  FFMA R24, R14.reuse, R9.reuse, R24 ;  /* 0x000000090e187223 */ /* 0x0c0fe20000000018 */
[-C--:B------:R-:W-:Y:S02]  /*18f0*/  FFMA R21, R15, R9.reuse, R32 ;  /* 0x000000090f157223 */ /* 0x080fe40000000020 */
[C---:B----4-:R-:W-:Y:S01]  /*1900*/  FFMA R29, R13.reuse, R9, R8 ;  /* 0x000000090d1d7223 */ /* 0x050fe20000000008 */
[CC--:B------:R-:W-:Y:S01]  /*1910*/  FFMA R8, R14.reuse, R10.reuse, R25 ;  /* 0x0000000a0e087223 */ /* 0x0c0fe20000000019 */
[-C--:B------:R-:W-:Y:S01]  /*1920*/  FFMA R9, R13, R10.reuse, R24 ;  /* 0x0000000a0d097223 */ /* 0x080fe20000000018 */
[-C--:B------:R-:W-:Y:S01]  /*1930*/  FFMA R25, R15, R11.reuse, R20 ;  /* 0x0000000b0f197223 */ /* 0x080fe20000000014 */
[-C--:B------:R-:W-:Y:S01]  /*1940*/  FFMA R24, R14, R11.reuse, R23 ;  /* 0x0000000b0e187223 */ /* 0x080fe20000000017 */
[CC--:B------:R-:W-:Y:S01]  /*1950*/  FFMA R23, R13.reuse, R11.reuse, R8 ;  /* 0x0000000b0d177223 */ /* 0x0c0fe20000000008 */
[-C--:B------:R-:W-:Y:S01]  /*1960*/  FFMA R20, R22, R11.reuse, R9 ;  /* 0x0000000b16147223 */ /* 0x080fe20000000009 */
[-C--:B------:R-:W-:Y:S01]  /*1970*/  FFMA R21, R18, R10.reuse, R21 ;  /* 0x0000000a12157223 */ /* 0x080fe20000000015 */
[----:B------:R-:W-:Y:S01]  /*1980*/  FFMA R28, R22, R10, R29 ;  /* 0x0000000a161c7223 */ /* 0x000fe2000000001d */
[----:B------:R-:W-:Y:S01]  /*1990*/  FFMA R19, R18, R11, R19 ;  /* 0x0000000b12137223 */ /* 0x000fe20000000013 */
[----:B------:R-:W0:Y:S04]  /*19a0*/  LDS.64 R8, [R4+0x100] ;  /* 0x0001000004087984 */ /* 0x000e280000000a00 */
[----:B------:R-:W1:Y:S01]  /*19b0*/  LDS.64 R10, [R4+0x168] ;  /* 0x00016800040a7984 */ /* 0x000e620000000a00 */
[-C--:B0-----:R-:W-:Y:S01]  /*19c0*/  FFMA R24, R13, R8.reuse, R24 ;  /* 0x000000080d187223 */ /* 0x081fe20000000018 */
[----:B------:R-:W-:Y:S01]  /*19d0*/  FFMA R30, R15, R8, R30 ;  /* 0x000000080f1e7223 */ /* 0x000fe2000000001e */
[----:B-1----:R-:W-:Y:S01]  /*19e0*/  FFMA R10, R14, R10, R21 ;  /* 0x0000000a0e0a7223 */ /* 0x002fe20000000015 */
[CC--:B------:R-:W-:Y:S01]  /*19f0*/  FFMA R21, R22.reuse, R8.reuse, R23 ;  /* 0x0000000816157223 */ /* 0x0c0fe20000000017 */
[----:B------:R-:W-:Y:S01]  /*1a00*/  FFMA R23, R22, R9, R24 ;  /* 0x0000000916177223 */ /* 0x000fe20000000018 */
[----:B------:R-:W-:Y:S01]  /*1a10*/  FFMA R15, R18, R8, R25 ;  /* 0x00000008120f7223 */ /* 0x000fe20000000019 */
[----:B------:R-:W-:Y:S01]  /*1a20*/  FFMA R24, R14, R11, R19 ;  /* 0x0000000b0e187223 */ /* 0x000fe20000000013 */
[----:B------:R-:W-:Y:S01]  /*1a30*/  FFMA R18, R18, R9, R30 ;  /* 0x0000000912127223 */ /* 0x000fe2000000001e */
[----:B------:R-:W-:-:S02]  /*1a40*/  FFMA R19, R13, R11, R10 ;  /* 0x0000000b0d137223 */ /* 0x000fc4000000000a */
[----:B------:R-:W0:Y:S02]  /*1a50*/  LDS.128 R8, [R4+0x170] ;  /* 0x0001700004087984 */ /* 0x000e240000000c00 */
[CC--:B0-----:R-:W-:Y:S01]  /*1a60*/  FFMA R30, R14.reuse, R8.reuse, R15 ;  /* 0x000000080e1e7223 */ /* 0x0c1fe2000000000f */
[-C--:B------:R-:W-:Y:S01]  /*1a70*/  FFMA R15, R14, R9.reuse, R18 ;  /* 0x000000090e0f7223 */ /* 0x080fe20000000012 */
[C---:B------:R-:W-:Y:S02]  /*1a80*/  FFMA R14, R13.reuse, R8, R24 ;  /* 0x000000080d0e7223 */ /* 0x040fe40000000018 */
[CC--:B------:R-:W-:Y:S01]  /*1a90*/  FFMA R25, R13.reuse, R9.reuse, R30 ;  /* 0x000000090d197223 */ /* 0x0c0fe2000000001e */
[----:B------:R-:W-:Y:S02]  /*1aa0*/  FFMA R18, R13, R10, R15 ;  /* 0x0000000a0d127223 */ /* 0x000fe4000000000f */
[----:B------:R-:W3:Y:S01]  /*1ab0*/  LDG.E.CONSTANT R13, desc[UR6][R26.64+0xb00] ;  /* 0x000b00061a0d7981 */ /* 0x000ee2000c1e9900 */
[C---:B------:R-:W-:Y:S01]  /*1ac0*/  FFMA R15, R22.reuse, R9, R14 ;  /* 0x00000009160f7223 */ /* 0x040fe2000000000e */
[C---:B------:R-:W-:Y:S01]  /*1ad0*/  FFMA R24, R22.reuse, R8, R19 ;  /* 0x0000000816187223 */ /* 0x040fe20000000013 */
[C---:B------:R-:W-:Y:S01]  /*1ae0*/  FFMA R14, R22.reuse, R10, R25 ;  /* 0x0000000a160e7223 */ /* 0x040fe20000000019 */
[----:B------:R-:W-:Y:S01]  /*1af0*/  FFMA R22, R22, R11, R18 ;  /* 0x0000000b16167223 */ /* 0x000fe20000000012 */
[----:B------:R-:W4:Y:S04]  /*1b00*/  LDG.E.CONSTANT R19, desc[UR6][R26.64+0xd00] ;  /* 0x000d00061a137981 */ /* 0x000f28000c1e9900 */
[----:B------:R-:W4:Y:S04]  /*1b10*/  LDG.E.CONSTANT R18, desc[UR6][R26.64+0xc00] ;  /* 0x000c00061a127981 */ /* 0x000f28000c1e9900 */
[----:B------:R-:W2:Y:S02]  /*1b20*/  LDS.128 R8, [R4+0x1e0] ;  /* 0x0001e00004087984 */ /* 0x000ea40000000c00 */
[----:B--2---:R-:W-:-:S02]  /*1b30*/  FFMA R29, R7, R9, R20 ;  /* 0x00000009071d7223 */ /* 0x004fc40000000014 */
[----:B------:R-:W2:Y:S01]  /*1b40*/  LDG.E.CONSTANT R20, desc[UR6][R26.64+0xe00] ;  /* 0x000e00061a147981 */ /* 0x000ea2000c1e9900 */
[----:B------:R-:W-:-:S04]  /*1b50*/  FFMA R25, R7, R8, R28 ;  /* 0x0000000807197223 */ /* 0x000fc8000000001c */
[C---:B------:R-:W-:Y:S01]  /*1b60*/  FFMA R8, R12.reuse, R9, R25 ;  /* 0x000000090c087223 */ /* 0x040fe20000000019 */
[CC--:B------:R-:W-:Y:S01]  /*1b70*/  FFMA R21, R7.reuse, R10.reuse, R21 ;  /* 0x0000000a07157223 */ /* 0x0c0fe20000000015 */
[CC--:B------:R-:W-:Y:S01]  /*1b80*/  FFMA R28, R12.reuse, R10.reuse, R29 ;  /* 0x0000000a0c1c7223 */ /* 0x0c0fe2000000001d */
[-C--:B------:R-:W-:Y:S02]  /*1b90*/  FFMA R23, R7, R11.reuse, R23 ;  /* 0x0000000b07177223 */ /* 0x080fe40000000017 */
[----:B------:R-:W-:Y:S01]  /*1ba0*/  FFMA R21, R12, R11, R21 ;  /* 0x0000000b0c157223 */ /* 0x000fe20000000015 */
[----:B------:R0:W2:Y:S01]  /*1bb0*/  LDG.E.CONSTANT R26, desc[UR6][R26.64+0xf00] ;  /* 0x000f00061a1a7981 */ /* 0x0000a2000c1e9900 */
[----:B---3--:R-:W-:-:S03]  /*1bc0*/  FFMA R25, R13, R10, R8 ;  /* 0x0000000a0d197223 */ /* 0x008fc60000000008 */
[----:B------:R-:W1:Y:S01]  /*1bd0*/  LDS.64 R8, [R4+0x1f0] ;  /* 0x0001f00004087984 */ /* 0x000e620000000a00 */
[C---:B------:R-:W-:Y:S01]  /*1be0*/  FFMA R11, R13.reuse, R11, R28 ;  /* 0x0000000b0d0b7223 */ /* 0x040fe2000000001c */
[-C--:B-1----:R-:W-:Y:S01]  /*1bf0*/  FFMA R28, R12, R8.reuse, R23 ;  /* 0x000000080c1c7223 */ /* 0x082fe20000000017 */
[----:B------:R-:W-:-:S03]  /*1c00*/  FFMA R21, R13, R8, R21 ;  /* 0x000000080d157223 */ /* 0x000fc60000000015 */
[----:B------:R-:W-:Y:S02]  /*1c10*/  FFMA R28, R13, R9, R28 ;  /* 0x000000090d1c7223 */ /* 0x000fe4000000001c */
[----:B------:R-:W1:Y:S02]  /*1c20*/  LDS.64 R8, [R4+0x258] ;  /* 0x0002580004087984 */ /* 0x000e640000000a00 */
[CC--:B-1----:R-:W-:Y:S01]  /*1c30*/  FFMA R29, R7.reuse, R8.reuse, R24 ;  /* 0x00000008071d7223 */ /* 0x0c2fe20000000018 */
[C---:B----4-:R-:W-:Y:S01]  /*1c40*/  FFMA R8, R18.reuse, R8, R25 ;  /* 0x0000000812087223 */ /* 0x050fe20000000019 */
[-C--:B------:R-:W-:Y:S01]  /*1c50*/  FFMA R23, R7, R9.reuse, R15 ;  /* 0x0000000907177223 */ /* 0x080fe2000000000f */
[-C--:B------:R-:W-:Y:S01]  /*1c60*/  FFMA R30, R18, R9.reuse, R11 ;  /* 0x00000009121e7223 */ /* 0x080fe2000000000b */
[CC--:B------:R-:W-:Y:S01]  /*1c70*/  FFMA R24, R12.reuse, R9.reuse, R29 ;  /* 0x000000090c187223 */ /* 0x0c0fe2000000001d */
[----:B------:R-:W-:Y:S02]  /*1c80*/  FFMA R15, R19, R9, R8 ;  /* 0x00000009130f7223 */ /* 0x000fe40000000008 */
[----:B------:R-:W1:Y:S02]  /*1c90*/  LDS.128 R8, [R4+0x260] ;  /* 0x0002600004087984 */ /* 0x000e640000000c00 */
[CC--:B-1----:R-:W-:Y:S01]  /*1ca0*/  FFMA R14, R7.reuse, R8.reuse, R14 ;  /* 0x00000008070e7223 */ /* 0x0c2fe2000000000e */
[----:B------:R-:W-:Y:S01]  /*1cb0*/  FFMA R7, R7, R9, R22 ;  /* 0x0000000907077223 */ /* 0x000fe20000000016 */
[----:B------:R-:W-:-:S02]  /*1cc0*/  FFMA R22, R12, R8, R23 ;  /* 0x000000080c167223 */ /* 0x000fc40000000017 */
[CC--:B------:R-:W-:Y:S01]  /*1cd0*/  FFMA R14, R12.reuse, R9.reuse, R14 ;  /* 0x000000090c0e7223 */ /* 0x0c0fe2000000000e */
[----:B------:R-:W-:Y:S01]  /*1ce0*/  FFMA R12, R12, R10, R7 ;  /* 0x0000000a0c0c7223 */ /* 0x000fe20000000007 */
[CC--:B------:R-:W-:Y:S01]  /*1cf0*/  FFMA R25, R13.reuse, R8.reuse, R24 ;  /* 0x000000080d197223 */ /* 0x0c0fe20000000018 */
[C---:B------:R-:W-:Y:S02]  /*1d00*/  FFMA R24, R13.reuse, R9, R22 ;  /* 0x000000090d187223 */ /* 0x040fe40000000016 */
[C---:B------:R-:W-:Y:S01]  /*1d10*/  FFMA R22, R13.reuse, R11, R12 ;  /* 0x0000000b0d167223 */ /* 0x040fe2000000000c */
[----:B------:R-:W-:Y:S01]  /*1d20*/  FFMA R12, R18, R8, R21 ;  /* 0x00000008120c7223 */ /* 0x000fe20000000015 */
[----:B------:R-:W-:-:S03]  /*1d30*/  FFMA R23, R13, R10, R14 ;  /* 0x0000000a0d177223 */ /* 0x000fc6000000000e */
[CC--:B0-----:R-:W-:Y:S01]  /*1d40*/  FFMA R27, R19.reuse, R9.reuse, R12 ;  /* 0x00000009131b7223 */ /* 0x0c1fe2000000000c */
[-C--:B--2---:R-:W-:Y:S02]  /*1d50*/  FFMA R7, R20, R8.reuse, R15 ;  /* 0x0000000814077223 */ /* 0x084fe4000000000f */
[----:B------:R-:W0:Y:S01]  /*1d60*/  LDS.128 R12, [R4+0x2d0] ;  /* 0x0002d000040c7984 */ /* 0x000e220000000c00 */
[----:B------:R-:W-:Y:S01]  /*1d70*/  FFMA R21, R18, R9, R28 ;  /* 0x0000000912157223 */ /* 0x000fe2000000001c */
[----:B------:R-:W-:-:S03]  /*1d80*/  FFMA R30, R19, R8, R30 ;  /* 0x00000008131e7223 */ /* 0x000fc6000000001e */
[-C--:B------:R-:W-:Y:S01]  /*1d90*/  FFMA R8, R19, R10.reuse, R21 ;  /* 0x0000000a13087223 */ /* 0x080fe20000000015 */
[----:B------:R-:W-:Y:S01]  /*1da0*/  IADD3 R21, PT, PT, R6, 0x400, RZ ;  /* 0x0000040006157810 */ /* 0x000fe20007ffe0ff */
[C---:B------:R-:W-:Y:S01]  /*1db0*/  FFMA R31, R20.reuse, R9, R30 ;  /* 0x00000009141f7223 */ /* 0x040fe2000000001e */
[C---:B------:R-:W-:Y:S01]  /*1dc0*/  FFMA R9, R20.reuse, R10, R27 ;  /* 0x0000000a14097223 */ /* 0x040fe2000000001b */
[----:B------:R-:W-:Y:S01]  /*1dd0*/  FFMA R27, R20, R11, R8 ;  /* 0x0000000b141b7223 */ /* 0x000fe20000000008 */
[----:B------:R-:W-:-:S05]  /*1de0*/  IADD3 R33, PT, PT, R6, 0x440, RZ ;  /* 0x0000044006217810 */ /* 0x000fca0007ffe0ff */
[----:B------:R-:W-:-:S04]  /*1df0*/  IMAD.WIDE.U32 R32, R33, 0x4, R16 ;  /* 0x0000000421207825 */ /* 0x000fc800078e0010 */
[C---:B0-----:R-:W-:Y:S01]  /*1e00*/  FFMA R8, R18.reuse, R12, R25 ;  /* 0x0000000c12087223 */ /* 0x041fe20000000019 */
[C---:B------:R-:W-:Y:S01]  /*1e10*/  FFMA R11, R18.reuse, R13, R24 ;  /* 0x0000000d120b7223 */ /* 0x040fe20000000018 */
[----:B------:R-:W-:Y:S02]  /*1e20*/  IMAD.WIDE.U32 R24, R21, 0x4, R16 ;  /* 0x0000000415187825 */ /* 0x000fe400078e0010 */
[----:B------:R-:W2:Y:S04]  /*1e30*/  LDG.E.CONSTANT R21, desc[UR6][R32.64] ;  /* 0x0000000620157981 */ /* 0x000ea8000c1e9900 */
[----:B------:R0:W3:Y:S01]  /*1e40*/  LDG.E.CONSTANT R25, desc[UR6][R24.64] ;  /* 0x0000000618197981 */ /* 0x0000e2000c1e9900 */
[----:B------:R-:W-:Y:S01]  /*1e50*/  FFMA R10, R18, R14, R23 ;  /* 0x0000000e120a7223 */ /* 0x000fe20000000017 */
[----:B------:R-:W-:Y:S01]  /*1e60*/  IADD3 R23, PT, PT, R6, 0x480, RZ ;  /* 0x0000048006177810 */ /* 0x000fe20007ffe0ff */
[----:B------:R-:W-:-:S04]  /*1e70*/  FFMA R29, R18, R15, R22 ;  /* 0x0000000f121d7223 */ /* 0x000fc80000000016 */
[----:B------:R-:W-:-:S04]  /*1e80*/  IMAD.WIDE.U32 R22, R23, 0x4, R16 ;  /* 0x0000000417167825 */ /* 0x000fc800078e0010 */
[C---:B------:R-:W-:Y:S02]  /*1e90*/  FFMA R12, R26.reuse, R12, R7 ;  /* 0x0000000c1a0c7223 */ /* 0x040fe40000000007 */
[----:B------:R-:W4:Y:S01]  /*1ea0*/  LDG.E.CONSTANT R7, desc[UR6][R22.64] ;  /* 0x0000000616077981 */ /* 0x000f22000c1e9900 */
[CC--:B------:R-:W-:Y:S01]  /*1eb0*/  FFMA R35, R19.reuse, R13.reuse, R8 ;  /* 0x0000000d13237223 */ /* 0x0c0fe20000000008 */
[C---:B------:R-:W-:Y:S01]  /*1ec0*/  FFMA R18, R26.reuse, R13, R31 ;  /* 0x0000000d1a127223 */ /* 0x040fe2000000001f */
[-C--:B------:R-:W-:Y:S01]  /*1ed0*/  FFMA R31, R19, R14.reuse, R11 ;  /* 0x0000000e131f7223 */ /* 0x080fe2000000000b */
[-C--:B0-----:R-:W-:Y:S01]  /*1ee0*/  FFMA R24, R26, R14.reuse, R9 ;  /* 0x0000000e1a187223 */ /* 0x081fe20000000009 */
[CC--:B------:R-:W-:Y:S02]  /*1ef0*/  FFMA R11, R20.reuse, R14.reuse, R35 ;  /* 0x0000000e140b7223 */ /* 0x0c0fe40000000023 */
[----:B------:R-:W-:Y:S01]  /*1f00*/  FFMA R28, R20, R15, R31 ;  /* 0x0000000f141c7223 */ /* 0x000fe2000000001f */
[C---:B---3--:R-:W-:Y:S01]  /*1f10*/  FFMA R8, R25.reuse, R13, R12 ;  /* 0x0000000d19087223 */ /* 0x048fe2000000000c */
[----:B------:R-:W-:-:S03]  /*1f20*/  FFMA R18, R25, R14, R18 ;  /* 0x0000000e19127223 */ /* 0x000fc60000000012 */
[----:B--2---:R-:W-:Y:S02]  /*1f30*/  FFMA R14, R21, R14, R8 ;  /* 0x0000000e150e7223 */ /* 0x004fe40000000008 */
[----:B------:R-:W0:Y:S01]  /*1f40*/  LDS.64 R8, [R4+0x2e0] ;  /* 0x0002e00004087984 */ /* 0x000e220000000a00 */
[-C--:B------:R-:W-:Y:S01]  /*1f50*/  FFMA R13, R19, R15.reuse, R10 ;  /* 0x0000000f130d7223 */ /* 0x080fe2000000000a */
[-C--:B------:R-:W-:Y:S01]  /*1f60*/  FFMA R10, R26, R15.reuse, R27 ;  /* 0x0000000f1a0a7223 */ /* 0x080fe2000000001b */
[-C--:B------:R-:W-:Y:S01]  /*1f70*/  FFMA R24, R25, R15.reuse, R24 ;  /* 0x0000000f19187223 */ /* 0x080fe20000000018 */
[----:B------:R-:W-:Y:S01]  /*1f80*/  FFMA R18, R21, R15, R18 ;  /* 0x0000000f15127223 */ /* 0x000fe20000000012 */
[-C--:B0-----:R-:W-:Y:S01]  /*1f90*/  FFMA R12, R19, R8.reuse, R29 ;  /* 0x00000008130c7223 */ /* 0x081fe2000000001d */
[----:B------:R-:W-:-:S03]  /*1fa0*/  FFMA R15, R20, R8, R13 ;  /* 0x00000008140f7223 */ /* 0x000fc6000000000d */
[----:B------:R-:W-:Y:S02]  /*1fb0*/  FFMA R20, R20, R9, R12 ;  /* 0x0000000914147223 */ /* 0x000fe4000000000c */
[----:B------:R-:W0:Y:S01]  /*1fc0*/  LDS.64 R12, [R4+0x348] ;  /* 0x00034800040c7984 */ /* 0x000e220000000a00 */
[-C--:B------:R-:W-:Y:S01]  /*1fd0*/  FFMA R10, R25, R8.reuse, R10 ;  /* 0x00000008190a7223 */ /* 0x080fe2000000000a */
[----:B------:R-:W-:-:S03]  /*1fe0*/  FFMA R19, R21, R8, R24 ;  /* 0x0000000815137223 */ /* 0x000fc60000000018 */
[----:B------:R-:W-:Y:S01]  /*1ff0*/  FFMA R24, R21, R9, R10 ;  /* 0x0000000915187223 */ /* 0x000fe2000000000a */
[C---:B0-----:R-:W-:Y:S02]  /*2000*/  FFMA R30, R26.reuse, R12, R11 ;  /* 0x0000000c1a1e7223 */ /* 0x041fe4000000000b */
[----:B------:R-:W0:Y:S01]  /*2010*/  LDS.128 R8, [R4+0x350] ;  /* 0x0003500004087984 */ /* 0x000e220000000c00 */
[CC--:B------:R-:W-:Y:S01]  /*2020*/  FFMA R28, R26.reuse, R13.reuse, R28 ;  /* 0x0000000d1a1c7223 */ /* 0x0c0fe2000000001c */
[----:B------:R-:W-:Y:S02]  /*2030*/  FFMA R30, R25, R13, R30 ;  /* 0x0000000d191e7223 */ /* 0x000fe4000000001e */
[----:B------:R-:W2:Y:S01]  /*2040*/  LDG.E.CONSTANT R13, desc[UR6][R22.64+0x100] ;  /* 0x00010006160d7981 */ /* 0x000ea2000c1e9900 */
[C---:B0-----:R-:W-:Y:S01]  /*2050*/  FFMA R12, R26.reuse, R8, R15 ;  /* 0x000000081a0c7223 */ /* 0x041fe2000000000f */
[----:B------:R-:W-:-:S03]  /*2060*/  FFMA R27, R26, R9, R20 ;  /* 0x000000091a1b7223 */ /* 0x000fc60000000014 */
[CC--:B------:R-:W-:Y:S02]  /*2070*/  FFMA R15, R25.reuse, R9.reuse, R12 ;  /* 0x00000009190f7223 */ /* 0x0c0fe4000000000c */
[----:B------:R-:W3:Y:S01]  /*2080*/  LDG.E.CONSTANT R12, desc[UR6][R22.64+0x200] ;  /* 0x00020006160c7981 */ /* 0x000ee2000c1e9900 */
[C---:B------:R-:W-:Y:S01]  /*2090*/  FFMA R20, R25.reuse, R8, R28 ;  /* 0x0000000819147223 */ /* 0x040fe2000000001c */
[----:B------:R-:W-:Y:S01]  /*20a0*/  FFMA R26, R25, R10, R27 ;  /* 0x0000000a191a7223 */ /* 0x000fe2000000001b */
[C---:B------:R-:W-:Y:S02]  /*20b0*/  FFMA R28, R21.reuse, R8, R30 ;  /* 0x00000008151c7223 */ /* 0x040fe4000000001e */
[C---:B------:R-:W-:Y:S01]  /*20c0*/  FFMA R25, R21.reuse, R9, R20 ;  /* 0x0000000915197223 */ /* 0x040fe20000000014 */
[C---:B------:R-:W-:Y:S01]  /*20d0*/  FFMA R20, R21.reuse, R10, R15 ;  /* 0x0000000a15147223 */ /* 0x040fe2000000000f */
[----:B------:R-:W-:Y:S01]  /*20e0*/  FFMA R26, R21, R11, R26 ;  /* 0x0000000b151a7223 */ /* 0x000fe2000000001a */
[----:B------:R-:W3:Y:S04]  /*20f0*/  LDG.E.CONSTANT R15, desc[UR6][R22.64+0x300] ;  /* 0x00030006160f7981 */ /* 0x000ee8000c1e9900 */
[----:B------:R-:W4:Y:S02]  /*2100*/  LDS.128 R8, [R4+0x3c0] ;  /* 0x0003c00004087984 */ /* 0x000f240000000c00 */
[----:B----4-:R-:W-:-:S02]  /*2110*/  FFMA R8, R7, R8, R14 ;  /* 0x0000000807087223 */ /* 0x010fc4000000000e */
[----:B------:R-:W4:Y:S01]  /*2120*/  LDG.E.CONSTANT R14, desc[UR6][R22.64+0x400] ;  /* 0x00040006160e7981 */ /* 0x000f22000c1e9900 */
[C---:B------:R-:W-:Y:S01]  /*2130*/  FFMA R18, R7.reuse, R9, R18 ;  /* 0x0000000907127223 */ /* 0x040fe20000000012 */
[CC--:B------:R-:W-:Y:S01]  /*2140*/  FFMA R30, R7.reuse, R10.reuse, R19 ;  /* 0x0000000a071e7223 */ /* 0x0c0fe20000000013 */
[----:B------:R-:W-:Y:S01]  /*2150*/  FFMA R21, R7, R11, R24 ;  /* 0x0000000b07157223 */ /* 0x000fe20000000018 */
[C---:B--2---:R-:W-:Y:S01]  /*2160*/  FFMA R9, R13.reuse, R9, R8 ;  /* 0x000000090d097223 */ /* 0x044fe20000000008 */
[CC--:B------:R-:W-:Y:S01]  /*2170*/  FFMA R19, R13.reuse, R10.reuse, R18 ;  /* 0x0000000a0d137223 */ /* 0x0c0fe20000000012 */
[-C--:B------:R-:W-:Y:S02]  /*2180*/  FFMA R27, R13, R11.reuse, R30 ;  /* 0x0000000b0d1b7223 */ /* 0x080fe4000000001e */
[C---:B---3--:R-:W-:Y:S02]  /*2190*/  FFMA R18, R12.reuse, R10, R9 ;  /* 0x0000000a0c127223 */ /* 0x048fe40000000009 */
[----:B------:R-:W0:Y:S01]  /*21a0*/  LDS.64 R8, [R4+0x3d0] ;  /* 0x0003d00004087984 */ /* 0x000e220000000a00 */
[----:B------:R-:W-:-:S03]  /*21b0*/  FFMA R32, R12, R11, R19 ;  /* 0x0000000b0c207223 */ /* 0x000fc60000000013 */
[----:B------:R-:W1:Y:S04]  /*21c0*/  LDS.64 R10, [R4+0x438] ;  /* 0x00043800040a7984 */ /* 0x000e680000000a00 */
[----:B------:R-:W2:Y:S01]  /*21d0*/  LDG.E.CONSTANT R19, desc[UR6][R22.64+0x500] ;  /* 0x0005000616137981 */ /* 0x000ea2000c1e9900 */
[----:B0-----:R-:W-:-:S04]  /*21e0*/  FFMA R24, R13, R8, R21 ;  /* 0x000000080d187223 */ /* 0x001fc80000000015 */
[C---:B------:R-:W-:Y:S01]  /*21f0*/  FFMA R24, R12.reuse, R9, R24 ;  /* 0x000000090c187223 */ /* 0x040fe20000000018 */
[-C--:B-1----:R-:W-:Y:S01]  /*2200*/  FFMA R9, R15, R10.reuse, R18 ;  /* 0x0000000a0f097223 */ /* 0x082fe20000000012 */
[C---:B------:R-:W-:Y:S01]  /*2210*/  FFMA R28, R7.reuse, R10, R28 ;  /* 0x0000000a071c7223 */ /* 0x040fe2000000001c */
[-C--:B------:R-:W-:Y:S01]  /*2220*/  FFMA R18, R7, R11.reuse, R25 ;  /* 0x0000000b07127223 */ /* 0x080fe20000000019 */
[-C--:B------:R-:W-:Y:S01]  /*2230*/  FFMA R21, R15, R11.reuse, R32 ;  /* 0x0000000b0f157223 */ /* 0x080fe20000000020 */
[----:B------:R-:W-:Y:S01]  /*2240*/  FFMA R30, R12, R8, R27 ;  /* 0x000000080c1e7223 */ /* 0x000fe2000000001b */
[CC--:B------:R-:W-:Y:S01]  /*2250*/  FFMA R25, R13.reuse, R11.reuse, R28 ;  /* 0x0000000b0d197223 */ /* 0x0c0fe2000000001c */
[----:B----4-:R-:W-:Y:S02]  /*2260*/  FFMA R32, R14, R11, R9 ;  /* 0x0000000b0e207223 */ /* 0x010fe40000000009 */
[----:B------:R-:W0:Y:S02]  /*2270*/  LDS.128 R8, [R4+0x440] ;  /* 0x0004400004087984 */ /* 0x000e240000000c00 */
[-C--:B0-----:R-:W-:Y:S01]  /*2280*/  FFMA R18, R13, R8.reuse, R18 ;  /* 0x000000080d127223 */ /* 0x081fe20000000012 */
[C---:B------:R-:W-:Y:S01]  /*2290*/  FFMA R20, R7.reuse, R8, R20 ;  /* 0x0000000807147223 */ /* 0x040fe20000000014 */
[----:B------:R-:W-:-:S02]  /*22a0*/  FFMA R27, R7, R9, R26 ;  /* 0x00000009071b7223 */ /* 0x000fc4000000001a */
[CC--:B------:R-:W-:Y:S01]  /*22b0*/  FFMA R26, R12.reuse, R9.reuse, R18 ;  /* 0x000000090c1a7223 */ /* 0x0c0fe20000000012 */
[C---:B------:R-:W-:Y:S01]  /*22c0*/  FFMA R7, R13.reuse, R9, R20 ;  /* 0x000000090d077223 */ /* 0x040fe20000000014 */
[----:B------:R-:W3:Y:S01]  /*22d0*/  LDG.E.CONSTANT R18, desc[UR6][R22.64+0x600] ;  /* 0x0006000616127981 */ /* 0x000ee2000c1e9900 */
[-C--:B------:R-:W-:Y:S02]  /*22e0*/  FFMA R20, R13, R10.reuse, R27 ;  /* 0x0000000a0d147223 */ /* 0x080fe4000000001b */
[C---:B------:R-:W-:Y:S02]  /*22f0*/  FFMA R13, R12.reuse, R10, R7 ;  /* 0x0000000a0c0d7223 */ /* 0x040fe40000000007 */
[----:B------:R-:W4:Y:S01]  /*2300*/  LDG.E.CONSTANT R7, desc[UR6][R22.64+0x700] ;  /* 0x0007000616077981 */ /* 0x000f22000c1e9900 */
[CC--:B------:R-:W-:Y:S01]  /*2310*/  FFMA R28, R12.reuse, R8.reuse, R25 ;  /* 0x000000080c1c7223 */ /* 0x0c0fe20000000019 */
[----:B------:R-:W-:Y:S02]  /*2320*/  FFMA R12, R12, R11, R20 ;  /* 0x0000000b0c0c7223 */ /* 0x000fe40000000014 */
[----:B------:R0:W4:Y:S01]  /*2330*/  LDG.E.CONSTANT R20, desc[UR6][R22.64+0x800] ;  /* 0x0008000616147981 */ /* 0x000122000c1e9900 */
[CC--:B------:R-:W-:Y:S01]  /*2340*/  FFMA R27, R15.reuse, R8.reuse, R30 ;  /* 0x000000080f1b7223 */ /* 0x0c0fe2000000001e */
[----:B------:R-:W-:Y:S01]  /*2350*/  FFMA R30, R14, R8, R21 ;  /* 0x000000080e1e7223 */ /* 0x000fe20000000015 */
[----:B------:R-:W-:-:S02]  /*2360*/  FFMA R21, R15, R9, R24 ;  /* 0x000000090f157223 */ /* 0x000fc40000000018 */
[-C--:B------:R-:W-:Y:S01]  /*2370*/  FFMA R27, R14, R9.reuse, R27 ;  /* 0x000000090e1b7223 */ /* 0x080fe2000000001b */
[----:B------:R-:W-:Y:S01]  /*2380*/  IADD3 R31, PT, PT, R6, 0x6c0, RZ ;  /* 0x000006c0061f7810 */ /* 0x000fe20007ffe0ff */
[C---:B--2---:R-:W-:Y:S01]  /*2390*/  FFMA R25, R19.reuse, R8, R32 ;  /* 0x0000000813197223 */ /* 0x044fe20000000020 */
[-C--:B------:R-:W-:Y:S01]  /*23a0*/  FFMA R8, R14, R10.reuse, R21 ;  /* 0x0000000a0e087223 */ /* 0x080fe20000000015 */
[C---:B------:R-:W-:Y:S01]  /*23b0*/  FFMA R24, R19.reuse, R9, R30 ;  /* 0x0000000913187223 */ /* 0x040fe2000000001e */
[C---:B------:R-:W-:Y:S02]  /*23c0*/  FFMA R27, R19.reuse, R10, R27 ;  /* 0x0000000a131b7223 */ /* 0x040fe4000000001b */
[----:B------:R-:W-:Y:S02]  /*23d0*/  FFMA R21, R19, R11, R8 ;  /* 0x0000000b13157223 */ /* 0x000fe40000000008 */
[----:B------:R-:W1:Y:S02]  /*23e0*/  LDS.128 R8, [R4+0x4b0] ;  /* 0x0004b00004087984 */ /* 0x000e640000000c00 */
[C---:B-1----:R-:W-:Y:S01]  /*23f0*/  FFMA R35, R15.reuse, R8, R28 ;  /* 0x000000080f237223 */ /* 0x042fe2000000001c */
[C---:B0-----:R-:W-:Y:S01]  /*2400*/  FFMA R23, R15.reuse, R11, R12 ;  /* 0x0000000b0f177223 */ /* 0x041fe2000000000c */
[CC--:B------:R-:W-:Y:S01]  /*2410*/  FFMA R33, R15.reuse, R9.reuse, R26 ;  /* 0x000000090f217223 */ /* 0x0c0fe2000000001a */
[----:B------:R-:W-:Y:S01]  /*2420*/  FFMA R29, R15, R10, R13 ;  /* 0x0000000a0f1d7223 */ /* 0x000fe2000000000d */
[----:B---3--:R-:W-:Y:S01]  /*2430*/  FFMA R12, R18, R8, R25 ;  /* 0x00000008120c7223 */ /* 0x008fe20000000019 */
[-C--:B------:R-:W-:Y:S01]  /*2440*/  FFMA R8, R14, R9.reuse, R35 ;  /* 0x000000090e087223 */ /* 0x080fe20000000023 */
[----:B------:R-:W-:-:S02]  /*2450*/  FFMA R24, R18, R9, R24 ;  /* 0x0000000912187223 */ /* 0x000fc40000000018 */
[----:B----4-:R-:W-:Y:S01]  /*2460*/  FFMA R15, R7, R9, R12 ;  /* 0x00000009070f7223 */ /* 0x010fe2000000000c */
[-C--:B------:R-:W-:Y:S02]  /*2470*/  FFMA R13, R19, R10.reuse, R8 ;  /* 0x0000000a130d7223 */ /* 0x080fe40000000008 */
[----:B------:R-:W0:Y:S01]  /*2480*/  LDS.64 R8, [R4+0x4c0] ;  /* 0x0004c00004087984 */ /* 0x000e220000000a00 */
[-C--:B------:R-:W-:Y:S01]  /*2490*/  FFMA R26, R14, R10.reuse, R33 ;  /* 0x0000000a0e1a7223 */ /* 0x080fe20000000021 */
[-C--:B------:R-:W-:Y:S01]  /*24a0*/  FFMA R22, R18, R10.reuse, R27 ;  /* 0x0000000a12167223 */ /* 0x080fe2000000001b */
[CC--:B------:R-:W-:Y:S01]  /*24b0*/  FFMA R25, R7.reuse, R10.reuse, R24 ;  /* 0x0000000a07197223 */ /* 0x0c0fe20000000018 */
[----:B------:R-:W-:Y:S01]  /*24c0*/  FFMA R15, R20, R10, R15 ;  /* 0x0000000a140f7223 */ /* 0x000fe2000000000f */
[-C--:B------:R-:W-:Y:S01]  /*24d0*/  FFMA R10, R14, R11.reuse, R29 ;  /* 0x0000000b0e0a7223 */ /* 0x080fe2000000001d */
[-C--:B------:R-:W-:Y:S01]  /*24e0*/  FFMA R27, R7, R11.reuse, R22 ;  /* 0x0000000b071b7223 */ /* 0x080fe20000000016 */
[CC--:B------:R-:W-:Y:S01]  /*24f0*/  FFMA R26, R19.reuse, R11.reuse, R26 ;  /* 0x0000000b131a7223 */ /* 0x0c0fe2000000001a */
[-C--:B------:R-:W-:Y:S01]  /*2500*/  FFMA R22, R20, R11.reuse, R25 ;  /* 0x0000000b14167223 */ /* 0x080fe20000000019 */
[-C--:B0-----:R-:W-:Y:S01]  /*2510*/  FFMA R24, R14, R8.reuse, R23 ;  /* 0x000000080e187223 */ /* 0x081fe20000000017 */
[----:B------:R-:W-:Y:S01]  /*2520*/  FFMA R14, R18, R11, R21 ;  /* 0x0000000b120e7223 */ /* 0x000fe20000000015 */
[----:B------:R-:W-:-:S02]  /*2530*/  FFMA R21, R19, R8, R10 ;  /* 0x0000000813157223 */ /* 0x000fc4000000000a */
[----:B------:R-:W0:Y:S01]  /*2540*/  LDS.64 R10, [R4+0x528] ;  /* 0x00052800040a7984 */ /* 0x000e220000000a00 */
[----:B------:R-:W-:-:S04]  /*2550*/  IMAD.WIDE.U32 R30, R31, 0x4, R16 ;  /* 0x000000041f1e7825 */ /* 0x000fc800078e0010 */
[-C--:B------:R-:W-:Y:S01]  /*2560*/  FFMA R25, R7, R8.reuse, R14 ;  /* 0x0000000807197223 */ /* 0x080fe2000000000e */
[-C--:B------:R-:W-:Y:S01]  /*2570*/  FFMA R24, R19, R9.reuse, R24 ;  /* 0x0000000913187223 */ /* 0x080fe20000000018 */
[----:B------:R-:W2:Y:S01]  /*2580*/  LDG.E.CONSTANT R12, desc[UR6][R30.64] ;  /* 0x000000061e0c7981 */ /* 0x000ea2000c1e9900 */
[C---:B------:R-:W-:Y:S01]  /*2590*/  FFMA R27, R20.reuse, R8, R27 ;  /* 0x00000008141b7223 */ /* 0x040fe2000000001b */
[----:B------:R-:W-:Y:S02]  /*25a0*/  FFMA R25, R20, R9, R25 ;  /* 0x0000000914197223 */ /* 0x000fe40000000019 */
[----:B------:R-:W3:Y:S01]  /*25b0*/  LDG.E.CONSTANT R14, desc[UR6][R30.64+0x100] ;  /* 0x000100061e0e7981 */ /* 0x000ee2000c1e9900 */
[C---:B0-----:R-:W-:Y:S01]  /*25c0*/  FFMA R10, R18.reuse, R10, R13 ;  /* 0x0000000a120a7223 */ /* 0x041fe2000000000d */
[-C--:B------:R-:W-:Y:S02]  /*25d0*/  FFMA R26, R18, R11.reuse, R26 ;  /* 0x0000000b121a7223 */ /* 0x080fe4000000001a */
[----:B------:R-:W4:Y:S01]  /*25e0*/  LDG.E.CONSTANT R13, desc[UR6][R30.64+0x200] ;  /* 0x000200061e0d7981 */ /* 0x000f22000c1e9900 */
[----:B------:R-:W-:-:S03]  /*25f0*/  FFMA R29, R7, R11, R10 ;  /* 0x0000000b071d7223 */ /* 0x000fc6000000000a */
[----:B------:R-:W0:Y:S02]  /*2600*/  LDS.128 R8, [R4+0x530] ;  /* 0x0005300004087984 */ /* 0x000e240000000c00 */
[CC--:B0-----:R-:W-:Y:S01]  /*2610*/  FFMA R28, R18.reuse, R8.reuse, R21 ;  /* 0x00000008121c7223 */ /* 0x0c1fe20000000015 */
[-C--:B------:R-:W-:Y:S01]  /*2620*/  FFMA R19, R18, R9.reuse, R24 ;  /* 0x0000000912137223 */ /* 0x080fe20000000018 */
[C---:B------:R-:W-:Y:S02]  /*2630*/  FFMA R18, R7.reuse, R8, R26 ;  /* 0x0000000807127223 */ /* 0x040fe4000000001a */
[C---:B------:R-:W-:Y:S01]  /*2640*/  FFMA R21, R7.reuse, R9, R28 ;  /* 0x0000000907157223 */ /* 0x040fe2000000001c */
[----:B------:R-:W-:Y:S02]  /*2650*/  FFMA R24, R7, R10, R19 ;  /* 0x0000000a07187223 */ /* 0x000fe40000000013 */
[----:B------:R-:W4:Y:S04]  /*2660*/  LDG.E.CONSTANT R7, desc[UR6][R30.64+0x300] ;  /* 0x000300061e077981 */ /* 0x000f28000c1e9900 */
[----:B------:R-:W4:Y:S01]  /*2670*/  LDG.E.CONSTANT R19, desc[UR6][R30.64+0x400] ;  /* 0x000400061e137981 */ /* 0x000f22000c1e9900 */
[----:B------:R-:W-:-:S05]  /*2680*/  IADD3 R33, PT, PT, R6, 0x800, RZ ;  /* 0x0000080006217810 */ /* 0x000fca0007ffe0ff */
[----:B------:R-:W-:-:S05]  /*2690*/  IMAD.WIDE.U32 R32, R33, 0x4, R16 ;  /* 0x0000000421207825 */ /* 0x000fca00078e0010 */
[----:B------:R0:W4:Y:S01]  /*26a0*/  LDG.E.CONSTANT R23, desc[UR6][R32.64] ;  /* 0x0000000620177981 */ /* 0x000122000c1e9900 */
[C---:B------:R-:W-:Y:S01]  /*26b0*/  FFMA R29, R20.reuse, R8, R29 ;  /* 0x00000008141d7223 */ /* 0x040fe2000000001d */
[C---:B------:R-:W-:Y:S01]  /*26c0*/  FFMA R18, R20.reuse, R9, R18 ;  /* 0x0000000914127223 */ /* 0x040fe20000000012 */
[C---:B------:R-:W-:Y:S01]  /*26d0*/  FFMA R21, R20.reuse, R10, R21 ;  /* 0x0000000a14157223 */ /* 0x040fe20000000015 */
[----:B------:R-:W-:Y:S02]  /*26e0*/  FFMA R20, R20, R11, R24 ;  /* 0x0000000b14147223 */ /* 0x000fe40000000018 */
[----:B------:R-:W2:Y:S01]  /*26f0*/  LDS.128 R8, [R4+0x5a0] ;  /* 0x0005a00004087984 */ /* 0x000ea20000000c00 */
[C---:B0-----:R-:W-:Y:S02]  /*2700*/  IADD3 R33, PT, PT, R6.reuse, 0x880, RZ ;  /* 0x0000088006217810 */ /* 0x041fe40007ffe0ff */
[----:B------:R-:W-:Y:S01]  /*2710*/  IADD3 R31, PT, PT, R6, 0x8c0, RZ ;  /* 0x000008c0061f7810 */ /* 0x000fe20007ffe0ff */
[C---:B--2---:R-:W-:Y:S01]  /*2720*/  FFMA R15, R12.reuse, R8, R15 ;  /* 0x000000080c0f7223 */ /* 0x044fe2000000000f */
[C---:B------:R-:W-:Y:S01]  /*2730*/  FFMA R35, R12.reuse, R9, R22 ;  /* 0x000000090c237223 */ /* 0x040fe20000000016 */
[----:B------:R-:W-:-:S02]  /*2740*/  FFMA R27, R12, R10, R27 ;  /* 0x0000000a0c1b7223 */ /* 0x000fc4000000001b */
[C---:B---3--:R-:W-:Y:S01]  /*2750*/  FFMA R22, R14.reuse, R9, R15 ;  /* 0x000000090e167223 */ /* 0x048fe2000000000f */
[-C--:B------:R-:W-:Y:S01]  /*2760*/  FFMA R30, R14, R10.reuse, R35 ;  /* 0x0000000a0e1e7223 */ /* 0x080fe20000000023 */
[-C--:B------:R-:W-:Y:S01]  /*2770*/  FFMA R25, R12, R11.reuse, R25 ;  /* 0x0000000b0c197223 */ /* 0x080fe20000000019 */
[CC--:B------:R-:W-:Y:S01]  /*2780*/  FFMA R26, R14.reuse, R11.reuse, R27 ;  /* 0x0000000b0e1a7223 */ /* 0x0c0fe2000000001b */
[----:B------:R-:W0:Y:S01]  /*2790*/  LDS.64 R8, [R4+0x5b0] ;  /* 0x0005b00004087984 */ /* 0x000e220000000a00 */
[C---:B----4-:R-:W-:Y:S01]  /*27a0*/  FFMA R22, R13.reuse, R10, R22 ;  /* 0x0000000a0d167223 */ /* 0x050fe20000000016 */
[C---:B------:R-:W-:Y:S02]  /*27b0*/  FFMA R30, R13.reuse, R11, R30 ;  /* 0x0000000b0d1e7223 */ /* 0x040fe4000000001e */
[----:B------:R-:W1:Y:S01]  /*27c0*/  LDS.64 R10, [R4+0x618] ;  /* 0x00061800040a7984 */ /* 0x000e620000000a00 */
[-C--:B0-----:R-:W-:Y:S01]  /*27d0*/  FFMA R24, R14, R8.reuse, R25 ;  /* 0x000000080e187223 */ /* 0x081fe20000000019 */
[----:B------:R-:W-:-:S03]  /*27e0*/  FFMA R26, R13, R8, R26 ;  /* 0x000000080d1a7223 */ /* 0x000fc6000000001a */
[----:B------:R-:W-:Y:S01]  /*27f0*/  FFMA R24, R13, R9, R24 ;  /* 0x000000090d187223 */ /* 0x000fe20000000018 */
[C---:B-1----:R-:W-:Y:S01]  /*2800*/  FFMA R29, R12.reuse, R10, R29 ;  /* 0x0000000a0c1d7223 */ /* 0x042fe2000000001d */
[----:B------:R-:W-:-:S03]  /*2810*/  FFMA R15, R12, R11, R18 ;  /* 0x0000000b0c0f7223 */ /* 0x000fc60000000012 */
[-C--:B------:R-:W-:Y:S01]  /*2820*/  FFMA R28, R14, R11.reuse, R29 ;  /* 0x0000000b0e1c7223 */ /* 0x080fe2000000001d */
[C---:B------:R-:W-:Y:S01]  /*2830*/  FFMA R22, R7.reuse, R10, R22 ;  /* 0x0000000a07167223 */ /* 0x040fe20000000016 */
[----:B------:R-:W-:-:S03]  /*2840*/  FFMA R30, R7, R11, R30 ;  /* 0x0000000b071e7223 */ /* 0x000fc6000000001e */
[----:B------:R-:W-:Y:S02]  /*2850*/  FFMA R32, R19, R11, R22 ;  /* 0x0000000b13207223 */ /* 0x000fe40000000016 */
[----:B------:R-:W0:Y:S02]  /*2860*/  LDS.128 R8, [R4+0x620] ;  /* 0x0006200004087984 */ /* 0x000e240000000c00 */
[CC--:B0-----:R-:W-:Y:S01]  /*2870*/  FFMA R29, R12.reuse, R8.reuse, R21 ;  /* 0x000000080c1d7223 */ /* 0x0c1fe20000000015 */
[-C--:B------:R-:W-:Y:S01]  /*2880*/  FFMA R25, R12, R9.reuse, R20 ;  /* 0x000000090c197223 */ /* 0x080fe20000000014 */
[----:B------:R-:W-:Y:S01]  /*2890*/  IADD3 R21, PT, PT, R6, 0x840, RZ ;  /* 0x0000084006157810 */ /* 0x000fe20007ffe0ff */
[C---:B------:R-:W-:Y:S01]  /*28a0*/  FFMA R22, R14.reuse, R8, R15 ;  /* 0x000000080e167223 */ /* 0x040fe2000000000f */
[C---:B------:R-:W-:Y:S01]  /*28b0*/  FFMA R29, R14.reuse, R9, R29 ;  /* 0x000000090e1d7223 */ /* 0x040fe2000000001d */
[----:B------:R-:W-:Y:S02]  /*28c0*/  FFMA R20, R14, R10, R25 ;  /* 0x0000000a0e147223 */ /* 0x000fe40000000019 */
[----:B------:R-:W-:-:S04]  /*28d0*/  IMAD.WIDE.U32 R14, R21, 0x4, R16 ;  /* 0x00000004150e7825 */ /* 0x000fc800078e0010 */
[C---:B------:R-:W-:Y:S01]  /*28e0*/  FFMA R28, R13.reuse, R8, R28 ;  /* 0x000000080d1c7223 */ /* 0x040fe2000000001c */
[C---:B------:R-:W-:Y:S01]  /*28f0*/  FFMA R22, R13.reuse, R9, R22 ;  /* 0x000000090d167223 */ /* 0x040fe20000000016 */
[C---:B------:R-:W-:Y:S01]  /*2900*/  FFMA R29, R13.reuse, R10, R29 ;  /* 0x0000000a0d1d7223 */ /* 0x040fe2000000001d */
[----:B------:R-:W-:Y:S01]  /*2910*/  FFMA R20, R13, R11, R20 ;  /* 0x0000000b0d147223 */ /* 0x000fe20000000014 */
[----:B------:R0:W2:Y:S04]  /*2920*/  LDG.E.CONSTANT R18, desc[UR6][R14.64] ;  /* 0x000000060e127981 */ /* 0x0000a8000c1e9900 */
[----:B0-----:R-:W0:Y:S01]  /*2930*/  LDS.128 R12, [R4+0x690] ;  /* 0x00069000040c7984 */ /* 0x001e220000000c00 */
[----:B------:R-:W-:Y:S01]  /*2940*/  FFMA R21, R23, R8, R32 ;  /* 0x0000000817157223 */ /* 0x000fe20000000020 */
[----:B------:R-:W-:-:S04]  /*2950*/  IMAD.WIDE.U32 R32, R33, 0x4, R16 ;  /* 0x0000000421207825 */ /* 0x000fc800078e0010 */
[-C--:B------:R-:W-:Y:S01]  /*2960*/  FFMA R26, R7, R8.reuse, R26 ;  /* 0x00000008071a7223 */ /* 0x080fe2000000001a */
[----:B------:R-:W-:Y:S01]  /*2970*/  FFMA R30, R19, R8, R30 ;  /* 0x00000008131e7223 */ /* 0x000fe2000000001e */
[-C--:B------:R-:W-:Y:S02]  /*2980*/  FFMA R25, R7, R9.reuse, R24 ;  /* 0x0000000907197223 */ /* 0x080fe40000000018 */
[----:B------:R-:W3:Y:S01]  /*2990*/  LDG.E.CONSTANT R24, desc[UR6][R32.64] ;  /* 0x0000000620187981 */ /* 0x000ee2000c1e9900 */
[-C--:B------:R-:W-:Y:S01]  /*29a0*/  FFMA R26, R19, R9.reuse, R26 ;  /* 0x00000009131a7223 */ /* 0x080fe2000000001a */
[----:B------:R-:W-:Y:S01]  /*29b0*/  FFMA R9, R23, R9, R30 ;  /* 0x0000000917097223 */ /* 0x000fe2000000001e */
[----:B------:R-:W-:Y:S01]  /*29c0*/  FFMA R8, R19, R10, R25 ;  /* 0x0000000a13087223 */ /* 0x000fe20000000019 */
[----:B------:R-:W-:-:S04]  /*29d0*/  IMAD.WIDE.U32 R30, R31, 0x4, R16 ;  /* 0x000000041f1e7825 */ /* 0x000fc800078e0010 */
[----:B------:R-:W-:Y:S01]  /*29e0*/  FFMA R25, R23, R11, R8 ;  /* 0x0000000b17197223 */ /* 0x000fe20000000008 */
[C---:B0-----:R-:W-:Y:S02]  /*29f0*/  FFMA R11, R7.reuse, R13, R22 ;  /* 0x0000000d070b7223 */ /* 0x041fe40000000016 */
[----:B------:R-:W4:Y:S01]  /*2a00*/  LDG.E.CONSTANT R22, desc[UR6][R30.64] ;  /* 0x000000061e167981 */ /* 0x000f22000c1e9900 */
[----:B------:R-:W-:-:S04]  /*2a10*/  FFMA R8, R7, R12, R28 ;  /* 0x0000000c07087223 */ /* 0x000fc8000000001c */
[----:B------:R-:W-:Y:S01]  /*2a20*/  FFMA R8, R19, R13, R8 ;  /* 0x0000000d13087223 */ /* 0x000fe20000000008 */
[----:B------:R-:W-:Y:S01]  /*2a30*/  FFMA R27, R23, R10, R26 ;  /* 0x0000000a171b7223 */ /* 0x000fe2000000001a */
[C---:B------:R-:W-:Y:S01]  /*2a40*/  FFMA R10, R7.reuse, R14, R29 ;  /* 0x0000000e070a7223 */ /* 0x040fe2000000001d */
[----:B------:R-:W-:-:S03]  /*2a50*/  FFMA R29, R7, R15, R20 ;  /* 0x0000000f071d7223 */ /* 0x000fc60000000014 */
[C---:B------:R-:W-:Y:S01]  /*2a60*/  FFMA R10, R19.reuse, R15, R10 ;  /* 0x0000000f130a7223 */ /* 0x040fe2000000000a */
[----:B------:R-:W-:Y:S01]  /*2a70*/  IADD3 R7, PT, PT, R6, 0x900, RZ ;  /* 0x0000090006077810 */ /* 0x000fe20007ffe0ff */
[C---:B--2---:R-:W-:Y:S01]  /*2a80*/  FFMA R35, R18.reuse, R12, R21 ;  /* 0x0000000c12237223 */ /* 0x044fe20000000015 */
[CC--:B------:R-:W-:Y:S01]  /*2a90*/  FFMA R9, R18.reuse, R13.reuse, R9 ;  /* 0x0000000d12097223 */ /* 0x0c0fe20000000009 */
[-C--:B------:R-:W-:Y:S01]  /*2aa0*/  FFMA R12, R19, R14.reuse, R11 ;  /* 0x0000000e130c7223 */ /* 0x080fe2000000000b */
[CC--:B------:R-:W-:Y:S01]  /*2ab0*/  FFMA R11, R23.reuse, R14.reuse, R8 ;  /* 0x0000000e170b7223 */ /* 0x0c0fe20000000008 */
[-C--:B------:R-:W-:Y:S01]  /*2ac0*/  FFMA R27, R18, R14.reuse, R27 ;  /* 0x0000000e121b7223 */ /* 0x080fe2000000001b */
[C---:B---3--:R-:W-:Y:S01]  /*2ad0*/  FFMA R35, R24.reuse, R13, R35 ;  /* 0x0000000d18237223 */ /* 0x048fe20000000023 */
[-C--:B------:R-:W-:Y:S02]  /*2ae0*/  FFMA R13, R24, R14.reuse, R9 ;  /* 0x0000000e180d7223 */ /* 0x080fe40000000009 */
[----:B------:R-:W0:Y:S01]  /*2af0*/  LDS.64 R8, [R4+0x6a0] ;  /* 0x0006a00004087984 */ /* 0x000e220000000a00 */
[C---:B----4-:R-:W-:Y:S01]  /*2b00*/  FFMA R30, R22.reuse, R14, R35 ;  /* 0x0000000e161e7223 */ /* 0x050fe20000000023 */
[-C--:B------:R-:W-:Y:S01]  /*2b10*/  FFMA R14, R23, R15.reuse, R12 ;  /* 0x0000000f170e7223 */ /* 0x080fe2000000000c */
[----:B------:R-:W-:-:S02]  /*2b20*/  FFMA R28, R22, R15, R13 ;  /* 0x0000000f161c7223 */ /* 0x000fc4000000000d */
[----:B------:R-:W1:Y:S01]  /*2b30*/  LDS.64 R12, [R4+0x708] ;  /* 0x00070800040c7984 */ /* 0x000e620000000a00 */
[----:B0-----:R-:W-:Y:S01]  /*2b40*/  FFMA R32, R19, R8, R29 ;  /* 0x0000000813207223 */ /* 0x001fe2000000001d */
[-C--:B------:R-:W-:Y:S01]  /*2b50*/  FFMA R19, R18, R15.reuse, R25 ;  /* 0x0000000f12137223 */ /* 0x080fe20000000019 */
[----:B------:R-:W-:-:S03]  /*2b60*/  FFMA R25, R24, R15, R27 ;  /* 0x0000000f18197223 */ /* 0x000fc6000000001b */
[-C--:B------:R-:W-:Y:S01]  /*2b70*/  FFMA R26, R24, R8.reuse, R19 ;  /* 0x00000008181a7223 */ /* 0x080fe20000000013 */
[CC--:B------:R-:W-:Y:S01]  /*2b80*/  FFMA R19, R22.reuse, R8.reuse, R25 ;  /* 0x0000000816137223 */ /* 0x0c0fe20000000019 */
[C---:B------:R-:W-:Y:S01]  /*2b90*/  FFMA R15, R23.reuse, R8, R10 ;  /* 0x00000008170f7223 */ /* 0x040fe2000000000a */
[-C--:B------:R-:W-:Y:S01]  /*2ba0*/  FFMA R32, R23, R9.reuse, R32 ;  /* 0x0000000917207223 */ /* 0x080fe20000000020 */
[----:B------:R-:W-:Y:S01]  /*2bb0*/  FFMA R26, R22, R9, R26 ;  /* 0x00000009161a7223 */ /* 0x000fe2000000001a */
[----:B-1----:R-:W-:Y:S02]  /*2bc0*/  FFMA R25, R18, R12, R11 ;  /* 0x0000000c12197223 */ /* 0x002fe4000000000b */
[----:B------:R-:W0:Y:S01]  /*2bd0*/  LDS.128 R8, [R4+0x710] ;  /* 0x0007100004087984 */ /* 0x000e220000000c00 */
[----:B------:R-:W-:-:S04]  /*2be0*/  IMAD.WIDE.U32 R20, R7, 0x4, R16 ;  /* 0x0000000407147825 */ /* 0x000fc800078e0010 */
[-C--:B------:R-:W-:Y:S01]  /*2bf0*/  FFMA R23, R18, R13.reuse, R14 ;  /* 0x0000000d12177223 */ /* 0x080fe2000000000e */
[----:B------:R-:W2:Y:S01]  /*2c00*/  LDG.E.CONSTANT R7, desc[UR6][R20.64] ;  /* 0x0000000614077981 */ /* 0x000ea2000c1e9900 */
[----:B------:R-:W-:-:S03]  /*2c10*/  FFMA R25, R24, R13, R25 ;  /* 0x0000000d18197223 */ /* 0x000fc60000000019 */
[----:B------:R-:W3:Y:S04]  /*2c20*/  LDG.E.CONSTANT R13, desc[UR6][R20.64+0x100] ;  /* 0x00010006140d7981 */ /* 0x000ee8000c1e9900 */
[----:B------:R-:W4:Y:S01]  /*2c30*/  LDG.E.CONSTANT R14, desc[UR6][R20.64+0x300] ;  /* 0x00030006140e7981 */ /* 0x000f22000c1e9900 */
[CC--:B0-----:R-:W-:Y:S01]  /*2c40*/  FFMA R15, R18.reuse, R8.reuse, R15 ;  /* 0x00000008120f7223 */ /* 0x0c1fe2000000000f */
[-C--:B------:R-:W-:Y:S01]  /*2c50*/  FFMA R27, R18, R9.reuse, R32 ;  /* 0x00000009121b7223 */ /* 0x080fe20000000020 */
[C---:B------:R-:W-:Y:S02]  /*2c60*/  FFMA R32, R24.reuse, R8, R23 ;  /* 0x0000000818207223 */ /* 0x040fe40000000017 */
[CC--:B------:R-:W-:Y:S02]  /*2c70*/  FFMA R23, R24.reuse, R9.reuse, R15 ;  /* 0x0000000918177223 */ /* 0x0c0fe4000000000f */
[----:B------:R-:W4:Y:S01]  /*2c80*/  LDG.E.CONSTANT R15, desc[UR6][R20.64+0x200] ;  /* 0x00020006140f7981 */ /* 0x000f22000c1e9900 */
[----:B------:R-:W-:Y:S01]  /*2c90*/  FFMA R12, R24, R10, R27 ;  /* 0x0000000a180c7223 */ /* 0x000fe2000000001b */
[C---:B------:R-:W-:Y:S01]  /*2ca0*/  FFMA R24, R22.reuse, R8, R25 ;  /* 0x0000000816187223 */ /* 0x040fe20000000019 */
[C---:B------:R-:W-:Y:S01]  /*2cb0*/  FFMA R32, R22.reuse, R9, R32 ;  /* 0x0000000916207223 */ /* 0x040fe20000000020 */
[C---:B------:R-:W-:Y:S01]  /*2cc0*/  FFMA R18, R22.reuse, R10, R23 ;  /* 0x0000000a16127223 */ /* 0x040fe20000000017 */
[----:B------:R-:W-:-:S02]  /*2cd0*/  FFMA R22, R22, R11, R12 ;  /* 0x0000000b16167223 */ /* 0x000fc4000000000c */
[----:B------:R-:W4:Y:S04]  /*2ce0*/  LDG.E.CONSTANT R12, desc[UR6][R20.64+0x400] ;  /* 0x00040006140c7981 */ /* 0x000f28000c1e9900 */
[----:B------:R-:W2:Y:S02]  /*2cf0*/  LDS.128 R8, [R4+0x780] ;  /* 0x0007800004087984 */ /* 0x000ea40000000c00 */
[C---:B--2---:R-:W-:Y:S01]  /*2d00*/  FFMA R8, R7.reuse, R8, R30 ;  /* 0x0000000807087223 */ /* 0x044fe2000000001e */
[CC--:B------:R-:W-:Y:S01]  /*2d10*/  FFMA R30, R7.reuse, R9.reuse, R28 ;  /* 0x00000009071e7223 */ /* 0x0c0fe2000000001c */
[-C--:B------:R-:W-:Y:S02]  /*2d20*/  FFMA R28, R7, R10.reuse, R19 ;  /* 0x0000000a071c7223 */ /* 0x080fe40000000013 */
[C---:B---3--:R-:W-:Y:S01]  /*2d30*/  FFMA R8, R13.reuse, R9, R8 ;  /* 0x000000090d087223 */ /* 0x048fe20000000008 */
[-C--:B------:R-:W-:Y:S01]  /*2d40*/  FFMA R30, R13, R10.reuse, R30 ;  /* 0x0000000a0d1e7223 */ /* 0x080fe2000000001e */
[-C--:B------:R-:W-:Y:S01]  /*2d50*/  FFMA R23, R7, R11.reuse, R26 ;  /* 0x0000000b07177223 */ /* 0x080fe2000000001a */
[-C--:B------:R-:W-:Y:S01]  /*2d60*/  FFMA R28, R13, R11.reuse, R28 ;  /* 0x0000000b0d1c7223 */ /* 0x080fe2000000001c */
[C---:B----4-:R-:W-:Y:S01]  /*2d70*/  FFMA R19, R15.reuse, R10, R8 ;  /* 0x0000000a0f137223 */ /* 0x050fe20000000008 */
[C---:B------:R-:W-:Y:S01]  /*2d80*/  FFMA R27, R15.reuse, R11, R30 ;  /* 0x0000000b0f1b7223 */ /* 0x040fe2000000001e */
[----:B------:R-:W0:Y:S04]  /*2d90*/  LDS.64 R8, [R4+0x790] ;  /* 0x0007900004087984 */ /* 0x000e280000000a00 */
[----:B------:R-:W1:Y:S01]  /*2da0*/  LDS.64 R10, [R4+0x7f8] ;  /* 0x0007f800040a7984 */ /* 0x000e620000000a00 */
[----:B0-----:R-:W-:Y:S01]  /*2db0*/  FFMA R29, R15, R8, R28 ;  /* 0x000000080f1d7223 */ /* 0x001fe2000000001c */
[-C--:B-1----:R-:W-:Y:S01]  /*2dc0*/  FFMA R24, R7, R10.reuse, R24 ;  /* 0x0000000a07187223 */ /* 0x082fe20000000018 */
[----:B------:R-:W-:-:S03]  /*2dd0*/  FFMA R19, R14, R10, R19 ;  /* 0x0000000a0e137223 */ /* 0x000fc60000000013 */
[CC--:B------:R-:W-:Y:S01]  /*2de0*/  FFMA R28, R13.reuse, R11.reuse, R24 ;  /* 0x0000000b0d1c7223 */ /* 0x0c0fe20000000018 */
[-C--:B------:R-:W-:Y:S02]  /*2df0*/  FFMA R24, R12, R11.reuse, R19 ;  /* 0x0000000b0c187223 */ /* 0x080fe40000000013 */
[----:B------:R-:W2:Y:S01]  /*2e00*/  LDG.E.CONSTANT R19, desc[UR6][R20.64+0x500] ;  /* 0x0005000614137981 */ /* 0x000ea2000c1e9900 */
[----:B------:R-:W-:Y:S01]  /*2e10*/  FFMA R26, R13, R8, R23 ;  /* 0x000000080d1a7223 */ /* 0x000fe20000000017 */
[----:B------:R-:W-:-:S03]  /*2e20*/  FFMA R27, R14, R11, R27 ;  /* 0x0000000b0e1b7223 */ /* 0x000fc6000000001b */
[----:B------:R-:W-:Y:S01]  /*2e30*/  FFMA R23, R15, R9, R26 ;  /* 0x000000090f177223 */ /* 0x000fe2000000001a */
[C---:B------:R-:W-:Y:S02]  /*2e40*/  FFMA R26, R7.reuse, R11, R32 ;  /* 0x0000000b071a7223 */ /* 0x040fe40000000020 */
[----:B------:R-:W0:Y:S02]  /*2e50*/  LDS.128 R8, [R4+0x800] ;  /* 0x0008000004087984 */ /* 0x000e240000000c00 */
[CC--:B0-----:R-:W-:Y:S01]  /*2e60*/  FFMA R18, R7.reuse, R8.reuse, R18 ;  /* 0x0000000807127223 */ /* 0x0c1fe20000000012 */
[-C--:B------:R-:W-:Y:S01]  /*2e70*/  FFMA R7, R7, R9.reuse, R22 ;  /* 0x0000000907077223 */ /* 0x080fe20000000016 */
[-C--:B------:R-:W-:Y:S01]  /*2e80*/  FFMA R26, R13, R8.reuse, R26 ;  /* 0x000000080d1a7223 */ /* 0x080fe2000000001a */
[-C--:B------:R-:W-:Y:S01]  /*2e90*/  FFMA R25, R15, R8.reuse, R28 ;  /* 0x000000080f197223 */ /* 0x080fe2000000001c */
[-C--:B------:R-:W-:Y:S01]  /*2ea0*/  FFMA R29, R14, R8.reuse, R29 ;  /* 0x000000080e1d7223 */ /* 0x080fe2000000001d */
[----:B------:R-:W-:Y:S01]  /*2eb0*/  FFMA R30, R12, R8, R27 ;  /* 0x000000080c1e7223 */ /* 0x000fe2000000001b */
[----:B------:R-:W-:-:S04]  /*2ec0*/  FFMA R18, R13, R9, R18 ;  /* 0x000000090d127223 */ /* 0x000fc80000000012 */
[----:B------:R-:W-:Y:S02]  /*2ed0*/  FFMA R27, R15, R10, R18 ;  /* 0x0000000a0f1b7223 */ /* 0x000fe40000000012 */
[----:B------:R-:W3:Y:S01]  /*2ee0*/  LDG.E.CONSTANT R18, desc[UR6][R20.64+0x800] ;  /* 0x0008000614127981 */ /* 0x000ee2000c1e9900 */
[----:B--2---:R-:W-:Y:S01]  /*2ef0*/  FFMA R22, R19, R8, R24 ;  /* 0x0000000813167223 */ /* 0x004fe20000000018 */
[----:B------:R-:W-:Y:S02]  /*2f00*/  FFMA R8, R13, R10, R7 ;  /* 0x0000000a0d087223 */ /* 0x000fe40000000007 */
[----:B------:R-:W2:Y:S04]  /*2f10*/  LDG.E.CONSTANT R13, desc[UR6][R20.64+0x600] ;  /* 0x00060006140d7981 */ /* 0x000ea8000c1e9900 */
[----:B------:R0:W4:Y:S01]  /*2f20*/  LDG.E.CONSTANT R7, desc[UR6][R20.64+0x700] ;  /* 0x0007000614077981 */ /* 0x000122000c1e9900 */
[-C--:B------:R-:W-:Y:S01]  /*2f30*/  FFMA R23, R14, R9.reuse, R23 ;  /* 0x000000090e177223 */ /* 0x080fe20000000017 */
[----:B------:R-:W-:-:S03]  /*2f40*/  FFMA R29, R12, R9, R29 ;  /* 0x000000090c1d7223 */ /* 0x000fc6000000001d */
[-C--:B------:R-:W-:Y:S01]  /*2f50*/  FFMA R28, R12, R10.reuse, R23 ;  /* 0x0000000a0c1c7223 */ /* 0x080fe20000000017 */
[C---:B------:R-:W-:Y:S01]  /*2f60*/  FFMA R24, R15.reuse, R9, R26 ;  /* 0x000000090f187223 */ /* 0x040fe2000000001a */
[----:B------:R-:W-:Y:S01]  /*2f70*/  FFMA R26, R15, R11, R8 ;  /* 0x0000000b0f1a7223 */ /* 0x000fe20000000008 */
[C---:B------:R-:W-:Y:S01]  /*2f80*/  FFMA R30, R19.reuse, R9, R30 ;  /* 0x00000009131e7223 */ /* 0x040fe2000000001e */
[C---:B------:R-:W-:Y:S01]  /*2f90*/  FFMA R32, R19.reuse, R10, R29 ;  /* 0x0000000a13207223 */ /* 0x040fe2000000001d */
[----:B------:R-:W-:Y:S01]  /*2fa0*/  FFMA R28, R19, R11, R28 ;  /* 0x0000000b131c7223 */ /* 0x000fe2000000001c */
[----:B0-----:R-:W-:Y:S04]  /*2fb0*/  LDS.64 R20, [R4+0x880] ;  /* 0x0008800004147984 */ /* 0x001fe80000000a00 */
[----:B------:R-:W0:Y:S02]  /*2fc0*/  LDS.128 R8, [R4+0x870] ;  /* 0x0008700004087984 */ /* 0x000e240000000c00 */
[C---:B0-----:R-:W-:Y:S01]  /*2fd0*/  FFMA R23, R14.reuse, R8, R25 ;  /* 0x000000080e177223 */ /* 0x041fe20000000019 */
[C---:B------:R-:W-:Y:S01]  /*2fe0*/  FFMA R29, R14.reuse, R9, R24 ;  /* 0x000000090e1d7223 */ /* 0x040fe20000000018 */
[C---:B------:R-:W-:Y:S01]  /*2ff0*/  FFMA R15, R14.reuse, R10, R27 ;  /* 0x0000000a0e0f7223 */ /* 0x040fe2000000001b */
[----:B------:R-:W-:Y:S01]  /*3000*/  FFMA R25, R14, R11, R26 ;  /* 0x0000000b0e197223 */ /* 0x000fe2000000001a */
[----:B------:R-:W-:-:S04]  /*3010*/  FFMA R14, R12, R9, R23 ;  /* 0x000000090c0e7223 */ /* 0x000fc80000000017 */
[----:B------:R-:W-:Y:S01]  /*3020*/  FFMA R14, R19, R10, R14 ;  /* 0x0000000a130e7223 */ /* 0x000fe2000000000e */
[----:B------:R-:W-:-:S04]  /*3030*/  FFMA R24, R12, R20, R25 ;  /* 0x000000140c187223 */ /* 0x000fc80000000019 */
[----:B------:R-:W-:Y:S01]  /*3040*/  FFMA R24, R19, R21, R24 ;  /* 0x0000001513187223 */ /* 0x000fe20000000018 */
[----:B------:R-:W-:-:S05]  /*3050*/  IADD3 R27, PT, PT, R6, 0xb40, RZ ;  /* 0x00000b40061b7810 */ /* 0x000fca0007ffe0ff */
[----:B------:R-:W-:Y:S01]  /*3060*/  IMAD.WIDE.U32 R26, R27, 0x4, R16 ;  /* 0x000000041b1a7825 */ /* 0x000fe200078e0010 */
[----:B------:R-:W-:-:S03]  /*3070*/  IADD3 R33, PT, PT, R6, 0xc00, RZ ;  /* 0x00000c0006217810 */ /* 0x000fc60007ffe0ff */
[C---:B--2---:R-:W-:Y:S01]  /*3080*/  FFMA R22, R13.reuse, R8, R22 ;  /* 0x000000080d167223 */ /* 0x044fe20000000016 */
[----:B------:R-:W-:Y:S01]  /*3090*/  FFMA R30, R13, R9, R30 ;  /* 0x000000090d1e7223 */ /* 0x000fe2000000001e */
[C---:B------:R-:W-:Y:S02]  /*30a0*/  FFMA R8, R12.reuse, R11, R15 ;  /* 0x0000000b0c087223 */ /* 0x040fe4000000000f */
[C---:B----4-:R-:W-:Y:S01]  /*30b0*/  FFMA R23, R7.reuse, R9, R22 ;  /* 0x0000000907177223 */ /* 0x050fe20000000016 */
[-C--:B------:R-:W-:Y:S01]  /*30c0*/  FFMA R22, R12, R10.reuse, R29 ;  /* 0x0000000a0c167223 */ /* 0x080fe2000000001d */
[-C--:B------:R-:W-:Y:S01]  /*30d0*/  FFMA R9, R7, R10.reuse, R30 ;  /* 0x0000000a07097223 */ /* 0x080fe2000000001e */
[-C--:B------:R-:W-:Y:S01]  /*30e0*/  FFMA R32, R13, R10.reuse, R32 ;  /* 0x0000000a0d207223 */ /* 0x080fe20000000020 */
[C---:B---3--:R-:W-:Y:S01]  /*30f0*/  FFMA R23, R18.reuse, R10, R23 ;  /* 0x0000000a12177223 */ /* 0x048fe20000000017 */
[CC--:B------:R-:W-:Y:S01]  /*3100*/  FFMA R10, R19.reuse, R11.reuse, R22 ;  /* 0x0000000b130a7223 */ /* 0x0c0fe20000000016 */
[-C--:B------:R-:W-:Y:S01]  /*3110*/  FFMA R22, R18, R11.reuse, R9 ;  /* 0x0000000b12167223 */ /* 0x080fe20000000009 */
[----:B------:R-:W-:Y:S01]  /*3120*/  FFMA R15, R19, R20, R8 ;  /* 0x00000014130f7223 */ /* 0x000fe20000000008 */
[-C--:B------:R-:W-:Y:S01]  /*3130*/  FFMA R28, R13, R11.reuse, R28 ;  /* 0x0000000b0d1c7223 */ /* 0x080fe2000000001c */
[----:B------:R-:W0:Y:S01]  /*3140*/  LDS.64 R8, [R4+0x8e8] ;  /* 0x0008e80004087984 */ /* 0x000e220000000a00 */
[----:B------:R-:W-:-:S02]  /*3150*/  FFMA R25, R7, R11, R32 ;  /* 0x0000000b07197223 */ /* 0x000fc40000000020 */
[-C--:B------:R-:W-:Y:S01]  /*3160*/  FFMA R28, R7, R20.reuse, R28 ;  /* 0x00000014071c7223 */ /* 0x080fe2000000001c */
[----:B------:R-:W2:Y:S01]  /*3170*/  LDG.E.CONSTANT R12, desc[UR6][R26.64] ;  /* 0x000000061a0c7981 */ /* 0x000ea2000c1e9900 */
[C---:B------:R-:W-:Y:S01]  /*3180*/  FFMA R25, R18.reuse, R20, R25 ;  /* 0x0000001412197223 */ /* 0x040fe20000000019 */
[C---:B0-----:R-:W-:Y:S01]  /*3190*/  FFMA R8, R13.reuse, R8, R14 ;  /* 0x000000080d087223 */ /* 0x041fe2000000000e */
[-C--:B------:R-:W-:Y:S01]  /*31a0*/  FFMA R20, R13, R9.reuse, R10 ;  /* 0x000000090d147223 */ /* 0x080fe2000000000a */
[----:B------:R-:W3:Y:S02]  /*31b0*/  LDG.E.CONSTANT R14, desc[UR6][R26.64+0x100] ;  /* 0x000100061a0e7981 */ /* 0x000ee4000c1e9900 */
[----:B------:R-:W-:Y:S02]  /*31c0*/  FFMA R19, R7, R9, R8 ;  /* 0x0000000907137223 */ /* 0x000fe40000000008 */
[----:B------:R-:W0:Y:S01]  /*31d0*/  LDS.128 R8, [R4+0x8f0] ;  /* 0x0008f00004087984 */ /* 0x000e220000000c00 */
[----:B------:R-:W-:Y:S01]  /*31e0*/  FFMA R21, R18, R21, R28 ;  /* 0x0000001512157223 */ /* 0x000fe2000000001c */
[----:B------:R-:W-:-:S04]  /*31f0*/  IMAD.WIDE.U32 R32, R33, 0x4, R16 ;  /* 0x0000000421207825 */ /* 0x000fc800078e0010 */
[C---:B0-----:R-:W-:Y:S01]  /*3200*/  FFMA R28, R13.reuse, R8, R15 ;  /* 0x000000080d1c7223 */ /* 0x041fe2000000000f */
[-C--:B------:R-:W-:Y:S02]  /*3210*/  FFMA R31, R13, R9.reuse, R24 ;  /* 0x000000090d1f7223 */ /* 0x080fe40000000018 */
[----:B------:R0:W4:Y:S01]  /*3220*/  LDG.E.CONSTANT R13, desc[UR6][R26.64+0x200] ;  /* 0x000200061a0d7981 */ /* 0x000122000c1e9900 */
[C---:B------:R-:W-:Y:S01]  /*3230*/  FFMA R15, R7.reuse, R9, R28 ;  /* 0x00000009070f7223 */ /* 0x040fe2000000001c */
[C---:B------:R-:W-:Y:S01]  /*3240*/  FFMA R28, R7.reuse, R10, R31 ;  /* 0x0000000a071c7223 */ /* 0x040fe2000000001f */
[----:B------:R-:W-:Y:S01]  /*3250*/  IADD3 R31, PT, PT, R6, 0xc40, RZ ;  /* 0x00000c40061f7810 */ /* 0x000fe20007ffe0ff */
[----:B------:R-:W-:Y:S02]  /*3260*/  FFMA R29, R7, R8, R20 ;  /* 0x00000008071d7223 */ /* 0x000fe40000000014 */
[----:B------:R-:W4:Y:S02]  /*3270*/  LDG.E.CONSTANT R7, desc[UR6][R32.64] ;  /* 0x0000000620077981 */ /* 0x000f24000c1e9900 */
[----:B------:R-:W-:-:S05]  /*3280*/  IMAD.WIDE.U32 R30, R31, 0x4, R16 ;  /* 0x000000041f1e7825 */ /* 0x000fca00078e0010 */
[----:B------:R1:W4:Y:S01]  /*3290*/  LDG.E.CONSTANT R24, desc[UR6][R30.64] ;  /* 0x000000061e187981 */ /* 0x000322000c1e9900 */
[----:B0-----:R-:W-:-:S05]  /*32a0*/  IADD3 R27, PT, PT, R6, 0xc80, RZ ;  /* 0x00000c80061b7810 */ /* 0x001fca0007ffe0ff */
[----:B------:R-:W-:-:S06]  /*32b0*/  IMAD.WIDE.U32 R26, R27, 0x4, R16 ;  /* 0x000000041b1a7825 */ /* 0x000fcc00078e0010 */
[----:B------:R0:W4:Y:S01]  /*32c0*/  LDG.E.CONSTANT R26, desc[UR6][R26.64] ;  /* 0x000000061a1a7981 */ /* 0x000122000c1e9900 */
[C---:B------:R-:W-:Y:S01]  /*32d0*/  FFMA R19, R18.reuse, R8, R19 ;  /* 0x0000000812137223 */ /* 0x040fe20000000013 */
[C---:B------:R-:W-:Y:S01]  /*32e0*/  FFMA R20, R18.reuse, R9, R29 ;  /* 0x0000000912147223 */ /* 0x040fe2000000001d */
[C---:B------:R-:W-:Y:S01]  /*32f0*/  FFMA R15, R18.reuse, R10, R15 ;  /* 0x0000000a120f7223 */ /* 0x040fe2000000000f */
[----:B------:R-:W-:Y:S02]  /*3300*/  FFMA R18, R18, R11, R28 ;  /* 0x0000000b12127223 */ /* 0x000fe4000000001c */
[----:B------:R-:W2:Y:S02]  /*3310*/  LDS.128 R8, [R4+0x960] ;  /* 0x0009600004087984 */ /* 0x000ea40000000c00 */
[C---:B--2---:R-:W-:Y:S01]  /*3320*/  FFMA R23, R12.reuse, R8, R23 ;  /* 0x000000080c177223 */ /* 0x044fe20000000017 */
[C---:B------:R-:W-:Y:S01]  /*3330*/  FFMA R29, R12.reuse, R9, R22 ;  /* 0x000000090c1d7223 */ /* 0x040fe20000000016 */
[CC--:B------:R-:W-:Y:S01]  /*3340*/  FFMA R25, R12.reuse, R10.reuse, R25 ;  /* 0x0000000a0c197223 */ /* 0x0c0fe20000000019 */
[----:B------:R-:W-:Y:S01]  /*3350*/  FFMA R21, R12, R11, R21 ;  /* 0x0000000b0c157223 */ /* 0x000fe20000000015 */
[C---:B---3--:R-:W-:Y:S01]  /*3360*/  FFMA R28, R14.reuse, R9, R23 ;  /* 0x000000090e1c7223 */ /* 0x048fe20000000017 */
[CC--:B------:R-:W-:Y:S01]  /*3370*/  FFMA R34, R14.reuse, R10.reuse, R29 ;  /* 0x0000000a0e227223 */ /* 0x0c0fe2000000001d */
[----:B------:R-:W2:Y:S01]  /*3380*/  LDS.64 R8, [R4+0x970] ;  /* 0x0009700004087984 */ /* 0x000ea20000000a00 */
[-C--:B------:R-:W-:Y:S01]  /*3390*/  FFMA R25, R14, R11.reuse, R25 ;  /* 0x0000000b0e197223 */ /* 0x080fe20000000019 */
[C---:B----4-:R-:W-:Y:S01]  /*33a0*/  FFMA R28, R13.reuse, R10, R28 ;  /* 0x0000000a0d1c7223 */ /* 0x050fe2000000001c */
[----:B------:R-:W-:-:S02]  /*33b0*/  FFMA R34, R13, R11, R34 ;  /* 0x0000000b0d227223 */ /* 0x000fc40000000022 */
[----:B------:R-:W3:Y:S01]  /*33c0*/  LDS.64 R10, [R4+0x9d8] ;  /* 0x0009d800040a7984 */ /* 0x000ee20000000a00 */
[-C--:B--2---:R-:W-:Y:S01]  /*33d0*/  FFMA R22, R14, R8.reuse, R21 ;  /* 0x000000080e167223 */ /* 0x084fe20000000015 */
[----:B-1----:R-:W-:-:S03]  /*33e0*/  FFMA R30, R13, R8, R25 ;  /* 0x000000080d1e7223 */ /* 0x002fc60000000019 */
[----:B------:R-:W-:Y:S01]  /*33f0*/  FFMA R22, R13, R9, R22 ;  /* 0x000000090d167223 */ /* 0x000fe20000000016 */
[CC--:B---3--:R-:W-:Y:S01]  /*3400*/  FFMA R9, R12.reuse, R10.reuse, R19 ;  /* 0x0000000a0c097223 */ /* 0x0c8fe20000000013 */
[C---:B------:R-:W-:Y:S01]  /*3410*/  FFMA R25, R7.reuse, R10, R28 ;  /* 0x0000000a07197223 */ /* 0x040fe2000000001c */
[-C--:B------:R-:W-:Y:S01]  /*3420*/  FFMA R19, R12, R11.reuse, R20 ;  /* 0x0000000b0c137223 */ /* 0x080fe20000000014 */
[-C--:B------:R-:W-:Y:S01]  /*3430*/  FFMA R23, R7, R11.reuse, R34 ;  /* 0x0000000b07177223 */ /* 0x080fe20000000022 */
[-C--:B------:R-:W-:Y:S01]  /*3440*/  FFMA R32, R14, R11.reuse, R9 ;  /* 0x0000000b0e207223 */ /* 0x080fe20000000009 */
[----:B------:R-:W-:Y:S02]  /*3450*/  FFMA R25, R24, R11, R25 ;  /* 0x0000000b18197223 */ /* 0x000fe40000000019 */
[----:B------:R-:W1:Y:S02]  /*3460*/  LDS.128 R8, [R4+0x9e0] ;  /* 0x0009e00004087984 */ /* 0x000e640000000c00 */
[CC--:B-1----:R-:W-:Y:S01]  /*3470*/  FFMA R21, R12.reuse, R8.reuse, R15 ;  /* 0x000000080c157223 */ /* 0x0c2fe2000000000f */
[-C--:B0-----:R-:W-:Y:S01]  /*3480*/  FFMA R27, R12, R9.reuse, R18 ;  /* 0x000000090c1b7223 */ /* 0x081fe20000000012 */
[----:B------:R-:W-:Y:S01]  /*3490*/  IADD3 R15, PT, PT, R6, 0xcc0, RZ ;  /* 0x00000cc0060f7810 */ /* 0x000fe20007ffe0ff */
[C---:B------:R-:W-:Y:S01]  /*34a0*/  FFMA R28, R14.reuse, R8, R19 ;  /* 0x000000080e1c7223 */ /* 0x040fe20000000013 */
[C---:B------:R-:W-:Y:S01]  /*34b0*/  FFMA R21, R14.reuse, R9, R21 ;  /* 0x000000090e157223 */ /* 0x040fe20000000015 */
[----:B------:R-:W-:-:S02]  /*34c0*/  FFMA R20, R14, R10, R27 ;  /* 0x0000000a0e147223 */ /* 0x000fc4000000001b */
[----:B------:R-:W-:-:S04]  /*34d0*/  IMAD.WIDE.U32 R14, R15, 0x4, R16 ;  /* 0x000000040f0e7825 */ /* 0x000fc800078e0010 */
[C---:B------:R-:W-:Y:S01]  /*34e0*/  FFMA R32, R13.reuse, R8, R32 ;  /* 0x000000080d207223 */ /* 0x040fe20000000020 */
[C---:B------:R-:W-:Y:S01]  /*34f0*/  FFMA R28, R13.reuse, R9, R28 ;  /* 0x000000090d1c7223 */ /* 0x040fe2000000001c */
[C---:B------:R-:W-:Y:S01]  /*3500*/  FFMA R21, R13.reuse, R10, R21 ;  /* 0x0000000a0d157223 */ /* 0x040fe20000000015 */
[----:B------:R-:W-:Y:S01]  /*3510*/  FFMA R20, R13, R11, R20 ;  /* 0x0000000b0d147223 */ /* 0x000fe20000000014 */
[----:B------:R0:W2:Y:S04]  /*3520*/  LDG.E.CONSTANT R19, desc[UR6][R14.64] ;  /* 0x000000060e137981 */ /* 0x0000a8000c1e9900 */
[----:B0-----:R-:W0:Y:S01]  /*3530*/  LDS.128 R12, [R4+0xa50] ;  /* 0x000a5000040c7984 */ /* 0x001e220000000c00 */
[-C--:B------:R-:W-:Y:S01]  /*3540*/  FFMA R30, R7, R8.reuse, R30 ;  /* 0x00000008071e7223 */ /* 0x080fe2000000001e */
[----:B------:R-:W-:Y:S01]  /*3550*/  IADD3 R29, PT, PT, R6, 0xd00, RZ ;  /* 0x00000d00061d7810 */ /* 0x000fe20007ffe0ff */
[----:B------:R-:W-:-:S02]  /*3560*/  FFMA R18, R26, R8, R25 ;  /* 0x000000081a127223 */ /* 0x000fc40000000019 */
[-C--:B------:R-:W-:Y:S01]  /*3570*/  FFMA R27, R24, R9.reuse, R30 ;  /* 0x00000009181b7223 */ /* 0x080fe2000000001e */
[----:B------:R-:W-:-:S03]  /*3580*/  FFMA R25, R7, R9, R22 ;  /* 0x0000000907197223 */ /* 0x000fc60000000016 */
[----:B------:R-:W-:Y:S01]  /*3590*/  FFMA R22, R26, R10, R27 ;  /* 0x0000000a1a167223 */ /* 0x000fe2000000001b */
[----:B0-----:R-:W-:Y:S01]  /*35a0*/  FFMA R27, R7, R13, R28 ;  /* 0x0000000d071b7223 */ /* 0x001fe2000000001c */
[----:B------:R-:W-:-:S06]  /*35b0*/  IMAD.WIDE.U32 R28, R29, 0x4, R16 ;  /* 0x000000041d1c7825 */ /* 0x000fcc00078e0010 */
[----:B------:R-:W3:Y:S01]  /*35c0*/  LDG.E.CONSTANT R28, desc[UR6][R28.64] ;  /* 0x000000061c1c7981 */ /* 0x000ee2000c1e9900 */
[----:B------:R-:W-:Y:S01]  /*35d0*/  FFMA R30, R24, R10, R25 ;  /* 0x0000000a181e7223 */ /* 0x000fe20000000019 */
[----:B------:R-:W-:Y:S01]  /*35e0*/  IADD3 R31, PT, PT, R6, 0xd40, RZ ;  /* 0x00000d40061f7810 */ /* 0x000fe20007ffe0ff */
[----:B------:R-:W-:Y:S02]  /*35f0*/  FFMA R23, R24, R8, R23 ;  /* 0x0000000818177223 */ /* 0x000fe40000000017 */
[----:B------:R-:W-:Y:S02]  /*3600*/  FFMA R10, R26, R11, R30 ;  /* 0x0000000b1a0a7223 */ /* 0x000fe4000000001e */
[----:B------:R-:W-:-:S04]  /*3610*/  IMAD.WIDE.U32 R30, R31, 0x4, R16 ;  /* 0x000000041f1e7825 */ /* 0x000fc800078e0010 */
[----:B------:R-:W-:Y:S01]  /*3620*/  FFMA R8, R26, R9, R23 ;  /* 0x000000091a087223 */ /* 0x000fe20000000017 */
[C---:B------:R-:W-:Y:S01]  /*3630*/  FFMA R23, R7.reuse, R12, R32 ;  /* 0x0000000c07177223 */ /* 0x040fe20000000020 */
[CC--:B------:R-:W-:Y:S01]  /*3640*/  FFMA R11, R7.reuse, R14.reuse, R21 ;  /* 0x0000000e070b7223 */ /* 0x0c0fe20000000015 */
[----:B------:R-:W-:Y:S02]  /*3650*/  FFMA R9, R7, R15, R20 ;  /* 0x0000000f07097223 */ /* 0x000fe40000000014 */
[----:B------:R0:W4:Y:S01]  /*3660*/  LDG.E.CONSTANT R7, desc[UR6][R30.64] ;  /* 0x000000061e077981 */ /* 0x000122000c1e9900 */
[C---:B------:R-:W-:Y:S01]  /*3670*/  FFMA R25, R24.reuse, R13, R23 ;  /* 0x0000000d18197223 */ /* 0x040fe20000000017 */
[C---:B------:R-:W-:Y:S01]  /*3680*/  FFMA R27, R24.reuse, R14, R27 ;  /* 0x0000000e181b7223 */ /* 0x040fe2000000001b */
[----:B------:R-:W-:Y:S01]  /*3690*/  FFMA R11, R24, R15, R11 ;  /* 0x0000000f180b7223 */ /* 0x000fe2000000000b */
[----:B------:R-:W-:-:S05]  /*36a0*/  IADD3 R21, PT, PT, R6, 0xd80, RZ ;  /* 0x00000d8006157810 */ /* 0x000fca0007ffe0ff */
[----:B------:R-:W-:-:S04]  /*36b0*/  IMAD.WIDE.U32 R20, R21, 0x4, R16 ;  /* 0x0000000415147825 */ /* 0x000fc800078e0010 */
[C---:B--2---:R-:W-:Y:S01]  /*36c0*/  FFMA R33, R19.reuse, R12, R18 ;  /* 0x0000000c13217223 */ /* 0x044fe20000000012 */
[CC--:B------:R-:W-:Y:S01]  /*36d0*/  FFMA R23, R19.reuse, R13.reuse, R8 ;  /* 0x0000000d13177223 */ /* 0x0c0fe20000000008 */
[----:B------:R-:W2:Y:S02]  /*36e0*/  LDG.E.CONSTANT R18, desc[UR6][R20.64] ;  /* 0x0000000614127981 */ /* 0x000ea4000c1e9900 */
[C---:B---3--:R-:W-:Y:S01]  /*36f0*/  FFMA R32, R28.reuse, R13, R33 ;  /* 0x0000000d1c207223 */ /* 0x048fe20000000021 */
[CC--:B------:R-:W-:Y:S01]  /*3700*/  FFMA R13, R19.reuse, R14.reuse, R22 ;  /* 0x0000000e130d7223 */ /* 0x0c0fe20000000016 */
[-C--:B------:R-:W-:Y:S02]  /*3710*/  FFMA R12, R28, R14.reuse, R23 ;  /* 0x0000000e1c0c7223 */ /* 0x080fe40000000017 */
[----:B------:R-:W0:Y:S01]  /*3720*/  LDS.64 R22, [R4+0xa60] ;  /* 0x000a600004167984 */ /* 0x000e220000000a00 */
[----:B------:R-:W-:Y:S01]  /*3730*/  FFMA R8, R26, R14, R25 ;  /* 0x0000000e1a087223 */ /* 0x000fe20000000019 */
[----:B0-----:R-:W-:Y:S01]  /*3740*/  FFMA R30, R24, R22, R9 ;  /* 0x00000016181e7223 */ /* 0x001fe20000000009 */
[-C--:B------:R-:W-:Y:S01]  /*3750*/  FFMA R9, R19, R15.reuse, R10 ;  /* 0x0000000f13097223 */ /* 0x080fe2000000000a */
[-C--:B------:R-:W-:Y:S01]  /*3760*/  FFMA R10, R28, R15.reuse, R13 ;  /* 0x0000000f1c0a7223 */ /* 0x080fe2000000000d */
[----:B----4-:R-:W-:-:S02]  /*3770*/  FFMA R24, R7, R15, R12 ;  /* 0x0000000f07187223 */ /* 0x010fc4000000000c */
[----:B------:R-:W0:Y:S01]  /*3780*/  LDS.64 R12, [R4+0xac8] ;  /* 0x000ac800040c7984 */ /* 0x000e220000000a00 */
[C---:B------:R-:W-:Y:S01]  /*3790*/  FFMA R25, R7.reuse, R14, R32 ;  /* 0x0000000e07197223 */ /* 0x040fe20000000020 */
[C---:B------:R-:W-:Y:S01]  /*37a0*/  FFMA R14, R26.reuse, R15, R27 ;  /* 0x0000000f1a0e7223 */ /* 0x040fe2000000001b */
[CC--:B------:R-:W-:Y:S01]  /*37b0*/  FFMA R15, R26.reuse, R22.reuse, R11 ;  /* 0x000000161a0f7223 */ /* 0x0c0fe2000000000b */
[----:B------:R-:W-:Y:S01]  /*37c0*/  FFMA R26, R26, R23, R30 ;  /* 0x000000171a1a7223 */ /* 0x000fe2000000001e */
[-C--:B------:R-:W-:Y:S01]  /*37d0*/  FFMA R30, R28, R22.reuse, R9 ;  /* 0x000000161c1e7223 */ /* 0x080fe20000000009 */
[----:B------:R-:W-:Y:S01]  /*37e0*/  FFMA R27, R7, R22, R10 ;  /* 0x00000016071b7223 */ /* 0x000fe2000000000a */
[C---:B0-----:R-:W-:Y:S02]  /*37f0*/  FFMA R31, R19.reuse, R12, R8 ;  /* 0x0000000c131f7223 */ /* 0x041fe40000000008 */
[----:B------:R-:W0:Y:S01]  /*3800*/  LDS.128 R8, [R4+0xad0] ;  /* 0x000ad00004087984 */ /* 0x000e220000000c00 */
[----:B------:R-:W-:-:S03]  /*3810*/  FFMA R29, R19, R13, R14 ;  /* 0x0000000d131d7223 */ /* 0x000fc6000000000e */
[----:B------:R-:W3:Y:S01]  /*3820*/  LDG.E.CONSTANT R14, desc[UR6][R20.64+0x100] ;  /* 0x00010006140e7981 */ /* 0x000ee2000c1e9900 */
[----:B------:R-:W-:-:S03]  /*3830*/  FFMA R12, R28, R13, R31 ;  /* 0x0000000d1c0c7223 */ /* 0x000fc6000000001f */
[----:B------:R-:W4:Y:S01]  /*3840*/  LDG.E.CONSTANT R13, desc[UR6][R20.64+0x200] ;  /* 0x00020006140d7981 */ /* 0x000f22000c1e9900 */
[----:B------:R-:W-:Y:S01]  /*3850*/  FFMA R23, R7, R23, R30 ;  /* 0x0000001707177223 */ /* 0x000fe2000000001e */
[CC--:B0-----:R-:W-:Y:S01]  /*3860*/  FFMA R15, R19.reuse, R8.reuse, R15 ;  /* 0x00000008130f7223 */ /* 0x0c1fe2000000000f */
[-C--:B------:R-:W-:Y:S01]  /*3870*/  FFMA R19, R19, R9.reuse, R26 ;  /* 0x0000000913137223 */ /* 0x080fe2000000001a */
[C---:B------:R-:W-:Y:S02]  /*3880*/  FFMA R26, R28.reuse, R8, R29 ;  /* 0x000000081c1a7223 */ /* 0x040fe4000000001d */
[CC--:B------:R-:W-:Y:S01]  /*3890*/  FFMA R15, R28.reuse, R9.reuse, R15 ;  /* 0x000000091c0f7223 */ /* 0x0c0fe2000000000f */
[----:B------:R-:W-:Y:S01]  /*38a0*/  FFMA R22, R28, R10, R19 ;  /* 0x0000000a1c167223 */ /* 0x000fe20000000013 */
[C---:B------:R-:W-:Y:S01]  /*38b0*/  FFMA R19, R7.reuse, R8, R12 ;  /* 0x0000000807137223 */ /* 0x040fe2000000000c */
[C---:B------:R-:W-:Y:S01]  /*38c0*/  FFMA R26, R7.reuse, R9, R26 ;  /* 0x00000009071a7223 */ /* 0x040fe2000000001a */
[C---:B------:R-:W-:Y:S01]  /*38d0*/  FFMA R15, R7.reuse, R10, R15 ;  /* 0x0000000a070f7223 */ /* 0x040fe2000000000f */
[----:B------:R-:W-:Y:S01]  /*38e0*/  FFMA R22, R7, R11, R22 ;  /* 0x0000000b07167223 */ /* 0x000fe20000000016 */
[----:B------:R-:W4:Y:S04]  /*38f0*/  LDG.E.CONSTANT R12, desc[UR6][R20.64+0x400] ;  /* 0x00040006140c7981 */ /* 0x000f28000c1e9900 */
[----:B------:R-:W4:Y:S04]  /*3900*/  LDG.E.CONSTANT R7, desc[UR6][R20.64+0x300] ;  /* 0x0003000614077981 */ /* 0x000f28000c1e9900 */
[----:B------:R-:W2:Y:S02]  /*3910*/  LDS.128 R8, [R4+0xb40] ;  /* 0x000b400004087984 */ /* 0x000ea40000000c00 */
[C---:B--2---:R-:W-:Y:S01]  /*3920*/  FFMA R25, R18.reuse, R8, R25 ;  /* 0x0000000812197223 */ /* 0x044fe20000000019 */
[C---:B------:R-:W-:Y:S01]  /*3930*/  FFMA R29, R18.reuse, R9, R24 ;  /* 0x00000009121d7223 */ /* 0x040fe20000000018 */
[CC--:B------:R-:W-:Y:S01]  /*3940*/  FFMA R27, R18.reuse, R10.reuse, R27 ;  /* 0x0000000a121b7223 */ /* 0x0c0fe2000000001b */
[----:B------:R-:W-:Y:S01]  /*3950*/  FFMA R23, R18, R11, R23 ;  /* 0x0000000b12177223 */ /* 0x000fe20000000017 */
[C---:B---3--:R-:W-:Y:S01]  /*3960*/  FFMA R30, R14.reuse, R9, R25 ;  /* 0x000000090e1e7223 */ /* 0x048fe20000000019 */
[CC--:B------:R-:W-:Y:S01]  /*3970*/  FFMA R32, R14.reuse, R10.reuse, R29 ;  /* 0x0000000a0e207223 */ /* 0x0c0fe2000000001d */
[----:B------:R-:W0:Y:S01]  /*3980*/  LDS.64 R8, [R4+0xb50] ;  /* 0x000b500004087984 */ /* 0x000e220000000a00 */
[-C--:B------:R-:W-:Y:S01]  /*3990*/  FFMA R27, R14, R11.reuse, R27 ;  /* 0x0000000b0e1b7223 */ /* 0x080fe2000000001b */
[C---:B----4-:R-:W-:Y:S01]  /*39a0*/  FFMA R30, R13.reuse, R10, R30 ;  /* 0x0000000a0d1e7223 */ /* 0x050fe2000000001e */
[----:B------:R-:W-:-:S02]  /*39b0*/  FFMA R32, R13, R11, R32 ;  /* 0x0000000b0d207223 */ /* 0x000fc40000000020 */
[----:B------:R-:W1:Y:S01]  /*39c0*/  LDS.64 R10, [R4+0xbb8] ;  /* 0x000bb800040a7984 */ /* 0x000e620000000a00 */
[----:B0-----:R-:W-:-:S04]  /*39d0*/  FFMA R24, R14, R8, R23 ;  /* 0x000000080e187223 */ /* 0x001fc80000000017 */
[----:B------:R-:W-:Y:S01]  /*39e0*/  FFMA R24, R13, R9, R24 ;  /* 0x000000090d187223 */ /* 0x000fe20000000018 */
[CC--:B-1----:R-:W-:Y:S01]  /*39f0*/  FFMA R19, R18.reuse, R10.reuse, R19 ;  /* 0x0000000a12137223 */ /* 0x0c2fe20000000013 */
[----:B------:R-:W-:Y:S01]  /*3a00*/  FFMA R9, R7, R10, R30 ;  /* 0x0000000a07097223 */ /* 0x000fe2000000001e */
[-C--:B------:R-:W-:Y:S02]  /*3a10*/  FFMA R25, R18, R11.reuse, R26 ;  /* 0x0000000b12197223 */ /* 0x080fe4000000001a */
[-C--:B------:R-:W-:Y:S01]  /*3a20*/  FFMA R26, R14, R11.reuse, R19 ;  /* 0x0000000b0e1a7223 */ /* 0x080fe20000000013 */
[----:B------:R-:W-:Y:S01]  /*3a30*/  FFMA R28, R13, R8, R27 ;  /* 0x000000080d1c7223 */ /* 0x000fe2000000001b */
[-C--:B------:R-:W-:Y:S01]  /*3a40*/  FFMA R19, R7, R11.reuse, R32 ;  /* 0x0000000b07137223 */ /* 0x080fe20000000020 */
[----:B------:R-:W-:Y:S02]  /*3a50*/  FFMA R30, R12, R11, R9 ;  /* 0x0000000b0c1e7223 */ /* 0x000fe40000000009 */
[----:B------:R-:W0:Y:S02]  /*3a60*/  LDS.128 R8, [R4+0xbc0] ;  /* 0x000bc00004087984 */ /* 0x000e240000000c00 */
[----:B0-----:R-:W-:-:S02]  /*3a70*/  FFMA R23, R18, R8, R15 ;  /* 0x0000000812177223 */ /* 0x001fc4000000000f */
[----:B------:R-:W2:Y:S01]  /*3a80*/  LDG.E.CONSTANT R15, desc[UR6][R20.64+0x500] ;  /* 0x00050006140f7981 */ /* 0x000ea2000c1e9900 */
[-C--:B------:R-:W-:Y:S01]  /*3a90*/  FFMA R27, R18, R9.reuse, R22 ;  /* 0x00000009121b7223 */ /* 0x080fe20000000016 */
[-C--:B------:R-:W-:Y:S02]  /*3aa0*/  FFMA R32, R12, R8.reuse, R19 ;  /* 0x000000080c207223 */ /* 0x080fe40000000013 */
[----:B------:R-:W3:Y:S01]  /*3ab0*/  LDG.E.CONSTANT R18, desc[UR6][R20.64+0x600] ;  /* 0x0006000614127981 */ /* 0x000ee2000c1e9900 */
[CC--:B------:R-:W-:Y:S01]  /*3ac0*/  FFMA R22, R14.reuse, R8.reuse, R25 ;  /* 0x000000080e167223 */ /* 0x0c0fe20000000019 */
[-C--:B------:R-:W-:Y:S01]  /*3ad0*/  FFMA R23, R14, R9.reuse, R23 ;  /* 0x000000090e177223 */ /* 0x080fe20000000017 */
[-C--:B------:R-:W-:Y:S02]  /*3ae0*/  FFMA R25, R7, R8.reuse, R28 ;  /* 0x0000000807197223 */ /* 0x080fe4000000001c */
[C---:B------:R-:W-:Y:S02]  /*3af0*/  FFMA R28, R13.reuse, R9, R22 ;  /* 0x000000090d1c7223 */ /* 0x040fe40000000016 */
[----:B------:R-:W4:Y:S01]  /*3b00*/  LDG.E.CONSTANT R22, desc[UR6][R20.64+0x800] ;  /* 0x0008000614167981 */ /* 0x000f22000c1e9900 */
[C---:B------:R-:W-:Y:S01]  /*3b10*/  FFMA R26, R13.reuse, R8, R26 ;  /* 0x000000080d1a7223 */ /* 0x040fe2000000001a */
[----:B------:R-:W-:Y:S01]  /*3b20*/  FFMA R23, R13, R10, R23 ;  /* 0x0000000a0d177223 */ /* 0x000fe20000000017 */
[----:B------:R-:W-:Y:S01]  /*3b30*/  IADD3 R33, PT, PT, R6, 0xfc0, RZ ;  /* 0x00000fc006217810 */ /* 0x000fe20007ffe0ff */
[----:B--2---:R-:W-:Y:S01]  /*3b40*/  FFMA R19, R15, R8, R30 ;  /* 0x000000080f137223 */ /* 0x004fe2000000001e */
[----:B------:R-:W-:-:S02]  /*3b50*/  FFMA R30, R14, R10, R27 ;  /* 0x0000000a0e1e7223 */ /* 0x000fc4000000001b */
[----:B------:R0:W2:Y:S02]  /*3b60*/  LDG.E.CONSTANT R14, desc[UR6][R20.64+0x700] ;  /* 0x00070006140e7981 */ /* 0x0000a4000c1e9900 */
[----:B------:R-:W-:Y:S01]  /*3b70*/  FFMA R30, R13, R11, R30 ;  /* 0x0000000b0d1e7223 */ /* 0x000fe2000000001e */
[-C--:B------:R-:W-:Y:S01]  /*3b80*/  FFMA R13, R7, R9.reuse, R24 ;  /* 0x00000009070d7223 */ /* 0x080fe20000000018 */
[----:B------:R-:W-:-:S03]  /*3b90*/  FFMA R27, R12, R9, R25 ;  /* 0x000000090c1b7223 */ /* 0x000fc60000000019 */
[-C--:B------:R-:W-:Y:S01]  /*3ba0*/  FFMA R8, R12, R10.reuse, R13 ;  /* 0x0000000a0c087223 */ /* 0x080fe2000000000d */
[C---:B------:R-:W-:Y:S01]  /*3bb0*/  FFMA R25, R15.reuse, R9, R32 ;  /* 0x000000090f197223 */ /* 0x040fe20000000020 */
[C---:B------:R-:W-:Y:S02]  /*3bc0*/  FFMA R27, R15.reuse, R10, R27 ;  /* 0x0000000a0f1b7223 */ /* 0x040fe4000000001b */
[----:B------:R-:W-:Y:S02]  /*3bd0*/  FFMA R13, R15, R11, R8 ;  /* 0x0000000b0f0d7223 */ /* 0x000fe40000000008 */
[----:B------:R-:W1:Y:S01]  /*3be0*/  LDS.128 R8, [R4+0xc30] ;  /* 0x000c300004087984 */ /* 0x000e620000000c00 */
[----:B------:R-:W-:-:S04]  /*3bf0*/  IMAD.WIDE.U32 R32, R33, 0x4, R16 ;  /* 0x0000000421207825 */ /* 0x000fc800078e0010 */
[C---:B-1----:R-:W-:Y:S01]  /*3c00*/  FFMA R29, R7.reuse, R8, R26 ;  /* 0x00000008071d7223 */ /* 0x042fe2000000001a */
[C---:B------:R-:W-:Y:S01]  /*3c10*/  FFMA R31, R7.reuse, R9, R28 ;  /* 0x00000009071f7223 */ /* 0x040fe2000000001c */
[C---:B------:R-:W-:Y:S01]  /*3c20*/  FFMA R23, R7.reuse, R10, R23 ;  /* 0x0000000a07177223 */ /* 0x040fe20000000017 */
[----:B0-----:R-:W-:Y:S02]  /*3c30*/  FFMA R21, R7, R11, R30 ;  /* 0x0000000b07157223 */ /* 0x001fe4000000001e */
[----:B------:R0:W4:Y:S01]  /*3c40*/  LDG.E.CONSTANT R7, desc[UR6][R32.64] ;  /* 0x0000000620077981 */ /* 0x000122000c1e9900 */
[----:B---3--:R-:W-:Y:S01]  /*3c50*/  FFMA R19, R18, R8, R19 ;  /* 0x0000000812137223 */ /* 0x008fe20000000013 */
[-C--:B------:R-:W-:Y:S01]  /*3c60*/  FFMA R8, R12, R9.reuse, R29 ;  /* 0x000000090c087223 */ /* 0x080fe2000000001d */
[C---:B------:R-:W-:Y:S01]  /*3c70*/  FFMA R25, R18.reuse, R9, R25 ;  /* 0x0000000912197223 */ /* 0x040fe20000000019 */
[CC--:B------:R-:W-:Y:S01]  /*3c80*/  FFMA R27, R18.reuse, R10.reuse, R27 ;  /* 0x0000000a121b7223 */ /* 0x0c0fe2000000001b */
[----:B------:R-:W-:Y:S01]  /*3c90*/  FFMA R29, R18, R11, R13 ;  /* 0x0000000b121d7223 */ /* 0x000fe2000000000d */
[----:B------:R-:W-:-:S04]  /*3ca0*/  FFMA R20, R12, R10, R31 ;  /* 0x0000000a0c147223 */ /* 0x000fc8000000001f */
[----:B------:R-:W-:Y:S01]  /*3cb0*/  FFMA R20, R15, R11, R20 ;  /* 0x0000000b0f147223 */ /* 0x000fe20000000014 */
[----:B------:R-:W-:-:S05]  /*3cc0*/  IADD3 R35, PT, PT, R6, 0x1000, RZ ;  /* 0x0000100006237810 */ /* 0x000fca0007ffe0ff */
[----:B------:R-:W-:Y:S01]  /*3cd0*/  IMAD.WIDE.U32 R34, R35, 0x4, R16 ;  /* 0x0000000423227825 */ /* 0x000fe200078e0010 */
[----:B0-----:R-:W-:-:S05]  /*3ce0*/  IADD3 R33, PT, PT, R6, 0x1080, RZ ;  /* 0x0000108006217810 */ /* 0x001fca0007ffe0ff */
[----:B------:R-:W-:Y:S01]  /*3cf0*/  IMAD.WIDE.U32 R32, R33, 0x4, R16 ;  /* 0x0000000421207825 */ /* 0x000fe200078e0010 */
[----:B------:R-:W-:-:S03]  /*3d00*/  IADD3 R31, PT, PT, R6, 0x1100, RZ ;  /* 0x00001100061f7810 */ /* 0x000fc60007ffe0ff */
[----:B--2---:R-:W-:Y:S01]  /*3d10*/  FFMA R9, R14, R9, R19 ;  /* 0x000000090e097223 */ /* 0x004fe20000000013 */
[----:B------:R-:W-:-:S03]  /*3d20*/  FFMA R19, R15, R10, R8 ;  /* 0x0000000a0f137223 */ /* 0x000fc60000000008 */
[-C--:B----4-:R-:W-:Y:S02]  /*3d30*/  FFMA R30, R22, R10.reuse, R9 ;  /* 0x0000000a161e7223 */ /* 0x090fe40000000009 */
[----:B------:R-:W0:Y:S01]  /*3d40*/  LDS.64 R8, [R4+0xc40] ;  /* 0x000c400004087984 */ /* 0x000e220000000a00 */
[----:B------:R-:W-:Y:S01]  /*3d50*/  FFMA R25, R14, R10, R25 ;  /* 0x0000000a0e197223 */ /* 0x000fe20000000019 */
[-C--:B------:R-:W-:Y:S01]  /*3d60*/  FFMA R10, R12, R11.reuse, R23 ;  /* 0x0000000b0c0a7223 */ /* 0x080fe20000000017 */
[-C--:B------:R-:W-:Y:S02]  /*3d70*/  FFMA R23, R14, R11.reuse, R27 ;  /* 0x0000000b0e177223 */ /* 0x080fe4000000001b */
[----:B------:R-:W-:Y:S01]  /*3d80*/  FFMA R28, R22, R11, R25 ;  /* 0x0000000b161c7223 */ /* 0x000fe20000000019 */
[-C--:B0-----:R-:W-:Y:S01]  /*3d90*/  FFMA R24, R12, R8.reuse, R21 ;  /* 0x000000080c187223 */ /* 0x081fe20000000015 */
[-C--:B------:R-:W-:Y:S01]  /*3da0*/  FFMA R26, R14, R8.reuse, R29 ;  /* 0x000000080e1a7223 */ /* 0x080fe2000000001d */
[----:B------:R-:W0:Y:S01]  /*3db0*/  LDS.64 R12, [R4+0xca8] ;  /* 0x000ca800040c7984 */ /* 0x000e220000000a00 */
[CC--:B------:R-:W-:Y:S01]  /*3dc0*/  FFMA R21, R15.reuse, R8.reuse, R10 ;  /* 0x000000080f157223 */ /* 0x0c0fe2000000000a */
[-C--:B------:R-:W-:Y:S01]  /*3dd0*/  FFMA R24, R15, R9.reuse, R24 ;  /* 0x000000090f187223 */ /* 0x080fe20000000018 */
[C---:B------:R-:W-:Y:S01]  /*3de0*/  FFMA R15, R22.reuse, R8, R23 ;  /* 0x00000008160f7223 */ /* 0x040fe20000000017 */
[----:B------:R-:W-:-:S02]  /*3df0*/  FFMA R26, R22, R9, R26 ;  /* 0x00000009161a7223 */ /* 0x000fc4000000001a */
[----:B------:R-:W1:Y:S01]  /*3e00*/  LDS.128 R8, [R4+0xcb0] ;  /* 0x000cb00004087984 */ /* 0x000e620000000c00 */
[----:B------:R-:W-:Y:S01]  /*3e10*/  IADD3 R25, PT, PT, R6, 0x1040, RZ ;  /* 0x0000104006197810 */ /* 0x000fe20007ffe0ff */
[C---:B0-----:R-:W-:Y:S01]  /*3e20*/  FFMA R23, R18.reuse, R12, R19 ;  /* 0x0000000c12177223 */ /* 0x041fe20000000013 */
[----:B------:R-:W-:-:S03]  /*3e30*/  FFMA R19, R18, R13, R20 ;  /* 0x0000000d12137223 */ /* 0x000fc60000000014 */
[----:B------:R-:W-:Y:S01]  /*3e40*/  FFMA R23, R14, R13, R23 ;  /* 0x0000000d0e177223 */ /* 0x000fe20000000017 */
[----:B-1----:R-:W-:Y:S01]  /*3e50*/  FFMA R27, R18, R9, R24 ;  /* 0x00000009121b7223 */ /* 0x002fe20000000018 */
[----:B------:R-:W2:Y:S01]  /*3e60*/  LDG.E.CONSTANT R13, desc[UR6][R34.64] ;  /* 0x00000006220d7981 */ /* 0x000ea2000c1e9900 */
[----:B------:R-:W-:-:S05]  /*3e70*/  IMAD.WIDE.U32 R24, R25, 0x4, R16 ;  /* 0x0000000419187825 */ /* 0x000fca00078e0010 */
[----:B------:R0:W3:Y:S01]  /*3e80*/  LDG.E.CONSTANT R12, desc[UR6][R24.64] ;  /* 0x00000006180c7981 */ /* 0x0000e2000c1e9900 */
[-C--:B------:R-:W-:Y:S01]  /*3e90*/  FFMA R20, R18, R8.reuse, R21 ;  /* 0x0000000812147223 */ /* 0x080fe20000000015 */
[----:B------:R-:W-:-:S03]  /*3ea0*/  FFMA R21, R14, R8, R19 ;  /* 0x000000080e157223 */ /* 0x000fc60000000013 */
[----:B------:R-:W-:Y:S02]  /*3eb0*/  FFMA R19, R14, R9, R20 ;  /* 0x000000090e137223 */ /* 0x000fe40000000014 */
[----:B------:R1:W4:Y:S01]  /*3ec0*/  LDG.E.CONSTANT R20, desc[UR6][R32.64] ;  /* 0x0000000620147981 */ /* 0x000322000c1e9900 */
[----:B0-----:R-:W-:Y:S01]  /*3ed0*/  FFMA R24, R22, R8, R23 ;  /* 0x0000000816187223 */ /* 0x001fe20000000017 */
[----:B------:R-:W-:-:S05]  /*3ee0*/  IADD3 R23, PT, PT, R6, 0x10c0, RZ ;  /* 0x000010c006177810 */ /* 0x000fca0007ffe0ff */
[----:B------:R-:W-:-:S04]  /*3ef0*/  IMAD.WIDE.U32 R34, R23, 0x4, R16 ;  /* 0x0000000417227825 */ /* 0x000fc800078e0010 */
[-C--:B------:R-:W-:Y:S01]  /*3f00*/  FFMA R36, R14, R10.reuse, R27 ;  /* 0x0000000a0e247223 */ /* 0x080fe2000000001b */
[----:B------:R0:W4:Y:S01]  /*3f10*/  LDG.E.CONSTANT R18, desc[UR6][R34.64] ;  /* 0x0000000622127981 */ /* 0x000122000c1e9900 */
[C---:B-1----:R-:W-:Y:S01]  /*3f20*/  FFMA R32, R22.reuse, R9, R21 ;  /* 0x0000000916207223 */ /* 0x042fe20000000015 */
[C---:B------:R-:W-:Y:S01]  /*3f30*/  FFMA R14, R22.reuse, R10, R19 ;  /* 0x0000000a160e7223 */ /* 0x040fe20000000013 */
[----:B------:R-:W-:Y:S02]  /*3f40*/  FFMA R22, R22, R11, R36 ;  /* 0x0000000b16167223 */ /* 0x000fe40000000024 */
[----:B------:R-:W1:Y:S02]  /*3f50*/  LDS.128 R8, [R4+0xd20] ;  /* 0x000d200004087984 */ /* 0x000e640000000c00 */
[----:B-1----:R-:W-:Y:S01]  /*3f60*/  FFMA R8, R7, R8, R30 ;  /* 0x0000000807087223 */ /* 0x002fe2000000001e */
[----:B------:R-:W-:-:S05]  /*3f70*/  IMAD.WIDE.U32 R30, R31, 0x4, R16 ;  /* 0x000000041f1e7825 */ /* 0x000fca00078e0010 */
[----:B------:R1:W4:Y:S01]  /*3f80*/  LDG.E.CONSTANT R19, desc[UR6][R30.64] ;  /* 0x000000061e137981 */ /* 0x000322000c1e9900 */
[C---:B------:R-:W-:Y:S01]  /*3f90*/  FFMA R28, R7.reuse, R9, R28 ;  /* 0x00000009071c7223 */ /* 0x040fe2000000001c */
[C---:B0-----:R-:W-:Y:S01]  /*3fa0*/  FFMA R34, R7.reuse, R10, R15 ;  /* 0x0000000a07227223 */ /* 0x041fe2000000000f */
[----:B------:R-:W-:Y:S01]  /*3fb0*/  FFMA R15, R7, R11, R26 ;  /* 0x0000000b070f7223 */ /* 0x000fe2000000001a */
[----:B-1----:R-:W-:-:S05]  /*3fc0*/  IADD3 R31, PT, PT, R6, 0x1140, RZ ;  /* 0x00001140061f7810 */ /* 0x002fca0007ffe0ff */
[----:B------:R-:W-:Y:S01]  /*3fd0*/  IMAD.WIDE.U32 R30, R31, 0x4, R16 ;  /* 0x000000041f1e7825 */ /* 0x000fe200078e0010 */
[----:B------:R-:W-:-:S03]  /*3fe0*/  IADD3 R33, PT, PT, R6, 0x11c0, RZ ;  /* 0x000011c006217810 */ /* 0x000fc60007ffe0ff */
[C---:B--2---:R-:W-:Y:S01]  /*3ff0*/  FFMA R21, R13.reuse, R9, R8 ;  /* 0x000000090d157223 */ /* 0x044fe20000000008 */
[CC--:B------:R-:W-:Y:S01]  /*4000*/  FFMA R23, R13.reuse, R10.reuse, R28 ;  /* 0x0000000a0d177223 */ /* 0x0c0fe2000000001c */
[----:B------:R-:W0:Y:S01]  /*4010*/  LDS.64 R8, [R4+0xd30] ;  /* 0x000d300004087984 */ /* 0x000e220000000a00 */
[CC--:B------:R-:W-:Y:S01]  /*4020*/  FFMA R25, R13.reuse, R11.reuse, R34 ;  /* 0x0000000b0d197223 */ /* 0x0c0fe20000000022 */
[C---:B---3--:R-:W-:Y:S01]  /*4030*/  FFMA R21, R12.reuse, R10, R21 ;  /* 0x0000000a0c157223 */ /* 0x048fe20000000015 */
[C---:B------:R-:W-:Y:S02]  /*4040*/  FFMA R23, R12.reuse, R11, R23 ;  /* 0x0000000b0c177223 */ /* 0x040fe40000000017 */
[----:B------:R-:W1:Y:S01]  /*4050*/  LDS.64 R10, [R4+0xd98] ;  /* 0x000d9800040a7984 */ /* 0x000e620000000a00 */
[-C--:B0-----:R-:W-:Y:S01]  /*4060*/  FFMA R28, R13, R8.reuse, R15 ;  /* 0x000000080d1c7223 */ /* 0x081fe2000000000f */
[----:B------:R-:W-:-:S03]  /*4070*/  FFMA R15, R12, R8, R25 ;  /* 0x000000080c0f7223 */ /* 0x000fc60000000019 */
[----:B------:R-:W-:Y:S01]  /*4080*/  FFMA R28, R12, R9, R28 ;  /* 0x000000090c1c7223 */ /* 0x000fe2000000001c */
[CC--:B-1----:R-:W-:Y:S01]  /*4090*/  FFMA R8, R7.reuse, R10.reuse, R24 ;  /* 0x0000000a07087223 */ /* 0x0c2fe20000000018 */
[C---:B----4-:R-:W-:Y:S01]  /*40a0*/  FFMA R9, R20.reuse, R10, R21 ;  /* 0x0000000a14097223 */ /* 0x050fe20000000015 */
[-C--:B------:R-:W-:Y:S01]  /*40b0*/  FFMA R24, R7, R11.reuse, R32 ;  /* 0x0000000b07187223 */ /* 0x080fe20000000020 */
[-C--:B------:R-:W-:Y:S01]  /*40c0*/  FFMA R23, R20, R11.reuse, R23 ;  /* 0x0000000b14177223 */ /* 0x080fe20000000017 */
[-C--:B------:R-:W-:Y:S01]  /*40d0*/  FFMA R21, R13, R11.reuse, R8 ;  /* 0x0000000b0d157223 */ /* 0x080fe20000000008 */
[----:B------:R-:W-:Y:S02]  /*40e0*/  FFMA R26, R18, R11, R9 ;  /* 0x0000000b121a7223 */ /* 0x000fe40000000009 */
[----:B------:R-:W0:Y:S02]  /*40f0*/  LDS.128 R8, [R4+0xda0] ;  /* 0x000da00004087984 */ /* 0x000e240000000c00 */
[CC--:B0-----:R-:W-:Y:S01]  /*4100*/  FFMA R14, R7.reuse, R8.reuse, R14 ;  /* 0x00000008070e7223 */ /* 0x0c1fe2000000000e */
[----:B------:R-:W-:Y:S01]  /*4110*/  FFMA R7, R7, R9, R22 ;  /* 0x0000000907077223 */ /* 0x000fe20000000016 */
[----:B------:R-:W-:-:S02]  /*4120*/  FFMA R24, R13, R8, R24 ;  /* 0x000000080d187223 */ /* 0x000fc40000000018 */
[CC--:B------:R-:W-:Y:S01]  /*4130*/  FFMA R29, R13.reuse, R9.reuse, R14 ;  /* 0x000000090d1d7223 */ /* 0x0c0fe2000000000e */
[----:B------:R-:W-:Y:S01]  /*4140*/  FFMA R22, R13, R10, R7 ;  /* 0x0000000a0d167223 */ /* 0x000fe20000000007 */
[C---:B------:R-:W-:Y:S01]  /*4150*/  FFMA R21, R12.reuse, R8, R21 ;  /* 0x000000080c157223 */ /* 0x040fe20000000015 */
[C---:B------:R-:W-:Y:S01]  /*4160*/  FFMA R24, R12.reuse, R9, R24 ;  /* 0x000000090c187223 */ /* 0x040fe20000000018 */
[C---:B------:R-:W-:Y:S01]  /*4170*/  FFMA R29, R12.reuse, R10, R29 ;  /* 0x0000000a0c1d7223 */ /* 0x040fe2000000001d */
[----:B------:R-:W-:Y:S01]  /*4180*/  FFMA R22, R12, R11, R22 ;  /* 0x0000000b0c167223 */ /* 0x000fe20000000016 */
[-C--:B------:R-:W-:Y:S01]  /*4190*/  FFMA R15, R20, R8.reuse, R15 ;  /* 0x00000008140f7223 */ /* 0x080fe2000000000f */
[CC--:B------:R-:W-:Y:S01]  /*41a0*/  FFMA R12, R18.reuse, R8.reuse, R23 ;  /* 0x00000008120c7223 */ /* 0x0c0fe20000000017 */
[C---:B------:R-:W-:Y:S01]  /*41b0*/  FFMA R26, R19.reuse, R8, R26 ;  /* 0x00000008131a7223 */ /* 0x040fe2000000001a */
[----:B------:R0:W2:Y:S01]  /*41c0*/  LDG.E.CONSTANT R7, desc[UR6][R30.64] ;  /* 0x000000061e077981 */ /* 0x0000a2000c1e9900 */
[-C--:B------:R-:W-:Y:S01]  /*41d0*/  FFMA R25, R18, R9.reuse, R15 ;  /* 0x0000000912197223 */ /* 0x080fe2000000000f */
[----:B------:R-:W-:-:S02]  /*41e0*/  FFMA R8, R19, R9, R12 ;  /* 0x0000000913087223 */ /* 0x000fc4000000000c */
[----:B------:R-:W1:Y:S01]  /*41f0*/  LDS.128 R12, [R4+0xe10] ;  /* 0x000e1000040c7984 */ /* 0x000e620000000c00 */
[----:B------:R-:W-:-:S04]  /*4200*/  FFMA R23, R20, R9, R28 ;  /* 0x0000000914177223 */ /* 0x000fc8000000001c */
[----:B------:R-:W-:Y:S01]  /*4210*/  FFMA R28, R18, R10, R23 ;  /* 0x0000000a121c7223 */ /* 0x000fe20000000017 */
[----:B------:R-:W-:Y:S01]  /*4220*/  IADD3 R23, PT, PT, R6, 0x1180, RZ ;  /* 0x0000118006177810 */ /* 0x000fe20007ffe0ff */
[----:B------:R-:W-:-:S04]  /*4230*/  IMAD.WIDE.U32 R32, R33, 0x4, R16 ;  /* 0x0000000421207825 */ /* 0x000fc800078e0010 */
[C---:B0-----:R-:W-:Y:S01]  /*4240*/  FFMA R30, R19.reuse, R10, R25 ;  /* 0x0000000a131e7223 */ /* 0x041fe20000000019 */
[----:B------:R-:W-:Y:S01]  /*4250*/  FFMA R10, R19, R11, R28 ;  /* 0x0000000b130a7223 */ /* 0x000fe2000000001c */
[----:B-1----:R-:W-:Y:S01]  /*4260*/  FFMA R9, R20, R15, R22 ;  /* 0x0000000f14097223 */ /* 0x002fe20000000016 */
[----:B------:R-:W-:-:S04]  /*4270*/  IMAD.WIDE.U32 R22, R23, 0x4, R16 ;  /* 0x0000000417167825 */ /* 0x000fc800078e0010 */
[C---:B------:R-:W-:Y:S01]  /*4280*/  FFMA R11, R20.reuse, R12, R21 ;  /* 0x0000000c140b7223 */ /* 0x040fe20000000015 */
[CC--:B------:R-:W-:Y:S02]  /*4290*/  FFMA R21, R20.reuse, R13.reuse, R24 ;  /* 0x0000000d14157223 */ /* 0x0c0fe40000000018 */
[----:B------:R-:W3:Y:S04]  /*42a0*/  LDG.E.CONSTANT R24, desc[UR6][R32.64] ;  /* 0x0000000620187981 */ /* 0x000ee8000c1e9900 */
[----:B------:R-:W4:Y:S01]  /*42b0*/  LDG.E.CONSTANT R22, desc[UR6][R22.64] ;  /* 0x0000000616167981 */ /* 0x000f22000c1e9900 */
[-C--:B------:R-:W-:Y:S01]  /*42c0*/  FFMA R29, R20, R14.reuse, R29 ;  /* 0x0000000e141d7223 */ /* 0x080fe2000000001d */
[C---:B------:R-:W-:Y:S01]  /*42d0*/  FFMA R20, R18.reuse, R13, R11 ;  /* 0x0000000d12147223 */ /* 0x040fe2000000000b */
[----:B------:R-:W-:-:S04]  /*42e0*/  FFMA R28, R18, R14, R21 ;  /* 0x0000000e121c7223 */ /* 0x000fc80000000015 */
[----:B------:R-:W-:Y:S01]  /*42f0*/  FFMA R28, R19, R15, R28 ;  /* 0x0000000f131c7223 */ /* 0x000fe2000000001c */
[----:B------:R-:W-:Y:S01]  /*4300*/  IADD3 R27, PT, PT, R6, 0x1200, RZ ;  /* 0x00001200061b7810 */ /* 0x000fe20007ffe0ff */
[----:B--2---:R-:W-:Y:S01]  /*4310*/  FFMA R11, R7, R13, R8 ;  /* 0x0000000d070b7223 */ /* 0x004fe20000000008 */
[----:B------:R-:W-:Y:S02]  /*4320*/  FFMA R8, R19, R14, R20 ;  /* 0x0000000e13087223 */ /* 0x000fe40000000014 */
[----:B------:R-:W0:Y:S01]  /*4330*/  LDS.64 R20, [R4+0xe20] ;  /* 0x000e200004147984 */ /* 0x000e220000000a00 */
[----:B------:R-:W-:-:S04]  /*4340*/  FFMA R25, R7, R12, R26 ;  /* 0x0000000c07197223 */ /* 0x000fc8000000001a */
[C---:B----4-:R-:W-:Y:S01]  /*4350*/  FFMA R13, R22.reuse, R13, R25 ;  /* 0x0000000d160d7223 */ /* 0x050fe20000000019 */
[CC--:B------:R-:W-:Y:S01]  /*4360*/  FFMA R25, R7.reuse, R14.reuse, R30 ;  /* 0x0000000e07197223 */ /* 0x0c0fe2000000001e */
[-C--:B------:R-:W-:Y:S02]  /*4370*/  FFMA R11, R22, R14.reuse, R11 ;  /* 0x0000000e160b7223 */ /* 0x080fe4000000000b */
[----:B---3--:R-:W-:Y:S01]  /*4380*/  FFMA R23, R24, R14, R13 ;  /* 0x0000000e18177223 */ /* 0x008fe2000000000d */
[CC--:B------:R-:W-:Y:S01]  /*4390*/  FFMA R14, R18.reuse, R15.reuse, R29 ;  /* 0x0000000f120e7223 */ /* 0x0c0fe2000000001d */
[-C--:B0-----:R-:W-:Y:S01]  /*43a0*/  FFMA R30, R18, R20.reuse, R9 ;  /* 0x00000014121e7223 */ /* 0x081fe20000000009 */
[-C--:B------:R-:W-:Y:S01]  /*43b0*/  FFMA R9, R7, R15.reuse, R10 ;  /* 0x0000000f07097223 */ /* 0x080fe2000000000a */
[-C--:B------:R-:W-:Y:S01]  /*43c0*/  FFMA R25, R22, R15.reuse, R25 ;  /* 0x0000000f16197223 */ /* 0x080fe20000000019 */
[----:B------:R-:W-:Y:S01]  /*43d0*/  FFMA R18, R24, R15, R11 ;  /* 0x0000000f18127223 */ /* 0x000fe2000000000b */
[----:B------:R-:W-:-:S02]  /*43e0*/  FFMA R13, R19, R20, R14 ;  /* 0x00000014130d7223 */ /* 0x000fc4000000000e */
[----:B------:R-:W0:Y:S01]  /*43f0*/  LDS.64 R14, [R4+0xe88] ;  /* 0x000e8800040e7984 */ /* 0x000e220000000a00 */
[----:B------:R-:W-:Y:S01]  /*4400*/  FFMA R10, R22, R20, R9 ;  /* 0x00000014160a7223 */ /* 0x000fe20000000009 */
[----:B------:R-:W-:-:S03]  /*4410*/  FFMA R30, R19, R21, R30 ;  /* 0x00000015131e7223 */ /* 0x000fc6000000001e */
[----:B------:R-:W-:Y:S01]  /*4420*/  FFMA R21, R24, R21, R10 ;  /* 0x0000001518157223 */ /* 0x000fe2000000000a */
[----:B0-----:R-:W-:Y:S02]  /*4430*/  FFMA R29, R7, R14, R8 ;  /* 0x0000000e071d7223 */ /* 0x001fe40000000008 */
[----:B------:R-:W0:Y:S01]  /*4440*/  LDS.128 R8, [R4+0xe90] ;  /* 0x000e900004087984 */ /* 0x000e220000000c00 */
[----:B------:R-:W-:-:S04]  /*4450*/  IMAD.WIDE.U32 R26, R27, 0x4, R16 ;  /* 0x000000041b1a7825 */ /* 0x000fc800078e0010 */
[CC--:B------:R-:W-:Y:S01]  /*4460*/  FFMA R19, R7.reuse, R15.reuse, R28 ;  /* 0x0000000f07137223 */ /* 0x0c0fe2000000001c */
[----:B------:R-:W-:Y:S01]  /*4470*/  FFMA R29, R22, R15, R29 ;  /* 0x0000000f161d7223 */ /* 0x000fe2000000001d */
[----:B------:R-:W2:Y:S01]  /*4480*/  LDG.E.CONSTANT R12, desc[UR6][R26.64] ;  /* 0x000000061a0c7981 */ /* 0x000ea2000c1e9900 */
[----:B------:R-:W-:Y:S01]  /*4490*/  FFMA R25, R24, R20, R25 ;  /* 0x0000001418197223 */ /* 0x000fe20000000019 */
[C---:B0-----:R-:W-:Y:S01]  /*44a0*/  FFMA R13, R7.reuse, R8, R13 ;  /* 0x00000008070d7223 */ /* 0x041fe2000000000d */
[----:B------:R-:W-:-:S03]  /*44b0*/  FFMA R7, R7, R9, R30 ;  /* 0x0000000907077223 */ /* 0x000fc6000000001e */
[C---:B------:R-:W-:Y:S02]  /*44c0*/  FFMA R15, R22.reuse, R9, R13 ;  /* 0x00000009160f7223 */ /* 0x040fe4000000000d */
[----:B------:R-:W3:Y:S01]  /*44d0*/  LDG.E.CONSTANT R13, desc[UR6][R26.64+0x100] ;  /* 0x000100061a0d7981 */ /* 0x000ee2000c1e9900 */
[----:B------:R-:W-:-:S03]  /*44e0*/  FFMA R20, R22, R10, R7 ;  /* 0x0000000a16147223 */ /* 0x000fc60000000007 */
[----:B------:R-:W4:Y:S01]  /*44f0*/  LDG.E.CONSTANT R7, desc[UR6][R26.64+0x200] ;  /* 0x000200061a077981 */ /* 0x000f22000c1e9900 */
[-C--:B------:R-:W-:Y:S01]  /*4500*/  FFMA R14, R22, R8.reuse, R19 ;  /* 0x00000008160e7223 */ /* 0x080fe20000000013 */
[C---:B------:R-:W-:Y:S01]  /*4510*/  FFMA R19, R24.reuse, R8, R29 ;  /* 0x0000000818137223 */ /* 0x040fe2000000001d */
[C---:B------:R-:W-:Y:S02]  /*4520*/  FFMA R15, R24.reuse, R10, R15 ;  /* 0x0000000a180f7223 */ /* 0x040fe4000000000f */
[C---:B------:R-:W-:Y:S01]  /*4530*/  FFMA R22, R24.reuse, R9, R14 ;  /* 0x0000000918167223 */ /* 0x040fe2000000000e */
[----:B------:R-:W-:Y:S02]  /*4540*/  FFMA R14, R24, R11, R20 ;  /* 0x0000000b180e7223 */ /* 0x000fe40000000014 */
[----:B------:R-:W2:Y:S04]  /*4550*/  LDS.128 R8, [R4+0xf00] ;  /* 0x000f000004087984 */ /* 0x000ea80000000c00 */
[----:B------:R-:W4:Y:S01]  /*4560*/  LDG.E.CONSTANT R20, desc[UR6][R26.64+0x300] ;  /* 0x000300061a147981 */ /* 0x000f22000c1e9900 */
[C---:B--2---:R-:W-:Y:S01]  /*4570*/  FFMA R8, R12.reuse, R8, R23 ;  /* 0x000000080c087223 */ /* 0x044fe20000000017 */
[----:B------:R-:W-:-:S02]  /*4580*/  FFMA R24, R12, R9, R18 ;  /* 0x000000090c187223 */ /* 0x000fc40000000012 */
[----:B------:R-:W2:Y:S01]  /*4590*/  LDG.E.CONSTANT R23, desc[UR6][R26.64+0x400] ;  /* 0x000400061a177981 */ /* 0x000ea2000c1e9900 */
[----:B------:R-:W-:Y:S01]  /*45a0*/  FFMA R18, R12, R10, R25 ;  /* 0x0000000a0c127223 */ /* 0x000fe20000000019 */
[----:B---3--:R-:W-:-:S04]  /*45b0*/  FFMA R8, R13, R9, R8 ;  /* 0x000000090d087223 */ /* 0x008fc80000000008 */
[-C--:B----4-:R-:W-:Y:S02]  /*45c0*/  FFMA R25, R7, R10.reuse, R8 ;  /* 0x0000000a07197223 */ /* 0x090fe40000000008 */
[----:B------:R-:W0:Y:S01]  /*45d0*/  LDS.64 R8, [R4+0xf10] ;  /* 0x000f100004087984 */ /* 0x000e220000000a00 */
[C---:B------:R-:W-:Y:S01]  /*45e0*/  FFMA R24, R13.reuse, R10, R24 ;  /* 0x0000000a0d187223 */ /* 0x040fe20000000018 */
[-C--:B------:R-:W-:Y:S01]  /*45f0*/  FFMA R21, R12, R11.reuse, R21 ;  /* 0x0000000b0c157223 */ /* 0x080fe20000000015 */
[-C--:B------:R-:W-:Y:S02]  /*4600*/  FFMA R29, R13, R11.reuse, R18 ;  /* 0x0000000b0d1d7223 */ /* 0x080fe40000000012 */
[----:B------:R-:W-:Y:S02]  /*4610*/  FFMA R18, R7, R11, R24 ;  /* 0x0000000b07127223 */ /* 0x000fe40000000018 */
[----:B------:R-:W1:Y:S01]  /*4620*/  LDS.64 R10, [R4+0xf78] ;  /* 0x000f7800040a7984 */ /* 0x000e620000000a00 */
[----:B0-----:R-:W-:-:S04]  /*4630*/  FFMA R24, R13, R8, R21 ;  /* 0x000000080d187223 */ /* 0x001fc80000000015 */
[C---:B------:R-:W-:Y:S02]  /*4640*/  FFMA R21, R7.reuse, R9, R24 ;  /* 0x0000000907157223 */ /* 0x040fe40000000018 */
[----:B------:R-:W3:Y:S01]  /*4650*/  LDG.E.CONSTANT R24, desc[UR6][R26.64+0x500] ;  /* 0x000500061a187981 */ /* 0x000ee2000c1e9900 */
[-C--:B-1----:R-:W-:Y:S01]  /*4660*/  FFMA R28, R12, R10.reuse, R19 ;  /* 0x0000000a0c1c7223 */ /* 0x082fe20000000013 */
[----:B------:R-:W-:Y:S01]  /*4670*/  FFMA R10, R20, R10, R25 ;  /* 0x0000000a140a7223 */ /* 0x000fe20000000019 */
[-C--:B------:R-:W-:Y:S01]  /*4680*/  FFMA R34, R12, R11.reuse, R22 ;  /* 0x0000000b0c227223 */ /* 0x080fe20000000016 */
[----:B------:R-:W-:Y:S01]  /*4690*/  FFMA R29, R7, R8, R29 ;  /* 0x00000008071d7223 */ /* 0x000fe2000000001d */
[-C--:B------:R-:W-:Y:S01]  /*46a0*/  FFMA R28, R13, R11.reuse, R28 ;  /* 0x0000000b0d1c7223 */ /* 0x080fe2000000001c */
[-C--:B------:R-:W-:Y:S01]  /*46b0*/  FFMA R22, R20, R11.reuse, R18 ;  /* 0x0000000b14167223 */ /* 0x080fe20000000012 */
[----:B------:R-:W-:Y:S01]  /*46c0*/  IADD3 R35, PT, PT, R6, 0x1400, RZ ;  /* 0x0000140006237810 */ /* 0x000fe20007ffe0ff */
[----:B--2---:R-:W-:-:S02]  /*46d0*/  FFMA R19, R23, R11, R10 ;  /* 0x0000000b17137223 */ /* 0x004fc4000000000a */
[----:B------:R-:W0:Y:S02]  /*46e0*/  LDS.128 R8, [R4+0xf80] ;  /* 0x000f800004087984 */ /* 0x000e240000000c00 */
[CC--:B0-----:R-:W-:Y:S01]  /*46f0*/  FFMA R18, R12.reuse, R8.reuse, R15 ;  /* 0x000000080c127223 */ /* 0x0c1fe2000000000f */
[-C--:B------:R-:W-:Y:S01]  /*4700*/  FFMA R31, R12, R9.reuse, R14 ;  /* 0x000000090c1f7223 */ /* 0x080fe2000000000e */
[-C--:B------:R-:W-:Y:S01]  /*4710*/  FFMA R12, R20, R8.reuse, R29 ;  /* 0x00000008140c7223 */ /* 0x080fe2000000001d */
[-C--:B------:R-:W-:Y:S01]  /*4720*/  FFMA R15, R23, R8.reuse, R22 ;  /* 0x00000008170f7223 */ /* 0x080fe20000000016 */
[C---:B------:R-:W-:Y:S01]  /*4730*/  FFMA R34, R13.reuse, R8, R34 ;  /* 0x000000080d227223 */ /* 0x040fe20000000022 */
[CC--:B------:R-:W-:Y:S01]  /*4740*/  FFMA R29, R13.reuse, R9.reuse, R18 ;  /* 0x000000090d1d7223 */ /* 0x0c0fe20000000012 */
[----:B------:R-:W-:Y:S01]  /*4750*/  FFMA R22, R13, R10, R31 ;  /* 0x0000000a0d167223 */ /* 0x000fe2000000001f */
[C---:B------:R-:W-:Y:S01]  /*4760*/  FFMA R25, R7.reuse, R8, R28 ;  /* 0x0000000807197223 */ /* 0x040fe2000000001c */
[C---:B------:R-:W-:Y:S01]  /*4770*/  FFMA R34, R7.reuse, R9, R34 ;  /* 0x0000000907227223 */ /* 0x040fe20000000022 */
[C---:B------:R-:W-:Y:S01]  /*4780*/  FFMA R31, R7.reuse, R10, R29 ;  /* 0x0000000a071f7223 */ /* 0x040fe2000000001d */
[----:B------:R-:W-:Y:S01]  /*4790*/  FFMA R22, R7, R11, R22 ;  /* 0x0000000b07167223 */ /* 0x000fe20000000016 */
[-C--:B------:R-:W-:Y:S01]  /*47a0*/  FFMA R7, R23, R9.reuse, R12 ;  /* 0x0000000917077223 */ /* 0x080fe2000000000c */
[----:B------:R-:W2:Y:S01]  /*47b0*/  LDG.E.CONSTANT R18, desc[UR6][R26.64+0x700] ;  /* 0x000700061a127981 */ /* 0x000ea2000c1e9900 */
[C---:B---3--:R-:W-:Y:S01]  /*47c0*/  FFMA R32, R24.reuse, R9, R15 ;  /* 0x0000000918207223 */ /* 0x048fe2000000000f */
[----:B------:R-:W-:-:S02]  /*47d0*/  FFMA R8, R24, R8, R19 ;  /* 0x0000000818087223 */ /* 0x000fc40000000013 */
[----:B------:R-:W0:Y:S04]  /*47e0*/  LDS.128 R12, [R4+0xff0] ;  /* 0x000ff000040c7984 */ /* 0x000e280000000c00 */
[----:B------:R1:W3:Y:S01]  /*47f0*/  LDG.E.CONSTANT R19, desc[UR6][R26.64+0x600] ;  /* 0x000600061a137981 */ /* 0x0002e2000c1e9900 */
[----:B------:R-:W-:-:S04]  /*4800*/  FFMA R21, R20, R9, R21 ;  /* 0x0000000914157223 */ /* 0x000fc80000000015 */
[----:B------:R-:W-:-:S04]  /*4810*/  FFMA R28, R23, R10, R21 ;  /* 0x0000000a171c7223 */ /* 0x000fc80000000015 */
[----:B------:R-:W-:Y:S01]  /*4820*/  FFMA R28, R24, R11, R28 ;  /* 0x0000000b181c7223 */ /* 0x000fe2000000001c */
[----:B0-----:R-:W-:Y:S01]  /*4830*/  FFMA R29, R20, R13, R34 ;  /* 0x0000000d141d7223 */ /* 0x001fe20000000022 */
[----:B------:R-:W-:-:S04]  /*4840*/  IMAD.WIDE.U32 R34, R35, 0x4, R16 ;  /* 0x0000000423227825 */ /* 0x000fc800078e0010 */
[----:B------:R-:W-:Y:S02]  /*4850*/  FFMA R11, R20, R15, R22 ;  /* 0x0000000f140b7223 */ /* 0x000fe40000000016 */
[----:B------:R-:W4:Y:S01]  /*4860*/  LDG.E.CONSTANT R22, desc[UR6][R34.64] ;  /* 0x0000000622167981 */ /* 0x000f22000c1e9900 */
[----:B------:R-:W-:Y:S01]  /*4870*/  FFMA R30, R24, R10, R7 ;  /* 0x0000000a181e7223 */ /* 0x000fe20000000007 */
[----:B------:R-:W-:-:S04]  /*4880*/  FFMA R10, R20, R12, R25 ;  /* 0x0000000c140a7223 */ /* 0x000fc80000000019 */
[----:B------:R-:W-:Y:S01]  /*4890*/  FFMA R25, R23, R13, R10 ;  /* 0x0000000d17197223 */ /* 0x000fe2000000000a */
[----:B-1----:R-:W-:-:S03]  /*48a0*/  FFMA R26, R20, R14, R31 ;  /* 0x0000000e141a7223 */ /* 0x002fc6000000001f */
[-C--:B------:R-:W-:Y:S01]  /*48b0*/  FFMA R10, R24, R14.reuse, R25 ;  /* 0x0000000e180a7223 */ /* 0x080fe20000000019 */
[----:B------:R-:W-:Y:S01]  /*48c0*/  FFMA R29, R23, R14, R29 ;  /* 0x0000000e171d7223 */ /* 0x000fe2000000001d */
[----:B------:R-:W-:-:S05]  /*48d0*/  IADD3 R21, PT, PT, R6, 0x1440, RZ ;  /* 0x0000144006157810 */ /* 0x000fca0007ffe0ff */
[----:B------:R-:W-:-:S05]  /*48e0*/  IMAD.WIDE.U32 R20, R21, 0x4, R16 ;  /* 0x0000000415147825 */ /* 0x000fca00078e0010 */
[----:B------:R-:W4:Y:S01]  /*48f0*/  LDG.E.CONSTANT R7, desc[UR6][R20.64] ;  /* 0x0000000614077981 */ /* 0x000f22000c1e9900 */
[C---:B---3--:R-:W-:Y:S01]  /*4900*/  FFMA R27, R19.reuse, R12, R8 ;  /* 0x0000000c131b7223 */ /* 0x048fe20000000008 */
[----:B------:R-:W-:-:S03]  /*4910*/  FFMA R9, R19, R13, R32 ;  /* 0x0000000d13097223 */ /* 0x000fc60000000020 */
[C---:B--2---:R-:W-:Y:S01]  /*4920*/  FFMA R27, R18.reuse, R13, R27 ;  /* 0x0000000d121b7223 */ /* 0x044fe2000000001b */
[-C--:B------:R-:W-:Y:S02]  /*4930*/  FFMA R13, R18, R14.reuse, R9 ;  /* 0x0000000e120d7223 */ /* 0x080fe40000000009 */
[----:B------:R-:W0:Y:S01]  /*4940*/  LDS.64 R8, [R4+0x1000] ;  /* 0x0010000004087984 */ /* 0x000e220000000a00 */
[-C--:B------:R-:W-:Y:S01]  /*4950*/  FFMA R25, R19, R14.reuse, R30 ;  /* 0x0000000e13197223 */ /* 0x080fe2000000001e */
[----:B----4-:R-:W-:Y:S01]  /*4960*/  FFMA R30, R22, R14, R27 ;  /* 0x0000000e161e7223 */ /* 0x010fe2000000001b */
[CC--:B------:R-:W-:Y:S01]  /*4970*/  FFMA R27, R23.reuse, R15.reuse, R26 ;  /* 0x0000000f171b7223 */ /* 0x0c0fe2000000001a */
[-C--:B0-----:R-:W-:Y:S01]  /*4980*/  FFMA R12, R23, R8.reuse, R11 ;  /* 0x00000008170c7223 */ /* 0x081fe2000000000b */
[CC--:B------:R-:W-:Y:S01]  /*4990*/  FFMA R14, R24.reuse, R15.reuse, R29 ;  /* 0x0000000f180e7223 */ /* 0x0c0fe2000000001d */
[-C--:B------:R-:W-:Y:S01]  /*49a0*/  FFMA R11, R19, R15.reuse, R28 ;  /* 0x0000000f130b7223 */ /* 0x080fe2000000001c */
[----:B------:R-:W-:Y:S01]  /*49b0*/  FFMA R23, R24, R8, R27 ;  /* 0x0000000818177223 */ /* 0x000fe2000000001b */
[----:B------:R-:W-:Y:S01]  /*49c0*/  FFMA R28, R22, R15, R13 ;  /* 0x0000000f161c7223 */ /* 0x000fe2000000000d */
[----:B------:R-:W-:-:S02]  /*49d0*/  FFMA R24, R24, R9, R12 ;  /* 0x0000000918187223 */ /* 0x000fc4000000000c */
[----:B------:R-:W0:Y:S01]  /*49e0*/  LDS.64 R12, [R4+0x1068] ;  /* 0x00106800040c7984 */ /* 0x000e220000000a00 */
[C---:B------:R-:W-:Y:S01]  /*49f0*/  FFMA R25, R18.reuse, R15, R25 ;  /* 0x0000000f12197223 */ /* 0x040fe20000000019 */
[----:B------:R-:W-:-:S03]  /*4a00*/  FFMA R26, R18, R8, R11 ;  /* 0x00000008121a7223 */ /* 0x000fc6000000000b */
[C---:B------:R-:W-:Y:S01]  /*4a10*/  FFMA R15, R22.reuse, R8, R25 ;  /* 0x00000008160f7223 */ /* 0x040fe20000000019 */
[----:B------:R-:W-:Y:S01]  /*4a20*/  FFMA R26, R22, R9, R26 ;  /* 0x00000009161a7223 */ /* 0x000fe2000000001a */
[C---:B0-----:R-:W-:Y:S02]  /*4a30*/  FFMA R27, R19.reuse, R12, R10 ;  /* 0x0000000c131b7223 */ /* 0x041fe4000000000a */
[----:B------:R-:W0:Y:S01]  /*4a40*/  LDS.128 R8, [R4+0x1070] ;  /* 0x0010700004087984 */ /* 0x000e220000000c00 */
[CC--:B------:R-:W-:Y:S01]  /*4a50*/  FFMA R25, R19.reuse, R13.reuse, R14 ;  /* 0x0000000d13197223 */ /* 0x0c0fe2000000000e */
[----:B------:R-:W-:Y:S02]  /*4a60*/  FFMA R27, R18, R13, R27 ;  /* 0x0000000d121b7223 */ /* 0x000fe4000000001b */
[----:B------:R-:W2:Y:S01]  /*4a70*/  LDG.E.CONSTANT R13, desc[UR6][R20.64+0x300] ;  /* 0x00030006140d7981 */ /* 0x000ea2000c1e9900 */
[C---:B0-----:R-:W-:Y:S01]  /*4a80*/  FFMA R23, R19.reuse, R8, R23 ;  /* 0x0000000813177223 */ /* 0x041fe20000000017 */
[----:B------:R-:W-:-:S04]  /*4a90*/  FFMA R19, R19, R9, R24 ;  /* 0x0000000913137223 */ /* 0x000fc80000000018 */
[C---:B------:R-:W-:Y:S02]  /*4aa0*/  FFMA R12, R18.reuse, R10, R19 ;  /* 0x0000000a120c7223 */ /* 0x040fe40000000013 */
[----:B------:R-:W3:Y:S01]  /*4ab0*/  LDG.E.CONSTANT R19, desc[UR6][R20.64+0x100] ;  /* 0x0001000614137981 */ /* 0x000ee2000c1e9900 */
[CC--:B------:R-:W-:Y:S01]  /*4ac0*/  FFMA R32, R18.reuse, R8.reuse, R25 ;  /* 0x0000000812207223 */ /* 0x0c0fe20000000019 */
[-C--:B------:R-:W-:Y:S02]  /*4ad0*/  FFMA R23, R18, R9.reuse, R23 ;  /* 0x0000000912177223 */ /* 0x080fe40000000017 */
[----:B------:R-:W4:Y:S01]  /*4ae0*/  LDG.E.CONSTANT R18, desc[UR6][R20.64+0x200] ;  /* 0x0002000614127981 */ /* 0x000f22000c1e9900 */
[C---:B------:R-:W-:Y:S01]  /*4af0*/  FFMA R24, R22.reuse, R8, R27 ;  /* 0x0000000816187223 */ /* 0x040fe2000000001b */
[C---:B------:R-:W-:Y:S01]  /*4b00*/  FFMA R32, R22.reuse, R9, R32 ;  /* 0x0000000916207223 */ /* 0x040fe20000000020 */
[C---:B------:R-:W-:Y:S01]  /*4b10*/  FFMA R14, R22.reuse, R10, R23 ;  /* 0x0000000a160e7223 */ /* 0x040fe20000000017 */
[----:B------:R-:W-:-:S02]  /*4b20*/  FFMA R22, R22, R11, R12 ;  /* 0x0000000b16167223 */ /* 0x000fc4000000000c */
[----:B------:R-:W0:Y:S04]  /*4b30*/  LDS.128 R8, [R4+0x10e0] ;  /* 0x0010e00004087984 */ /* 0x000e280000000c00 */
[----:B------:R-:W2:Y:S01]  /*4b40*/  LDG.E.CONSTANT R12, desc[UR6][R20.64+0x400] ;  /* 0x00040006140c7981 */ /* 0x000ea2000c1e9900 */
[C---:B0-----:R-:W-:Y:S01]  /*4b50*/  FFMA R28, R7.reuse, R9, R28 ;  /* 0x00000009071c7223 */ /* 0x041fe2000000001c */
[C---:B------:R-:W-:Y:S01]  /*4b60*/  FFMA R8, R7.reuse, R8, R30 ;  /* 0x0000000807087223 */ /* 0x040fe2000000001e */
[CC--:B------:R-:W-:Y:S01]  /*4b70*/  FFMA R30, R7.reuse, R10.reuse, R15 ;  /* 0x0000000a071e7223 */ /* 0x0c0fe2000000000f */
[----:B------:R-:W-:Y:S01]  /*4b80*/  FFMA R23, R7, R11, R26 ;  /* 0x0000000b07177223 */ /* 0x000fe2000000001a */
[----:B---3--:R-:W-:-:S04]  /*4b90*/  FFMA R15, R19, R10, R28 ;  /* 0x0000000a130f7223 */ /* 0x008fc8000000001c */
[----:B----4-:R-:W-:Y:S02]  /*4ba0*/  FFMA R34, R18, R11, R15 ;  /* 0x0000000b12227223 */ /* 0x010fe4000000000f */
[----:B------:R-:W3:Y:S01]  /*4bb0*/  LDG.E.CONSTANT R15, desc[UR6][R20.64+0x500] ;  /* 0x00050006140f7981 */ /* 0x000ee2000c1e9900 */
[----:B------:R-:W-:-:S04]  /*4bc0*/  FFMA R9, R19, R9, R8 ;  /* 0x0000000913097223 */ /* 0x000fc80000000008 */
[----:B------:R-:W-:Y:S02]  /*4bd0*/  FFMA R28, R18, R10, R9 ;  /* 0x0000000a121c7223 */ /* 0x000fe40000000009 */
[----:B------:R-:W0:Y:S01]  /*4be0*/  LDS.64 R8, [R4+0x10f0] ;  /* 0x0010f00004087984 */ /* 0x000e220000000a00 */
[----:B------:R-:W-:-:S03]  /*4bf0*/  FFMA R25, R19, R11, R30 ;  /* 0x0000000b13197223 */ /* 0x000fc6000000001e */
[----:B------:R-:W1:Y:S01]  /*4c00*/  LDS.64 R10, [R4+0x1158] ;  /* 0x00115800040a7984 */ /* 0x000e620000000a00 */
[----:B0-----:R-:W-:-:S04]  /*4c10*/  FFMA R26, R19, R8, R23 ;  /* 0x00000008131a7223 */ /* 0x001fc80000000017 */
[C---:B------:R-:W-:Y:S01]  /*4c20*/  FFMA R26, R18.reuse, R9, R26 ;  /* 0x00000009121a7223 */ /* 0x040fe2000000001a */
[-C--:B-1----:R-:W-:Y:S01]  /*4c30*/  FFMA R24, R7, R10.reuse, R24 ;  /* 0x0000000a07187223 */ /* 0x082fe20000000018 */
[----:B--2---:R-:W-:Y:S01]  /*4c40*/  FFMA R9, R13, R10, R28 ;  /* 0x0000000a0d097223 */ /* 0x004fe2000000001c */
[----:B------:R-:W-:Y:S01]  /*4c50*/  FFMA R30, R18, R8, R25 ;  /* 0x00000008121e7223 */ /* 0x000fe20000000019 */
[-C--:B------:R-:W-:Y:S01]  /*4c60*/  FFMA R32, R7, R11.reuse, R32 ;  /* 0x0000000b07207223 */ /* 0x080fe20000000020 */
[-C--:B------:R-:W-:Y:S01]  /*4c70*/  FFMA R25, R19, R11.reuse, R24 ;  /* 0x0000000b13197223 */ /* 0x080fe20000000018 */
[-C--:B------:R-:W-:Y:S01]  /*4c80*/  FFMA R23, R13, R11.reuse, R34 ;  /* 0x0000000b0d177223 */ /* 0x080fe20000000022 */
[----:B------:R-:W-:Y:S02]  /*4c90*/  FFMA R24, R12, R11, R9 ;  /* 0x0000000b0c187223 */ /* 0x000fe40000000009 */
[----:B------:R-:W0:Y:S02]  /*4ca0*/  LDS.128 R8, [R4+0x1160] ;  /* 0x0011600004087984 */ /* 0x000e240000000c00 */
[CC--:B0-----:R-:W-:Y:S01]  /*4cb0*/  FFMA R28, R7.reuse, R8.reuse, R14 ;  /* 0x00000008071c7223 */ /* 0x0c1fe2000000000e */
[-C--:B------:R-:W-:Y:S01]  /*4cc0*/  FFMA R7, R7, R9.reuse, R22 ;  /* 0x0000000907077223 */ /* 0x080fe20000000016 */
[----:B------:R-:W2:Y:S01]  /*4cd0*/  LDG.E.CONSTANT R14, desc[UR6][R20.64+0x600] ;  /* 0x00060006140e7981 */ /* 0x000ea2000c1e9900 */
[C---:B------:R-:W-:Y:S01]  /*4ce0*/  FFMA R29, R19.reuse, R8, R32 ;  /* 0x00000008131d7223 */ /* 0x040fe20000000020 */
[CC--:B------:R-:W-:Y:S01]  /*4cf0*/  FFMA R27, R19.reuse, R9.reuse, R28 ;  /* 0x00000009131b7223 */ /* 0x0c0fe2000000001c */
[----:B------:R-:W-:Y:S01]  /*4d00*/  FFMA R32, R19, R10, R7 ;  /* 0x0000000a13207223 */ /* 0x000fe20000000007 */
[-C--:B------:R-:W-:Y:S01]  /*4d10*/  FFMA R28, R18, R8.reuse, R25 ;  /* 0x00000008121c7223 */ /* 0x080fe20000000019 */
[----:B------:R-:W4:Y:S01]  /*4d20*/  LDG.E.CONSTANT R19, desc[UR6][R20.64+0x700] ;  /* 0x0007000614137981 */ /* 0x000f22000c1e9900 */
[-C--:B------:R-:W-:Y:S01]  /*4d30*/  FFMA R25, R13, R8.reuse, R30 ;  /* 0x000000080d197223 */ /* 0x080fe2000000001e */
[----:B------:R-:W-:Y:S01]  /*4d40*/  FFMA R30, R12, R8, R23 ;  /* 0x000000080c1e7223 */ /* 0x000fe20000000017 */
[C---:B------:R-:W-:Y:S01]  /*4d50*/  FFMA R22, R18.reuse, R9, R29 ;  /* 0x0000000912167223 */ /* 0x040fe2000000001d */
[C---:B------:R-:W-:Y:S01]  /*4d60*/  FFMA R23, R18.reuse, R10, R27 ;  /* 0x0000000a12177223 */ /* 0x040fe2000000001b */
[----:B---3--:R-:W-:Y:S01]  /*4d70*/  FFMA R7, R15, R8, R24 ;  /* 0x000000080f077223 */ /* 0x008fe20000000018 */
[----:B------:R-:W-:-:S02]  /*4d80*/  FFMA R24, R18, R11, R32 ;  /* 0x0000000b12187223 */ /* 0x000fc40000000020 */
[----:B------:R0:W3:Y:S01]  /*4d90*/  LDG.E.CONSTANT R18, desc[UR6][R20.64+0x800] ;  /* 0x0008000614127981 */ /* 0x0000e2000c1e9900 */
[-C--:B------:R-:W-:Y:S01]  /*4da0*/  FFMA R27, R13, R9.reuse, R26 ;  /* 0x000000090d1b7223 */ /* 0x080fe2000000001a */
[----:B------:R-:W-:-:S03]  /*4db0*/  FFMA R25, R12, R9, R25 ;  /* 0x000000090c197223 */ /* 0x000fc60000000019 */
[CC--:B------:R-:W-:Y:S01]  /*4dc0*/  FFMA R8, R12.reuse, R10.reuse, R27 ;  /* 0x0000000a0c087223 */ /* 0x0c0fe2000000001b */
[C---:B------:R-:W-:Y:S01]  /*4dd0*/  FFMA R29, R15.reuse, R10, R25 ;  /* 0x0000000a0f1d7223 */ /* 0x040fe20000000019 */
[C---:B------:R-:W-:Y:S02]  /*4de0*/  FFMA R27, R15.reuse, R9, R30 ;  /* 0x000000090f1b7223 */ /* 0x040fe4000000001e */
[----:B------:R-:W-:Y:S02]  /*4df0*/  FFMA R25, R15, R11, R8 ;  /* 0x0000000b0f197223 */ /* 0x000fe40000000008 */
[----:B------:R-:W1:Y:S02]  /*4e00*/  LDS.128 R8, [R4+0x11d0] ;  /* 0x0011d00004087984 */ /* 0x000e640000000c00 */
[C---:B-1----:R-:W-:Y:S01]  /*4e10*/  FFMA R31, R13.reuse, R8, R28 ;  /* 0x000000080d1f7223 */ /* 0x042fe2000000001c */
[C---:B0-----:R-:W-:Y:S01]  /*4e20*/  FFMA R21, R13.reuse, R9, R22 ;  /* 0x000000090d157223 */ /* 0x041fe20000000016 */
[C---:B------:R-:W-:Y:S01]  /*4e30*/  FFMA R23, R13.reuse, R10, R23 ;  /* 0x0000000a0d177223 */ /* 0x040fe20000000017 */
[----:B------:R-:W-:Y:S01]  /*4e40*/  FFMA R13, R13, R11, R24 ;  /* 0x0000000b0d0d7223 */ /* 0x000fe20000000018 */
[-C--:B------:R-:W-:Y:S01]  /*4e50*/  FFMA R24, R12, R9.reuse, R31 ;  /* 0x000000090c187223 */ /* 0x080fe2000000001f */
[C---:B--2---:R-:W-:Y:S01]  /*4e60*/  FFMA R8, R14.reuse, R8, R7 ;  /* 0x000000080e087223 */ /* 0x044fe20000000007 */
[----:B------:R-:W-:-:S03]  /*4e70*/  FFMA R22, R14, R9, R27 ;  /* 0x000000090e167223 */ /* 0x000fc6000000001b */
[----:B----4-:R-:W-:Y:S01]  /*4e80*/  FFMA R9, R19, R9, R8 ;  /* 0x0000000913097223 */ /* 0x010fe20000000008 */
[-C--:B------:R-:W-:Y:S01]  /*4e90*/  FFMA R20, R12, R10.reuse, R21 ;  /* 0x0000000a0c147223 */ /* 0x080fe20000000015 */
[-C--:B------:R-:W-:Y:S01]  /*4ea0*/  FFMA R21, R15, R10.reuse, R24 ;  /* 0x0000000a0f157223 */ /* 0x080fe20000000018 */
[-C--:B------:R-:W-:Y:S01]  /*4eb0*/  FFMA R24, R14, R10.reuse, R29 ;  /* 0x0000000a0e187223 */ /* 0x080fe2000000001d */
[----:B------:R-:W-:Y:S01]  /*4ec0*/  FFMA R27, R19, R10, R22 ;  /* 0x0000000a131b7223 */ /* 0x000fe20000000016 */
[-C--:B------:R-:W-:Y:S01]  /*4ed0*/  FFMA R22, R12, R11.reuse, R23 ;  /* 0x0000000b0c167223 */ /* 0x080fe20000000017 */
[----:B------:R-:W-:Y:S01]  /*4ee0*/  FFMA R20, R15, R11, R20 ;  /* 0x0000000b0f147223 */ /* 0x000fe20000000014 */
[----:B------:R-:W-:-:S05]  /*4ef0*/  IADD3 R33, PT, PT, R6, 0x1680, RZ ;  /* 0x0000168006217810 */ /* 0x000fca0007ffe0ff */
[----:B------:R-:W-:-:S05]  /*4f00*/  IMAD.WIDE.U32 R32, R33, 0x4, R16 ;  /* 0x0000000421207825 */ /* 0x000fca00078e0010 */
[----:B------:R-:W2:Y:S01]  /*4f10*/  LDG.E.CONSTANT R7, desc[UR6][R32.64] ;  /* 0x0000000620077981 */ /* 0x000ea2000c1e9900 */
[----:B---3--:R-:W-:-:S03]  /*4f20*/  FFMA R28, R18, R10, R9 ;  /* 0x0000000a121c7223 */ /* 0x008fc60000000009 */
[----:B------:R-:W0:Y:S01]  /*4f30*/  LDS.64 R8, [R4+0x11e0] ;  /* 0x0011e00004087984 */ /* 0x000e220000000a00 */
[-C--:B------:R-:W-:Y:S01]  /*4f40*/  FFMA R10, R14, R11.reuse, R25 ;  /* 0x0000000b0e0a7223 */ /* 0x080fe20000000019 */
[CC--:B------:R-:W-:Y:S01]  /*4f50*/  FFMA R25, R19.reuse, R11.reuse, R24 ;  /* 0x0000000b13197223 */ /* 0x0c0fe20000000018 */
[----:B------:R-:W-:Y:S01]  /*4f60*/  FFMA R26, R18, R11, R27 ;  /* 0x0000000b121a7223 */ /* 0x000fe2000000001b */
[-C--:B0-----:R-:W-:Y:S01]  /*4f70*/  FFMA R12, R12, R8.reuse, R13 ;  /* 0x000000080c0c7223 */ /* 0x081fe2000000000d */
[-C--:B------:R-:W-:Y:S01]  /*4f80*/  FFMA R10, R19, R8.reuse, R10 ;  /* 0x00000008130a7223 */ /* 0x080fe2000000000a */
[CC--:B------:R-:W-:Y:S02]  /*4f90*/  FFMA R23, R15.reuse, R8.reuse, R22 ;  /* 0x000000080f177223 */ /* 0x0c0fe40000000016 */
[-C--:B------:R-:W-:Y:S02]  /*4fa0*/  FFMA R22, R15, R9.reuse, R12 ;  /* 0x000000090f167223 */ /* 0x080fe4000000000c */
[----:B------:R-:W0:Y:S01]  /*4fb0*/  LDS.64 R12, [R4+0x1248] ;  /* 0x00124800040c7984 */ /* 0x000e220000000a00 */
[C---:B------:R-:W-:Y:S01]  /*4fc0*/  FFMA R15, R18.reuse, R8, R25 ;  /* 0x00000008120f7223 */ /* 0x040fe20000000019 */
[----:B------:R-:W-:-:S02]  /*4fd0*/  FFMA R24, R18, R9, R10 ;  /* 0x0000000912187223 */ /* 0x000fc4000000000a */
[----:B------:R-:W1:Y:S01]  /*4fe0*/  LDS.128 R8, [R4+0x1250] ;  /* 0x0012500004087984 */ /* 0x000e620000000c00 */
[C---:B0-----:R-:W-:Y:S01]  /*4ff0*/  FFMA R30, R14.reuse, R12, R21 ;  /* 0x0000000c0e1e7223 */ /* 0x041fe20000000015 */
[CC--:B------:R-:W-:Y:S01]  /*5000*/  FFMA R20, R14.reuse, R13.reuse, R20 ;  /* 0x0000000d0e147223 */ /* 0x0c0fe20000000014 */
[----:B-1----:R-:W-:Y:S02]  /*5010*/  FFMA R12, R14, R8, R23 ;  /* 0x000000080e0c7223 */ /* 0x002fe40000000017 */
[C---:B------:R-:W-:Y:S02]  /*5020*/  FFMA R21, R19.reuse, R13, R30 ;  /* 0x0000000d13157223 */ /* 0x040fe4000000001e */
[----:B------:R-:W3:Y:S01]  /*5030*/  LDG.E.CONSTANT R13, desc[UR6][R32.64+0x100] ;  /* 0x00010006200d7981 */ /* 0x000ee2000c1e9900 */
[----:B------:R-:W-:-:S03]  /*5040*/  FFMA R23, R19, R9, R12 ;  /* 0x0000000913177223 */ /* 0x000fc6000000000c */
[----:B------:R-:W4:Y:S01]  /*5050*/  LDG.E.CONSTANT R12, desc[UR6][R32.64+0x200] ;  /* 0x00020006200c7981 */ /* 0x000f22000c1e9900 */
[----:B------:R-:W-:-:S04]  /*5060*/  FFMA R20, R19, R8, R20 ;  /* 0x0000000813147223 */ /* 0x000fc80000000014 */
[-C--:B------:R-:W-:Y:S02]  /*5070*/  FFMA R30, R18, R9.reuse, R20 ;  /* 0x00000009121e7223 */ /* 0x080fe40000000014 */
[----:B------:R-:W4:Y:S01]  /*5080*/  LDG.E.CONSTANT R20, desc[UR6][R32.64+0x300] ;  /* 0x0003000620147981 */ /* 0x000f22000c1e9900 */
[----:B------:R-:W-:Y:S01]  /*5090*/  FFMA R25, R14, R9, R22 ;  /* 0x000000090e197223 */ /* 0x000fe20000000016 */
[-C--:B------:R-:W-:Y:S02]  /*50a0*/  FFMA R14, R18, R10.reuse, R23 ;  /* 0x0000000a120e7223 */ /* 0x080fe40000000017 */
[----:B------:R-:W4:Y:S01]  /*50b0*/  LDG.E.CONSTANT R23, desc[UR6][R32.64+0x400] ;  /* 0x0004000620177981 */ /* 0x000f22000c1e9900 */
[----:B------:R-:W-:-:S03]  /*50c0*/  FFMA R34, R19, R10, R25 ;  /* 0x0000000a13227223 */ /* 0x000fc60000000019 */
[----:B------:R0:W4:Y:S01]  /*50d0*/  LDG.E.CONSTANT R19, desc[UR6][R32.64+0x500] ;  /* 0x0005000620137981 */ /* 0x000122000c1e9900 */
[C---:B------:R-:W-:Y:S01]  /*50e0*/  FFMA R22, R18.reuse, R8, R21 ;  /* 0x0000000812167223 */ /* 0x040fe20000000015 */
[----:B------:R-:W-:Y:S02]  /*50f0*/  FFMA R18, R18, R11, R34 ;  /* 0x0000000b12127223 */ /* 0x000fe40000000022 */
[----:B------:R-:W2:Y:S02]  /*5100*/  LDS.128 R8, [R4+0x12c0] ;  /* 0x0012c00004087984 */ /* 0x000ea40000000c00 */
[C---:B--2---:R-:W-:Y:S01]  /*5110*/  FFMA R8, R7.reuse, R8, R28 ;  /* 0x0000000807087223 */ /* 0x044fe2000000001c */
[C---:B------:R-:W-:Y:S01]  /*5120*/  FFMA R26, R7.reuse, R9, R26 ;  /* 0x00000009071a7223 */ /* 0x040fe2000000001a */
[C---:B------:R-:W-:Y:S01]  /*5130*/  FFMA R28, R7.reuse, R10, R15 ;  /* 0x0000000a071c7223 */ /* 0x040fe2000000000f */
[----:B------:R-:W-:Y:S01]  /*5140*/  FFMA R25, R7, R11, R24 ;  /* 0x0000000b07197223 */ /* 0x000fe20000000018 */
[----:B0-----:R-:W-:-:S05]  /*5150*/  IADD3 R33, PT, PT, R6, 0x1800, RZ ;  /* 0x0000180006217810 */ /* 0x001fca0007ffe0ff */
[----:B------:R-:W-:Y:S01]  /*5160*/  IMAD.WIDE.U32 R32, R33, 0x4, R16 ;  /* 0x0000000421207825 */ /* 0x000fe200078e0010 */
[----:B------:R-:W-:-:S03]  /*5170*/  IADD3 R31, PT, PT, R6, 0x1880, RZ ;  /* 0x00001880061f7810 */ /* 0x000fc60007ffe0ff */
[C---:B---3--:R-:W-:Y:S01]  /*5180*/  FFMA R21, R13.reuse, R9, R8 ;  /* 0x000000090d157223 */ /* 0x048fe20000000008 */
[CC--:B------:R-:W-:Y:S01]  /*5190*/  FFMA R15, R13.reuse, R10.reuse, R26 ;  /* 0x0000000a0d0f7223 */ /* 0x0c0fe2000000001a */
[CC--:B------:R-:W-:Y:S01]  /*51a0*/  FFMA R27, R13.reuse, R11.reuse, R28 ;  /* 0x0000000b0d1b7223 */ /* 0x0c0fe2000000001c */
[----:B------:R-:W0:Y:S01]  /*51b0*/  LDS.64 R8, [R4+0x12d0] ;  /* 0x0012d00004087984 */ /* 0x000e220000000a00 */
[C---:B----4-:R-:W-:Y:S01]  /*51c0*/  FFMA R21, R12.reuse, R10, R21 ;  /* 0x0000000a0c157223 */ /* 0x050fe20000000015 */
[----:B------:R-:W-:Y:S02]  /*51d0*/  FFMA R28, R12, R11, R15 ;  /* 0x0000000b0c1c7223 */ /* 0x000fe4000000000f */
[----:B------:R-:W1:Y:S01]  /*51e0*/  LDS.64 R10, [R4+0x1338] ;  /* 0x00133800040a7984 */ /* 0x000e620000000a00 */
[----:B0-----:R-:W-:Y:S01]  /*51f0*/  FFMA R26, R13, R8, R25 ;  /* 0x000000080d1a7223 */ /* 0x001fe20000000019 */
[CC--:B-1----:R-:W-:Y:S01]  /*5200*/  FFMA R22, R7.reuse, R10.reuse, R22 ;  /* 0x0000000a07167223 */ /* 0x0c2fe20000000016 */
[----:B------:R-:W-:Y:S01]  /*5210*/  FFMA R10, R20, R10, R21 ;  /* 0x0000000a140a7223 */ /* 0x000fe20000000015 */
[----:B------:R-:W-:Y:S01]  /*5220*/  FFMA R24, R7, R11, R30 ;  /* 0x0000000b07187223 */ /* 0x000fe2000000001e */
[C---:B------:R-:W-:Y:S01]  /*5230*/  FFMA R15, R12.reuse, R8, R27 ;  /* 0x000000080c0f7223 */ /* 0x040fe2000000001b */
[----:B------:R-:W-:Y:S01]  /*5240*/  FFMA R26, R12, R9, R26 ;  /* 0x000000090c1a7223 */ /* 0x000fe2000000001a */
[-C--:B------:R-:W-:Y:S01]  /*5250*/  FFMA R29, R13, R11.reuse, R22 ;  /* 0x0000000b0d1d7223 */ /* 0x080fe20000000016 */
[-C--:B------:R-:W-:Y:S01]  /*5260*/  FFMA R28, R20, R11.reuse, R28 ;  /* 0x0000000b141c7223 */ /* 0x080fe2000000001c */
[----:B------:R-:W-:-:S02]  /*5270*/  FFMA R30, R23, R11, R10 ;  /* 0x0000000b171e7223 */ /* 0x000fc4000000000a */
[----:B------:R-:W0:Y:S02]  /*5280*/  LDS.128 R8, [R4+0x1340] ;  /* 0x0013400004087984 */ /* 0x000e240000000c00 */
[CC--:B0-----:R-:W-:Y:S01]  /*5290*/  FFMA R14, R7.reuse, R8.reuse, R14 ;  /* 0x00000008070e7223 */ /* 0x0c1fe2000000000e */
[-C--:B------:R-:W-:Y:S01]  /*52a0*/  FFMA R7, R7, R9.reuse, R18 ;  /* 0x0000000907077223 */ /* 0x080fe20000000012 */
[CC--:B------:R-:W-:Y:S01]  /*52b0*/  FFMA R24, R13.reuse, R8.reuse, R24 ;  /* 0x000000080d187223 */ /* 0x0c0fe20000000018 */
[C---:B------:R-:W-:Y:S01]  /*52c0*/  FFMA R29, R12.reuse, R8, R29 ;  /* 0x000000080c1d7223 */ /* 0x040fe2000000001d */
[CC--:B------:R-:W-:Y:S01]  /*52d0*/  FFMA R21, R13.reuse, R9.reuse, R14 ;  /* 0x000000090d157223 */ /* 0x0c0fe2000000000e */
[-C--:B------:R-:W-:Y:S01]  /*52e0*/  FFMA R22, R13, R10.reuse, R7 ;  /* 0x0000000a0d167223 */ /* 0x080fe20000000007 */
[C---:B------:R-:W-:Y:S01]  /*52f0*/  FFMA R24, R12.reuse, R9, R24 ;  /* 0x000000090c187223 */ /* 0x040fe20000000018 */
[----:B------:R0:W2:Y:S01]  /*5300*/  LDG.E.CONSTANT R18, desc[UR6][R32.64] ;  /* 0x0000000620127981 */ /* 0x0000a2000c1e9900 */
[C---:B------:R-:W-:Y:S01]  /*5310*/  FFMA R21, R12.reuse, R10, R21 ;  /* 0x0000000a0c157223 */ /* 0x040fe20000000015 */
[----:B------:R-:W-:Y:S01]  /*5320*/  FFMA R22, R12, R11, R22 ;  /* 0x0000000b0c167223 */ /* 0x000fe20000000016 */
[----:B------:R-:W-:-:S04]  /*5330*/  FFMA R12, R20, R8, R15 ;  /* 0x00000008140c7223 */ /* 0x000fc8000000000f */
[CC--:B------:R-:W-:Y:S02]  /*5340*/  FFMA R27, R23.reuse, R9.reuse, R12 ;  /* 0x00000009171b7223 */ /* 0x0c0fe4000000000c */
[----:B------:R-:W1:Y:S01]  /*5350*/  LDS.128 R12, [R4+0x13b0] ;  /* 0x0013b000040c7984 */ /* 0x000e620000000c00 */
[----:B------:R-:W-:Y:S01]  /*5360*/  FFMA R25, R20, R9, R26 ;  /* 0x0000000914197223 */ /* 0x000fe2000000001a */
[----:B0-----:R-:W-:Y:S01]  /*5370*/  IADD3 R33, PT, PT, R6, 0x1840, RZ ;  /* 0x0000184006217810 */ /* 0x001fe20007ffe0ff */
[-C--:B------:R-:W-:Y:S01]  /*5380*/  FFMA R28, R23, R8.reuse, R28 ;  /* 0x00000008171c7223 */ /* 0x080fe2000000001c */
[----:B------:R-:W-:Y:S01]  /*5390*/  FFMA R7, R19, R8, R30 ;  /* 0x0000000813077223 */ /* 0x000fe2000000001e */
[----:B------:R-:W-:Y:S02]  /*53a0*/  FFMA R8, R23, R10, R25 ;  /* 0x0000000a17087223 */ /* 0x000fe40000000019 */
[----:B------:R-:W-:-:S04]  /*53b0*/  IMAD.WIDE.U32 R32, R33, 0x4, R16 ;  /* 0x0000000421207825 */ /* 0x000fc800078e0010 */
[----:B------:R-:W-:Y:S01]  /*53c0*/  FFMA R25, R19, R11, R8 ;  /* 0x0000000b13197223 */ /* 0x000fe20000000008 */
[----:B------:R-:W-:-:S04]  /*53d0*/  IMAD.WIDE.U32 R30, R31, 0x4, R16 ;  /* 0x000000041f1e7825 */ /* 0x000fc800078e0010 */
[C---:B-1----:R-:W-:Y:S02]  /*53e0*/  FFMA R11, R20.reuse, R13, R24 ;  /* 0x0000000d140b7223 */ /* 0x042fe40000000018 */
[----:B------:R-:W3:Y:S01]  /*53f0*/  LDG.E.CONSTANT R24, desc[UR6][R32.64] ;  /* 0x0000000620187981 */ /* 0x000ee2000c1e9900 */
[C---:B------:R-:W-:Y:S01]  /*5400*/  FFMA R8, R20.reuse, R12, R29 ;  /* 0x0000000c14087223 */ /* 0x040fe2000000001d */
[C---:B------:R-:W-:Y:S02]  /*5410*/  FFMA R29, R20.reuse, R15, R22 ;  /* 0x0000000f141d7223 */ /* 0x040fe40000000016 */
[----:B------:R-:W4:Y:S01]  /*5420*/  LDG.E.CONSTANT R22, desc[UR6][R30.64] ;  /* 0x000000061e167981 */ /* 0x000f22000c1e9900 */
[----:B------:R-:W-:Y:S01]  /*5430*/  FFMA R9, R19, R9, R28 ;  /* 0x0000000913097223 */ /* 0x000fe2000000001c */
[----:B------:R-:W-:Y:S01]  /*5440*/  FFMA R8, R23, R13, R8 ;  /* 0x0000000d17087223 */ /* 0x000fe20000000008 */
[----:B------:R-:W-:Y:S01]  /*5450*/  FFMA R27, R19, R10, R27 ;  /* 0x0000000a131b7223 */ /* 0x000fe2000000001b */
[----:B------:R-:W-:-:S04]  /*5460*/  FFMA R10, R20, R14, R21 ;  /* 0x0000000e140a7223 */ /* 0x000fc80000000015 */
[----:B------:R-:W-:Y:S01]  /*5470*/  FFMA R10, R23, R15, R10 ;  /* 0x0000000f170a7223 */ /* 0x000fe2000000000a */
[----:B------:R-:W-:-:S05]  /*5480*/  IADD3 R21, PT, PT, R6, 0x18c0, RZ ;  /* 0x000018c006157810 */ /* 0x000fca0007ffe0ff */
[----:B------:R-:W-:-:S04]  /*5490*/  IMAD.WIDE.U32 R20, R21, 0x4, R16 ;  /* 0x0000000415147825 */ /* 0x000fc800078e0010 */
[C---:B--2---:R-:W-:Y:S01]  /*54a0*/  FFMA R35, R18.reuse, R12, R7 ;  /* 0x0000000c12237223 */ /* 0x044fe20000000007 */
[CC--:B------:R-:W-:Y:S01]  /*54b0*/  FFMA R9, R18.reuse, R13.reuse, R9 ;  /* 0x0000000d12097223 */ /* 0x0c0fe20000000009 */
[-C--:B------:R-:W-:Y:S01]  /*54c0*/  FFMA R12, R23, R14.reuse, R11 ;  /* 0x0000000e170c7223 */ /* 0x080fe2000000000b */
[CC--:B------:R-:W-:Y:S01]  /*54d0*/  FFMA R11, R19.reuse, R14.reuse, R8 ;  /* 0x0000000e130b7223 */ /* 0x0c0fe20000000008 */
[-C--:B------:R-:W-:Y:S01]  /*54e0*/  FFMA R27, R18, R14.reuse, R27 ;  /* 0x0000000e121b7223 */ /* 0x080fe2000000001b */
[----:B------:R-:W2:Y:S01]  /*54f0*/  LDG.E.CONSTANT R7, desc[UR6][R20.64] ;  /* 0x0000000614077981 */ /* 0x000ea2000c1e9900 */
[C---:B---3--:R-:W-:Y:S01]  /*5500*/  FFMA R35, R24.reuse, R13, R35 ;  /* 0x0000000d18237223 */ /* 0x048fe20000000023 */
[-C--:B------:R-:W-:Y:S02]  /*5510*/  FFMA R13, R24, R14.reuse, R9 ;  /* 0x0000000e180d7223 */ /* 0x080fe40000000009 */
[----:B------:R-:W0:Y:S01]  /*5520*/  LDS.64 R8, [R4+0x13c0] ;  /* 0x0013c00004087984 */ /* 0x000e220000000a00 */
[C---:B----4-:R-:W-:Y:S01]  /*5530*/  FFMA R30, R22.reuse, R14, R35 ;  /* 0x0000000e161e7223 */ /* 0x050fe20000000023 */
[-C--:B------:R-:W-:Y:S01]  /*5540*/  FFMA R14, R19, R15.reuse, R12 ;  /* 0x0000000f130e7223 */ /* 0x080fe2000000000c */
[----:B------:R-:W-:-:S02]  /*5550*/  FFMA R28, R22, R15, R13 ;  /* 0x0000000f161c7223 */ /* 0x000fc4000000000d */
[----:B------:R-:W1:Y:S01]  /*5560*/  LDS.64 R12, [R4+0x1428] ;  /* 0x00142800040c7984 */ /* 0x000e620000000a00 */
[-C--:B0-----:R-:W-:Y:S01]  /*5570*/  FFMA R32, R23, R8.reuse, R29 ;  /* 0x0000000817207223 */ /* 0x081fe2000000001d */
[-C--:B------:R-:W-:Y:S01]  /*5580*/  FFMA R23, R18, R15.reuse, R25 ;  /* 0x0000000f12177223 */ /* 0x080fe20000000019 */
[C---:B------:R-:W-:Y:S01]  /*5590*/  FFMA R25, R24.reuse, R15, R27 ;  /* 0x0000000f18197223 */ /* 0x040fe2000000001b */
[CC--:B------:R-:W-:Y:S02]  /*55a0*/  FFMA R15, R19.reuse, R8.reuse, R10 ;  /* 0x00000008130f7223 */ /* 0x0c0fe4000000000a */
[-C--:B------:R-:W-:Y:S01]  /*55b0*/  FFMA R26, R24, R8.reuse, R23 ;  /* 0x00000008181a7223 */ /* 0x080fe20000000017 */
[-C--:B------:R-:W-:Y:S01]  /*55c0*/  FFMA R32, R19, R9.reuse, R32 ;  /* 0x0000000913207223 */ /* 0x080fe20000000020 */
[----:B------:R-:W-:Y:S01]  /*55d0*/  FFMA R19, R22, R8, R25 ;  /* 0x0000000816137223 */ /* 0x000fe20000000019 */
[----:B-1----:R-:W-:Y:S01]  /*55e0*/  FFMA R25, R18, R12, R11 ;  /* 0x0000000c12197223 */ /* 0x002fe2000000000b */
[----:B------:R-:W-:-:S02]  /*55f0*/  FFMA R26, R22, R9, R26 ;  /* 0x00000009161a7223 */ /* 0x000fc4000000001a */
[----:B------:R-:W0:Y:S01]  /*5600*/  LDS.128 R8, [R4+0x1430] ;  /* 0x0014300004087984 */ /* 0x000e220000000c00 */
[----:B------:R-:W-:-:S03]  /*5610*/  FFMA R23, R18, R13, R14 ;  /* 0x0000000d12177223 */ /* 0x000fc6000000000e */
[----:B------:R-:W3:Y:S01]  /*5620*/  LDG.E.CONSTANT R14, desc[UR6][R20.64+0x100] ;  /* 0x00010006140e7981 */ /* 0x000ee2000c1e9900 */
[----:B------:R-:W-:Y:S01]  /*5630*/  FFMA R25, R24, R13, R25 ;  /* 0x0000000d18197223 */ /* 0x000fe20000000019 */
[----:B0-----:R-:W-:-:S04]  /*5640*/  FFMA R15, R18, R8, R15 ;  /* 0x00000008120f7223 */ /* 0x001fc8000000000f */
[-C--:B------:R-:W-:Y:S02]  /*5650*/  FFMA R13, R24, R9.reuse, R15 ;  /* 0x00000009180d7223 */ /* 0x080fe4000000000f */
[----:B------:R-:W4:Y:S01]  /*5660*/  LDG.E.CONSTANT R15, desc[UR6][R20.64+0x200] ;  /* 0x00020006140f7981 */ /* 0x000f22000c1e9900 */
[----:B------:R-:W-:Y:S01]  /*5670*/  FFMA R27, R18, R9, R32 ;  /* 0x00000009121b7223 */ /* 0x000fe20000000020 */
[----:B------:R-:W-:-:S03]  /*5680*/  FFMA R32, R24, R8, R23 ;  /* 0x0000000818207223 */ /* 0x000fc60000000017 */
        /* <DEDUP_REMOVED lines=9> */
[----:B------:R-:W-:-:S03]  /*5720*/  FFMA R25, R7, R9, R28 ;  /* 0x0000000907197223 */ /* 0x000fc6000000001c */
[C---:B---3--:R-:W-:Y:S01]  /*5730*/  FFMA R8, R14.reuse, R9, R23 ;  /* 0x000000090e087223 */ /* 0x048fe20000000017 */
[CC--:B------:R-:W-:Y:S01]  /*5740*/  FFMA R23, R7.reuse, R10.reuse, R19 ;  /* 0x0000000a07177223 */ /* 0x0c0fe20000000013 */
[CC--:B------:R-:W-:Y:S01]  /*5750*/  FFMA R28, R14.reuse, R10.reuse, R25 ;  /* 0x0000000a0e1c7223 */ /* 0x0c0fe20000000019 */
[-C--:B------:R-:W-:Y:S02]  /*5760*/  FFMA R25, R7, R11.reuse, R26 ;  /* 0x0000000b07197223 */ /* 0x080fe4000000001a */
[-C--:B------:R-:W-:Y:S01]  /*5770*/  FFMA R23, R14, R11.reuse, R23 ;  /* 0x0000000b0e177223 */ /* 0x080fe20000000017 */
[C---:B----4-:R-:W-:Y:S02]  /*5780*/  FFMA R19, R15.reuse, R10, R8 ;  /* 0x0000000a0f137223 */ /* 0x050fe40000000008 */
[----:B------:R-:W0:Y:S01]  /*5790*/  LDS.64 R8, [R4+0x14b0] ;  /* 0x0014b00004087984 */ /* 0x000e220000000a00 */
[----:B------:R-:W-:-:S03]  /*57a0*/  FFMA R26, R15, R11, R28 ;  /* 0x0000000b0f1a7223 */ /* 0x000fc6000000001c */
[----:B------:R-:W1:Y:S01]  /*57b0*/  LDS.64 R10, [R4+0x1518] ;  /* 0x00151800040a7984 */ /* 0x000e620000000a00 */
[-C--:B0-----:R-:W-:Y:S01]  /*57c0*/  FFMA R28, R14, R8.reuse, R25 ;  /* 0x000000080e1c7223 */ /* 0x081fe20000000019 */
[----:B------:R-:W-:-:S03]  /*57d0*/  FFMA R25, R15, R8, R23 ;  /* 0x000000080f197223 */ /* 0x000fc60000000017 */
[----:B------:R-:W-:Y:S01]  /*57e0*/  FFMA R23, R15, R9, R28 ;  /* 0x000000090f177223 */ /* 0x000fe2000000001c */
[CC--:B-1----:R-:W-:Y:S01]  /*57f0*/  FFMA R9, R7.reuse, R10.reuse, R24 ;  /* 0x0000000a07097223 */ /* 0x0c2fe20000000018 */
[C---:B------:R-:W-:Y:S02]  /*5800*/  FFMA R10, R12.reuse, R10, R19 ;  /* 0x0000000a0c0a7223 */ /* 0x040fe40000000013 */
[----:B------:R-:W2:Y:S01]  /*5810*/  LDG.E.CONSTANT R19, desc[UR6][R20.64+0x500] ;  /* 0x0005000614137981 */ /* 0x000ea2000c1e9900 */
[-C--:B------:R-:W-:Y:S01]  /*5820*/  FFMA R24, R12, R11.reuse, R26 ;  /* 0x0000000b0c187223 */ /* 0x080fe2000000001a */
[-C--:B------:R-:W-:Y:S01]  /*5830*/  FFMA R27, R7, R11.reuse, R32 ;  /* 0x0000000b071b7223 */ /* 0x080fe20000000020 */
[-C--:B------:R-:W-:Y:S01]  /*5840*/  FFMA R28, R14, R11.reuse, R9 ;  /* 0x0000000b0e1c7223 */ /* 0x080fe20000000009 */
[----:B------:R-:W-:Y:S02]  /*5850*/  FFMA R26, R13, R11, R10 ;  /* 0x0000000b0d1a7223 */ /* 0x000fe4000000000a */
[----:B------:R-:W0:Y:S02]  /*5860*/  LDS.128 R8, [R4+0x1520] ;  /* 0x0015200004087984 */ /* 0x000e240000000c00 */
[C---:B0-----:R-:W-:Y:S01]  /*5870*/  FFMA R18, R7.reuse, R8, R18 ;  /* 0x0000000807127223 */ /* 0x041fe20000000012 */
[----:B------:R-:W-:-:S03]  /*5880*/  FFMA R7, R7, R9, R22 ;  /* 0x0000000907077223 */ /* 0x000fc60000000016 */
[C---:B------:R-:W-:Y:S01]  /*5890*/  FFMA R18, R14.reuse, R9, R18 ;  /* 0x000000090e127223 */ /* 0x040fe20000000012 */
[----:B------:R-:W-:-:S03]  /*58a0*/  FFMA R22, R14, R8, R27 ;  /* 0x000000080e167223 */ /* 0x000fc6000000001b */
[-C--:B------:R-:W-:Y:S02]  /*58b0*/  FFMA R27, R15, R10.reuse, R18 ;  /* 0x0000000a0f1b7223 */ /* 0x080fe40000000012 */
[----:B------:R-:W3:Y:S01]  /*58c0*/  LDG.E.CONSTANT R18, desc[UR6][R20.64+0x600] ;  /* 0x0006000614127981 */ /* 0x000ee2000c1e9900 */
[----:B------:R-:W-:-:S03]  /*58d0*/  FFMA R30, R14, R10, R7 ;  /* 0x0000000a0e1e7223 */ /* 0x000fc60000000007 */
[----:B------:R-:W4:Y:S01]  /*58e0*/  LDG.E.CONSTANT R7, desc[UR6][R20.64+0x700] ;  /* 0x0007000614077981 */ /* 0x000f22000c1e9900 */
[C---:B------:R-:W-:Y:S01]  /*58f0*/  FFMA R14, R15.reuse, R9, R22 ;  /* 0x000000090f0e7223 */ /* 0x040fe20000000016 */
[CC--:B------:R-:W-:Y:S01]  /*5900*/  FFMA R29, R15.reuse, R8.reuse, R28 ;  /* 0x000000080f1d7223 */ /* 0x0c0fe2000000001c */
[----:B------:R-:W-:Y:S02]  /*5910*/  FFMA R22, R15, R11, R30 ;  /* 0x0000000b0f167223 */ /* 0x000fe4000000001e */
[----:B------:R0:W4:Y:S01]  /*5920*/  LDG.E.CONSTANT R15, desc[UR6][R20.64+0x800] ;  /* 0x00080006140f7981 */ /* 0x000122000c1e9900 */
[C---:B------:R-:W-:Y:S01]  /*5930*/  FFMA R23, R12.reuse, R9, R23 ;  /* 0x000000090c177223 */ /* 0x040fe20000000017 */
[-C--:B------:R-:W-:Y:S01]  /*5940*/  FFMA R28, R12, R8.reuse, R25 ;  /* 0x000000080c1c7223 */ /* 0x080fe20000000019 */
[----:B------:R-:W-:-:S03]  /*5950*/  FFMA R24, R13, R8, R24 ;  /* 0x000000080d187223 */ /* 0x000fc60000000018 */
[----:B------:R-:W-:Y:S01]  /*5960*/  FFMA R28, R13, R9, R28 ;  /* 0x000000090d1c7223 */ /* 0x000fe2000000001c */
[----:B------:R-:W-:-:S05]  /*5970*/  IADD3 R31, PT, PT, R6, 0x1b00, RZ ;  /* 0x00001b00061f7810 */ /* 0x000fca0007ffe0ff */
[----:B------:R-:W-:-:S04]  /*5980*/  IMAD.WIDE.U32 R30, R31, 0x4, R16 ;  /* 0x000000041f1e7825 */ /* 0x000fc800078e0010 */
[----:B--2---:R-:W-:Y:S01]  /*5990*/  FFMA R25, R19, R8, R26 ;  /* 0x0000000813197223 */ /* 0x004fe2000000001a */
[-C--:B------:R-:W-:Y:S01]  /*59a0*/  FFMA R8, R13, R10.reuse, R23 ;  /* 0x0000000a0d087223 */ /* 0x080fe20000000017 */
[C---:B------:R-:W-:Y:S01]  /*59b0*/  FFMA R24, R19.reuse, R9, R24 ;  /* 0x0000000913187223 */ /* 0x040fe20000000018 */
[C---:B------:R-:W-:Y:S02]  /*59c0*/  FFMA R33, R19.reuse, R10, R28 ;  /* 0x0000000a13217223 */ /* 0x040fe4000000001c */
[----:B------:R-:W-:Y:S02]  /*59d0*/  FFMA R23, R19, R11, R8 ;  /* 0x0000000b13177223 */ /* 0x000fe40000000008 */
[----:B------:R-:W1:Y:S02]  /*59e0*/  LDS.128 R8, [R4+0x1590] ;  /* 0x0015900004087984 */ /* 0x000e640000000c00 */
[C---:B-1----:R-:W-:Y:S01]  /*59f0*/  FFMA R26, R12.reuse, R9, R14 ;  /* 0x000000090c1a7223 */ /* 0x042fe2000000000e */
[C---:B------:R-:W-:Y:S01]  /*5a00*/  FFMA R14, R12.reuse, R10, R27 ;  /* 0x0000000a0c0e7223 */ /* 0x040fe2000000001b */
[C---:B------:R-:W-:Y:S01]  /*5a10*/  FFMA R28, R12.reuse, R8, R29 ;  /* 0x000000080c1c7223 */ /* 0x040fe2000000001d */
[----:B------:R-:W-:-:S02]  /*5a20*/  FFMA R27, R12, R11, R22 ;  /* 0x0000000b0c1b7223 */ /* 0x000fc40000000016 */
[----:B------:R-:W2:Y:S01]  /*5a30*/  LDG.E.CONSTANT R12, desc[UR6][R30.64] ;  /* 0x000000061e0c7981 */ /* 0x000ea2000c1e9900 */
[----:B---3--:R-:W-:-:S04]  /*5a40*/  FFMA R8, R18, R8, R25 ;  /* 0x0000000812087223 */ /* 0x008fc80000000019 */
[-C--:B----4-:R-:W-:Y:S01]  /*5a50*/  FFMA R8, R7, R9.reuse, R8 ;  /* 0x0000000907087223 */ /* 0x090fe20000000008 */
[-C--:B------:R-:W-:Y:S01]  /*5a60*/  FFMA R28, R13, R9.reuse, R28 ;  /* 0x000000090d1c7223 */ /* 0x080fe2000000001c */
[C---:B0-----:R-:W-:Y:S02]  /*5a70*/  FFMA R20, R18.reuse, R9, R24 ;  /* 0x0000000912147223 */ /* 0x041fe40000000018 */
        /* <DEDUP_REMOVED lines=8> */
[-C--:B------:R-:W-:Y:S01]  /*5b00*/  FFMA R24, R19, R11.reuse, R24 ;  /* 0x0000000b13187223 */ /* 0x080fe20000000018 */
[-C--:B------:R-:W-:Y:S01]  /*5b10*/  FFMA R26, R7, R11.reuse, R26 ;  /* 0x0000000b071a7223 */ /* 0x080fe2000000001a */
[----:B------:R-:W-:Y:S01]  /*5b20*/  FFMA R20, R15, R11, R20 ;  /* 0x0000000b0f147223 */ /* 0x000fe20000000014 */
[----:B0-----:R-:W-:-:S02]  /*5b30*/  FFMA R23, R19, R8, R10 ;  /* 0x0000000813177223 */ /* 0x001fc4000000000a */
[----:B------:R-:W0:Y:S01]  /*5b40*/  LDS.64 R10, [R4+0x1608] ;  /* 0x00160800040a7984 */ /* 0x000e220000000a00 */
[-C--:B------:R-:W-:Y:S01]  /*5b50*/  FFMA R22, R13, R8.reuse, R27 ;  /* 0x000000080d167223 */ /* 0x080fe2000000001b */
[-C--:B------:R-:W-:Y:S01]  /*5b60*/  FFMA R28, R7, R8.reuse, R14 ;  /* 0x00000008071c7223 */ /* 0x080fe2000000000e */
[----:B------:R-:W-:Y:S01]  /*5b70*/  FFMA R27, R15, R8, R26 ;  /* 0x000000080f1b7223 */ /* 0x000fe2000000001a */
[----:B------:R-:W3:Y:S01]  /*5b80*/  LDG.E.CONSTANT R14, desc[UR6][R30.64+0x100] ;  /* 0x000100061e0e7981 */ /* 0x000ee2000c1e9900 */
[----:B------:R-:W-:-:S03]  /*5b90*/  FFMA R22, R19, R9, R22 ;  /* 0x0000000913167223 */ /* 0x000fc60000000016 */
[----:B------:R-:W4:Y:S01]  /*5ba0*/  LDG.E.CONSTANT R13, desc[UR6][R30.64+0x200] ;  /* 0x000200061e0d7981 */ /* 0x000f22000c1e9900 */
[C---:B0-----:R-:W-:Y:S01]  /*5bb0*/  FFMA R10, R18.reuse, R10, R25 ;  /* 0x0000000a120a7223 */ /* 0x041fe20000000019 */
[----:B------:R-:W-:Y:S01]  /*5bc0*/  FFMA R26, R18, R11, R24 ;  /* 0x0000000b121a7223 */ /* 0x000fe20000000018 */
[----:B------:R-:W-:Y:S02]  /*5bd0*/  FFMA R25, R15, R9, R28 ;  /* 0x000000090f197223 */ /* 0x000fe4000000001c */
[----:B------:R-:W-:Y:S02]  /*5be0*/  FFMA R24, R7, R11, R10 ;  /* 0x0000000b07187223 */ /* 0x000fe4000000000a */
[----:B------:R-:W0:Y:S01]  /*5bf0*/  LDS.128 R8, [R4+0x1610] ;  /* 0x0016100004087984 */ /* 0x000e220000000c00 */
[----:B------:R-:W-:-:S05]  /*5c00*/  IADD3 R33, PT, PT, R6, 0x1c00, RZ ;  /* 0x00001c0006217810 */ /* 0x000fca0007ffe0ff */
[----:B------:R-:W-:-:S04]  /*5c10*/  IMAD.WIDE.U32 R32, R33, 0x4, R16 ;  /* 0x0000000421207825 */ /* 0x000fc800078e0010 */
[CC--:B0-----:R-:W-:Y:S01]  /*5c20*/  FFMA R28, R18.reuse, R8.reuse, R23 ;  /* 0x00000008121c7223 */ /* 0x0c1fe20000000017 */
[-C--:B------:R-:W-:Y:S01]  /*5c30*/  FFMA R19, R18, R9.reuse, R22 ;  /* 0x0000000912137223 */ /* 0x080fe20000000016 */
[C---:B------:R-:W-:Y:S02]  /*5c40*/  FFMA R22, R7.reuse, R8, R26 ;  /* 0x0000000807167223 */ /* 0x040fe4000000001a */
[CC--:B------:R-:W-:Y:S01]  /*5c50*/  FFMA R23, R7.reuse, R9.reuse, R28 ;  /* 0x0000000907177223 */ /* 0x0c0fe2000000001c */
[----:B------:R-:W-:Y:S02]  /*5c60*/  FFMA R18, R7, R10, R19 ;  /* 0x0000000a07127223 */ /* 0x000fe40000000013 */
[----:B------:R0:W4:Y:S04]  /*5c70*/  LDG.E.CONSTANT R7, desc[UR6][R30.64+0x300] ;  /* 0x000300061e077981 */ /* 0x000128000c1e9900 */
[----:B------:R1:W4:Y:S01]  /*5c80*/  LDG.E.CONSTANT R19, desc[UR6][R32.64] ;  /* 0x0000000620137981 */ /* 0x000322000c1e9900 */
[C---:B------:R-:W-:Y:S01]  /*5c90*/  FFMA R29, R15.reuse, R8, R24 ;  /* 0x000000080f1d7223 */ /* 0x040fe20000000018 */
[C---:B------:R-:W-:Y:S01]  /*5ca0*/  FFMA R22, R15.reuse, R9, R22 ;  /* 0x000000090f167223 */ /* 0x040fe20000000016 */
[C---:B------:R-:W-:Y:S01]  /*5cb0*/  FFMA R23, R15.reuse, R10, R23 ;  /* 0x0000000a0f177223 */ /* 0x040fe20000000017 */
[----:B------:R-:W-:-:S02]  /*5cc0*/  FFMA R18, R15, R11, R18 ;  /* 0x0000000b0f127223 */ /* 0x000fc40000000012 */
[----:B------:R-:W2:Y:S01]  /*5cd0*/  LDS.128 R8, [R4+0x1680] ;  /* 0x0016800004087984 */ /* 0x000ea20000000c00 */
[----:B------:R-:W-:-:S05]  /*5ce0*/  IADD3 R15, PT, PT, R6, 0x1c40, RZ ;  /* 0x00001c40060f7810 */ /* 0x000fca0007ffe0ff */
[----:B0-----:R-:W-:-:S04]  /*5cf0*/  IMAD.WIDE.U32 R30, R15, 0x4, R16 ;  /* 0x000000040f1e7825 */ /* 0x001fc800078e0010 */
[C---:B--2---:R-:W-:Y:S02]  /*5d00*/  FFMA R35, R12.reuse, R8, R21 ;  /* 0x000000080c237223 */ /* 0x044fe40000000015 */
[----:B------:R0:W2:Y:S01]  /*5d10*/  LDG.E.CONSTANT R21, desc[UR6][R30.64] ;  /* 0x000000061e157981 */ /* 0x0000a2000c1e9900 */
[C---:B------:R-:W-:Y:S01]  /*5d20*/  FFMA R15, R12.reuse, R9, R20 ;  /* 0x000000090c0f7223 */ /* 0x040fe20000000014 */
[CC--:B------:R-:W-:Y:S01]  /*5d30*/  FFMA R27, R12.reuse, R10.reuse, R27 ;  /* 0x0000000a0c1b7223 */ /* 0x0c0fe2000000001b */
[----:B------:R-:W-:Y:S01]  /*5d40*/  FFMA R25, R12, R11, R25 ;  /* 0x0000000b0c197223 */ /* 0x000fe20000000019 */
[C---:B---3--:R-:W-:Y:S01]  /*5d50*/  FFMA R20, R14.reuse, R9, R35 ;  /* 0x000000090e147223 */ /* 0x048fe20000000023 */
[CC--:B-1----:R-:W-:Y:S01]  /*5d60*/  FFMA R32, R14.reuse, R10.reuse, R15 ;  /* 0x0000000a0e207223 */ /* 0x0c2fe2000000000f */
[-C--:B------:R-:W-:Y:S01]  /*5d70*/  FFMA R26, R14, R11.reuse, R27 ;  /* 0x0000000b0e1a7223 */ /* 0x080fe2000000001b */
[----:B------:R-:W1:Y:S01]  /*5d80*/  LDS.64 R8, [R4+0x1690] ;  /* 0x0016900004087984 */ /* 0x000e620000000a00 */
[C---:B----4-:R-:W-:Y:S01]  /*5d90*/  FFMA R20, R13.reuse, R10, R20 ;  /* 0x0000000a0d147223 */ /* 0x050fe20000000014 */
[----:B------:R-:W-:-:S02]  /*5da0*/  FFMA R32, R13, R11, R32 ;  /* 0x0000000b0d207223 */ /* 0x000fc40000000020 */
[----:B------:R-:W3:Y:S01]  /*5db0*/  LDS.64 R10, [R4+0x16f8] ;  /* 0x0016f800040a7984 */ /* 0x000ee20000000a00 */
[----:B-1----:R-:W-:Y:S01]  /*5dc0*/  FFMA R24, R14, R8, R25 ;  /* 0x000000080e187223 */ /* 0x002fe20000000019 */
[C---:B---3--:R-:W-:Y:S01]  /*5dd0*/  FFMA R29, R12.reuse, R10, R29 ;  /* 0x0000000a0c1d7223 */ /* 0x048fe2000000001d */
[C---:B------:R-:W-:Y:S02]  /*5de0*/  FFMA R26, R13.reuse, R8, R26 ;  /* 0x000000080d1a7223 */ /* 0x040fe4000000001a */
[----:B------:R-:W-:Y:S01]  /*5df0*/  FFMA R24, R13, R9, R24 ;  /* 0x000000090d187223 */ /* 0x000fe20000000018 */
[-C--:B------:R-:W-:Y:S01]  /*5e00*/  FFMA R15, R12, R11.reuse, R22 ;  /* 0x0000000b0c0f7223 */ /* 0x080fe20000000016 */
[-C--:B------:R-:W-:Y:S01]  /*5e10*/  FFMA R28, R14, R11.reuse, R29 ;  /* 0x0000000b0e1c7223 */ /* 0x080fe2000000001d */
[C---:B------:R-:W-:Y:S01]  /*5e20*/  FFMA R20, R7.reuse, R10, R20 ;  /* 0x0000000a07147223 */ /* 0x040fe20000000014 */
[----:B0-----:R-:W-:-:S03]  /*5e30*/  FFMA R30, R7, R11, R32 ;  /* 0x0000000b071e7223 */ /* 0x001fc60000000020 */
        /* <DEDUP_REMOVED lines=13> */
[----:B------:R0:W3:Y:S04]  /*5f10*/  LDG.E.CONSTANT R18, desc[UR6][R14.64] ;  /* 0x000000060e127981 */ /* 0x0000e8000c1e9900 */
[----:B0-----:R-:W0:Y:S01]  /*5f20*/  LDS.128 R12, [R4+0x1770] ;  /* 0x00177000040c7984 */ /* 0x001e220000000c00 */
[C---:B------:R-:W-:Y:S01]  /*5f30*/  FFMA R23, R7.reuse, R9, R24 ;  /* 0x0000000907177223 */ /* 0x040fe20000000018 */
[C---:B------:R-:W-:Y:S01]  /*5f40*/  IADD3 R35, PT, PT, R6.reuse, 0x1cc0, RZ ;  /* 0x00001cc006237810 */ /* 0x040fe20007ffe0ff */
[-C--:B------:R-:W-:Y:S01]  /*5f50*/  FFMA R26, R7, R8.reuse, R26 ;  /* 0x00000008071a7223 */ /* 0x080fe2000000001a */
[----:B------:R-:W-:Y:S01]  /*5f60*/  FFMA R30, R19, R8, R30 ;  /* 0x00000008131e7223 */ /* 0x000fe2000000001e */
[----:B------:R-:W-:-:S02]  /*5f70*/  IADD3 R33, PT, PT, R6, 0x1d00, RZ ;  /* 0x00001d0006217810 */ /* 0x000fc40007ffe0ff */
[----:B------:R-:W-:-:S04]  /*5f80*/  IMAD.WIDE.U32 R34, R35, 0x4, R16 ;  /* 0x0000000423227825 */ /* 0x000fc800078e0010 */
[----:B------:R-:W-:Y:S01]  /*5f90*/  FFMA R25, R19, R9, R26 ;  /* 0x0000000913197223 */ /* 0x000fe2000000001a */
[----:B--2---:R-:W-:Y:S01]  /*5fa0*/  FFMA R29, R21, R8, R32 ;  /* 0x00000008151d7223 */ /* 0x004fe20000000020 */
[----:B------:R-:W-:-:S04]  /*5fb0*/  FFMA R8, R19, R10, R23 ;  /* 0x0000000a13087223 */ /* 0x000fc80000000017 */
[----:B------:R-:W-:Y:S01]  /*5fc0*/  FFMA R23, R21, R11, R8 ;  /* 0x0000000b15177223 */ /* 0x000fe20000000008 */
[----:B0-----:R-:W-:Y:S02]  /*5fd0*/  FFMA R11, R7, R13, R22 ;  /* 0x0000000d070b7223 */ /* 0x001fe40000000016 */
[----:B------:R-:W2:Y:S01]  /*5fe0*/  LDG.E.CONSTANT R22, desc[UR6][R34.64] ;  /* 0x0000000622167981 */ /* 0x000ea2000c1e9900 */
[----:B------:R-:W-:-:S04]  /*5ff0*/  IMAD.WIDE.U32 R32, R33, 0x4, R16 ;  /* 0x0000000421207825 */ /* 0x000fc800078e0010 */
[----:B------:R-:W-:Y:S01]  /*6000*/  FFMA R25, R21, R10, R25 ;  /* 0x0000000a15197223 */ /* 0x000fe20000000019 */
[C---:B------:R-:W-:Y:S01]  /*6010*/  FFMA R10, R7.reuse, R14, R27 ;  /* 0x0000000e070a7223 */ /* 0x040fe2000000001b */
[----:B------:R-:W-:Y:S02]  /*6020*/  FFMA R27, R7, R15, R20 ;  /* 0x0000000f071b7223 */ /* 0x000fe40000000014 */
[----:B------:R-:W4:Y:S01]  /*6030*/  LDG.E.CONSTANT R20, desc[UR6][R32.64] ;  /* 0x0000000620147981 */ /* 0x000f22000c1e9900 */
[----:B------:R-:W-:Y:S01]  /*6040*/  FFMA R9, R21, R9, R30 ;  /* 0x0000000915097223 */ /* 0x000fe2000000001e */
[----:B------:R-:W-:-:S04]  /*6050*/  FFMA R8, R7, R12, R28 ;  /* 0x0000000c07087223 */ /* 0x000fc8000000001c */
[C---:B------:R-:W-:Y:S01]  /*6060*/  FFMA R8, R19.reuse, R13, R8 ;  /* 0x0000000d13087223 */ /* 0x040fe20000000008 */
[----:B------:R-:W-:Y:S01]  /*6070*/  IADD3 R31, PT, PT, R6, 0x1d40, RZ ;  /* 0x00001d40061f7810 */ /* 0x000fe20007ffe0ff */
[----:B------:R-:W-:-:S04]  /*6080*/  FFMA R10, R19, R15, R10 ;  /* 0x0000000f130a7223 */ /* 0x000fc8000000000a */
[----:B------:R-:W-:-:S05]  /*6090*/  IMAD.WIDE.U32 R30, R31, 0x4, R16 ;  /* 0x000000041f1e7825 */ /* 0x000fca00078e0010 */
[----:B------:R-:W4:Y:S01]  /*60a0*/  LDG.E.CONSTANT R7, desc[UR6][R30.64] ;  /* 0x000000061e077981 */ /* 0x000f22000c1e9900 */
[C---:B---3--:R-:W-:Y:S01]  /*60b0*/  FFMA R29, R18.reuse, R12, R29 ;  /* 0x0000000c121d7223 */ /* 0x048fe2000000001d */
[CC--:B------:R-:W-:Y:S01]  /*60c0*/  FFMA R9, R18.reuse, R13.reuse, R9 ;  /* 0x0000000d12097223 */ /* 0x0c0fe20000000009 */
[-C--:B------:R-:W-:Y:S01]  /*60d0*/  FFMA R12, R19, R14.reuse, R11 ;  /* 0x0000000e130c7223 */ /* 0x080fe2000000000b */
[CC--:B------:R-:W-:Y:S01]  /*60e0*/  FFMA R11, R21.reuse, R14.reuse, R8 ;  /* 0x0000000e150b7223 */ /* 0x0c0fe20000000008 */
[-C--:B------:R-:W-:Y:S01]  /*60f0*/  FFMA R25, R18, R14.reuse, R25 ;  /* 0x0000000e12197223 */ /* 0x080fe20000000019 */
[C---:B--2---:R-:W-:Y:S01]  /*6100*/  FFMA R29, R22.reuse, R13, R29 ;  /* 0x0000000d161d7223 */ /* 0x044fe2000000001d */
        /* <DEDUP_REMOVED lines=10> */
[----:B------:R-:W-:Y:S01]  /*61b0*/  FFMA R19, R20, R8, R23 ;  /* 0x0000000814137223 */ /* 0x000fe20000000017 */
[----:B-1----:R-:W-:Y:S01]  /*61c0*/  FFMA R23, R18, R12, R11 ;  /* 0x0000000c12177223 */ /* 0x002fe2000000000b */
[C---:B------:R-:W-:Y:S01]  /*61d0*/  FFMA R15, R21.reuse, R8, R10 ;  /* 0x00000008150f7223 */ /* 0x040fe2000000000a */
[-C--:B------:R-:W-:Y:S01]  /*61e0*/  FFMA R32, R21, R9.reuse, R32 ;  /* 0x0000000915207223 */ /* 0x080fe20000000020 */
[----:B------:R-:W-:Y:S01]  /*61f0*/  FFMA R24, R20, R9, R24 ;  /* 0x0000000914187223 */ /* 0x000fe20000000018 */
[-C--:B------:R-:W-:Y:S01]  /*6200*/  FFMA R21, R18, R13.reuse, R14 ;  /* 0x0000000d12157223 */ /* 0x080fe2000000000e */
[----:B------:R-:W0:Y:S01]  /*6210*/  LDS.128 R8, [R4+0x17f0] ;  /* 0x0017f00004087984 */ /* 0x000e220000000c00 */
[----:B------:R-:W-:-:S03]  /*6220*/  FFMA R23, R22, R13, R23 ;  /* 0x0000000d16177223 */ /* 0x000fc60000000017 */
[----:B------:R-:W2:Y:S04]  /*6230*/  LDG.E.CONSTANT R13, desc[UR6][R30.64+0x100] ;  /* 0x000100061e0d7981 */ /* 0x000ea8000c1e9900 */
[----:B------:R-:W3:Y:S01]  /*6240*/  LDG.E.CONSTANT R12, desc[UR6][R30.64+0x200] ;  /* 0x000200061e0c7981 */ /* 0x000ee2000c1e9900 */
        /* <DEDUP_REMOVED lines=11> */
[----:B------:R-:W0:Y:S02]  /*6300*/  LDS.128 R8, [R4+0x1860] ;  /* 0x0018600004087984 */ /* 0x000e240000000c00 */
[C---:B0-----:R-:W-:Y:S01]  /*6310*/  FFMA R8, R7.reuse, R8, R28 ;  /* 0x0000000807087223 */ /* 0x041fe2000000001c */
[C---:B------:R-:W-:Y:S01]  /*6320*/  FFMA R21, R7.reuse, R9, R26 ;  /* 0x0000000907157223 */ /* 0x040fe2000000001a */
[----:B------:R-:W-:-:S02]  /*6330*/  FFMA R26, R7, R10, R19 ;  /* 0x0000000a071a7223 */ /* 0x000fc40000000013 */
[C---:B--2---:R-:W-:Y:S01]  /*6340*/  FFMA R23, R13.reuse, R9, R8 ;  /* 0x000000090d177223 */ /* 0x044fe20000000008 */
[-C--:B------:R-:W-:Y:S01]  /*6350*/  FFMA R19, R13, R10.reuse, R21 ;  /* 0x0000000a0d137223 */ /* 0x080fe20000000015 */
[-C--:B------:R-:W-:Y:S01]  /*6360*/  FFMA R21, R7, R11.reuse, R24 ;  /* 0x0000000b07157223 */ /* 0x080fe20000000018 */
[-C--:B------:R-:W-:Y:S01]  /*6370*/  FFMA R25, R13, R11.reuse, R26 ;  /* 0x0000000b0d197223 */ /* 0x080fe2000000001a */
[C---:B---3--:R-:W-:Y:S01]  /*6380*/  FFMA R23, R12.reuse, R10, R23 ;  /* 0x0000000a0c177223 */ /* 0x048fe20000000017 */
[----:B------:R-:W-:Y:S01]  /*6390*/  FFMA R28, R12, R11, R19 ;  /* 0x0000000b0c1c7223 */ /* 0x000fe20000000013 */
[----:B------:R-:W-:Y:S04]  /*63a0*/  LDS.64 R8, [R4+0x1870] ;  /* 0x0018700004087984 */ /* 0x000fe80000000a00 */
[----:B------:R-:W0:Y:S02]  /*63b0*/  LDS.64 R10, [R4+0x18d8] ;  /* 0x0018d800040a7984 */ /* 0x000e240000000a00 */
[-C--:B0-----:R-:W-:Y:S01]  /*63c0*/  FFMA R22, R7, R10.reuse, R22 ;  /* 0x0000000a07167223 */ /* 0x081fe20000000016 */
[----:B----4-:R-:W-:-:S03]  /*63d0*/  FFMA R10, R14, R10, R23 ;  /* 0x0000000a0e0a7223 */ /* 0x010fc60000000017 */
[CC--:B------:R-:W-:Y:S02]  /*63e0*/  FFMA R23, R13.reuse, R11.reuse, R22 ;  /* 0x0000000b0d177223 */ /* 0x0c0fe40000000016 */
[----:B------:R-:W2:Y:S01]  /*63f0*/  LDG.E.CONSTANT R22, desc[UR6][R30.64+0x500] ;  /* 0x000500061e167981 */ /* 0x000ea2000c1e9900 */
[-C--:B------:R-:W-:Y:S01]  /*6400*/  FFMA R24, R13, R8.reuse, R21 ;  /* 0x000000080d187223 */ /* 0x080fe20000000015 */
[----:B------:R-:W-:Y:S01]  /*6410*/  FFMA R21, R12, R8, R25 ;  /* 0x000000080c157223 */ /* 0x000fe20000000019 */
[-C--:B------:R-:W-:Y:S01]  /*6420*/  FFMA R32, R7, R11.reuse, R32 ;  /* 0x0000000b07207223 */ /* 0x080fe20000000020 */
[----:B------:R-:W-:Y:S01]  /*6430*/  FFMA R28, R14, R11, R28 ;  /* 0x0000000b0e1c7223 */ /* 0x000fe2000000001c */
[C---:B------:R-:W-:Y:S01]  /*6440*/  FFMA R19, R12.reuse, R9, R24 ;  /* 0x000000090c137223 */ /* 0x040fe20000000018 */
[----:B------:R-:W-:Y:S02]  /*6450*/  FFMA R27, R15, R11, R10 ;  /* 0x0000000b0f1b7223 */ /* 0x000fe4000000000a */
[----:B------:R-:W0:Y:S02]  /*6460*/  LDS.128 R8, [R4+0x18e0] ;  /* 0x0018e00004087984 */ /* 0x000e240000000c00 */
[CC--:B0-----:R-:W-:Y:S01]  /*6470*/  FFMA R24, R7.reuse, R8.reuse, R18 ;  /* 0x0000000807187223 */ /* 0x0c1fe20000000012 */
[-C--:B------:R-:W-:Y:S01]  /*6480*/  FFMA R7, R7, R9.reuse, R20 ;  /* 0x0000000907077223 */ /* 0x080fe20000000014 */
[-C--:B------:R-:W-:Y:S01]  /*6490*/  FFMA R29, R13, R8.reuse, R32 ;  /* 0x000000080d1d7223 */ /* 0x080fe20000000020 */
[-C--:B------:R-:W-:Y:S01]  /*64a0*/  FFMA R23, R12, R8.reuse, R23 ;  /* 0x000000080c177223 */ /* 0x080fe20000000017 */
[-C--:B------:R-:W-:Y:S01]  /*64b0*/  FFMA R26, R14, R8.reuse, R21 ;  /* 0x000000080e1a7223 */ /* 0x080fe20000000015 */
[-C--:B------:R-:W-:Y:S01]  /*64c0*/  FFMA R25, R15, R8.reuse, R28 ;  /* 0x000000080f197223 */ /* 0x080fe2000000001c */
[----:B------:R-:W3:Y:S01]  /*64d0*/  LDG.E.CONSTANT R20, desc[UR6][R30.64+0x700] ;  /* 0x000700061e147981 */ /* 0x000ee2000c1e9900 */
[C---:B------:R-:W-:Y:S01]  /*64e0*/  FFMA R21, R13.reuse, R9, R24 ;  /* 0x000000090d157223 */ /* 0x040fe20000000018 */
[----:B--2---:R-:W-:Y:S01]  /*64f0*/  FFMA R18, R22, R8, R27 ;  /* 0x0000000816127223 */ /* 0x004fe2000000001b */
[----:B------:R-:W-:-:S02]  /*6500*/  FFMA R8, R13, R10, R7 ;  /* 0x0000000a0d087223 */ /* 0x000fc40000000007 */
[----:B------:R-:W2:Y:S01]  /*6510*/  LDG.E.CONSTANT R7, desc[UR6][R30.64+0x600] ;  /* 0x000600061e077981 */ /* 0x000ea2000c1e9900 */
[----:B------:R-:W-:-:S03]  /*6520*/  FFMA R13, R12, R10, R21 ;  /* 0x0000000a0c0d7223 */ /* 0x000fc60000000015 */
        /* <DEDUP_REMOVED lines=8> */
[----:B------:R-:W-:Y:S02]  /*65b0*/  FFMA R26, R22, R11, R26 ;  /* 0x0000000b161a7223 */ /* 0x000fe4000000001a */
[----:B------:R-:W1:Y:S02]  /*65c0*/  LDS.128 R8, [R4+0x1950] ;  /* 0x0019500004087984 */ /* 0x000e640000000c00 */
[C---:B-1----:R-:W-:Y:S01]  /*65d0*/  FFMA R36, R14.reuse, R8, R23 ;  /* 0x000000080e247223 */ /* 0x042fe20000000017 */
[C---:B------:R-:W-:Y:S01]  /*65e0*/  FFMA R34, R14.reuse, R10, R13 ;  /* 0x0000000a0e227223 */ /* 0x040fe2000000000d */
[----:B------:R-:W-:-:S02]  /*65f0*/  FFMA R23, R14, R11, R12 ;  /* 0x0000000b0e177223 */ /* 0x000fc4000000000c */
[----:B------:R-:W1:Y:S01]  /*6600*/  LDS.64 R12, [R4+0x1960] ;  /* 0x00196000040c7984 */ /* 0x000e620000000a00 */
[-C--:B------:R-:W-:Y:S01]  /*6610*/  FFMA R19, R14, R9.reuse, R24 ;  /* 0x000000090e137223 */ /* 0x080fe20000000018 */
[----:B------:R-:W-:Y:S01]  /*6620*/  FFMA R29, R15, R9, R36 ;  /* 0x000000090f1d7223 */ /* 0x000fe20000000024 */
[----:B0-----:R-:W-:-:S03]  /*6630*/  IADD3 R31, PT, PT, R6, 0x1f80, RZ ;  /* 0x00001f80061f7810 */ /* 0x001fc60007ffe0ff */
[----:B------:R-:W-:Y:S01]  /*6640*/  FFMA R24, R22, R10, R29 ;  /* 0x0000000a16187223 */ /* 0x000fe2000000001d */
[----:B------:R-:W-:Y:S01]  /*6650*/  FFMA R29, R15, R11, R34 ;  /* 0x0000000b0f1d7223 */ /* 0x000fe20000000022 */
[----:B------:R-:W-:-:S05]  /*6660*/  IADD3 R35, PT, PT, R6, 0x2000, RZ ;  /* 0x0000200006237810 */ /* 0x000fca0007ffe0ff */
[----:B------:R-:W-:-:S04]  /*6670*/  IMAD.WIDE.U32 R34, R35, 0x4, R16 ;  /* 0x0000000423227825 */ /* 0x000fc800078e0010 */
[C---:B--2---:R-:W-:Y:S01]  /*6680*/  FFMA R27, R7.reuse, R8, R18 ;  /* 0x00000008071b7223 */ /* 0x044fe20000000012 */
[----:B------:R-:W-:-:S03]  /*6690*/  FFMA R25, R7, R9, R32 ;  /* 0x0000000907197223 */ /* 0x000fc60000000020 */
[----:B---3--:R-:W-:Y:S01]  /*66a0*/  FFMA R8, R20, R9, R27 ;  /* 0x0000000914087223 */ /* 0x008fe2000000001b */
[-C--:B------:R-:W-:Y:S02]  /*66b0*/  FFMA R9, R15, R10.reuse, R19 ;  /* 0x0000000a0f097223 */ /* 0x080fe40000000013 */
[----:B------:R-:W0:Y:S01]  /*66c0*/  LDS.64 R18, [R4+0x19c8] ;  /* 0x0019c80004127984 */ /* 0x000e220000000a00 */
[CC--:B------:R-:W-:Y:S01]  /*66d0*/  FFMA R27, R7.reuse, R10.reuse, R28 ;  /* 0x0000000a071b7223 */ /* 0x0c0fe2000000001c */
[-C--:B------:R-:W-:Y:S01]  /*66e0*/  FFMA R28, R22, R11.reuse, R9 ;  /* 0x0000000b161c7223 */ /* 0x080fe20000000009 */
[-C--:B------:R-:W-:Y:S01]  /*66f0*/  FFMA R9, R7, R11.reuse, R26 ;  /* 0x0000000b07097223 */ /* 0x080fe2000000001a */
[CC--:B------:R-:W-:Y:S01]  /*6700*/  FFMA R14, R20.reuse, R10.reuse, R25 ;  /* 0x0000000a140e7223 */ /* 0x0c0fe20000000019 */
[----:B----4-:R-:W-:Y:S02]  /*6710*/  FFMA R25, R21, R10, R8 ;  /* 0x0000000a15197223 */ /* 0x010fe40000000008 */
[CC--:B-1----:R-:W-:Y:S01]  /*6720*/  FFMA R30, R20.reuse, R12.reuse, R9 ;  /* 0x0000000c141e7223 */ /* 0x0c2fe20000000009 */
[----:B------:R-:W-:Y:S01]  /*6730*/  FFMA R8, R15, R12, R23 ;  /* 0x0000000c0f087223 */ /* 0x000fe20000000017 */
[----:B------:R-:W-:-:S02]  /*6740*/  FFMA R10, R20, R11, R27 ;  /* 0x0000000b140a7223 */ /* 0x000fc4000000001b */
[----:B------:R-:W-:Y:S01]  /*6750*/  FFMA R23, R21, R13, R30 ;  /* 0x0000000d15177223 */ /* 0x000fe2000000001e */
[----:B------:R-:W-:-:S04]  /*6760*/  IMAD.WIDE.U32 R30, R31, 0x4, R16 ;  /* 0x000000041f1e7825 */ /* 0x000fc800078e0010 */
[CC--:B------:R-:W-:Y:S01]  /*6770*/  FFMA R26, R22.reuse, R12.reuse, R29 ;  /* 0x0000000c161a7223 */ /* 0x0c0fe2000000001d */
[----:B------:R-:W-:Y:S01]  /*6780*/  FFMA R22, R22, R13, R8 ;  /* 0x0000000d16167223 */ /* 0x000fe20000000008 */
[----:B------:R-:W-:Y:S02]  /*6790*/  FFMA R15, R21, R12, R10 ;  /* 0x0000000c150f7223 */ /* 0x000fe4000000000a */
[----:B------:R-:W2:Y:S01]  /*67a0*/  LDG.E.CONSTANT R12, desc[UR6][R30.64] ;  /* 0x000000061e0c7981 */ /* 0x000ea2000c1e9900 */
[----:B0-----:R-:W-:-:S04]  /*67b0*/  FFMA R13, R7, R18, R24 ;  /* 0x00000012070d7223 */ /* 0x001fc80000000018 */
[-C--:B------:R-:W-:Y:S02]  /*67c0*/  FFMA R18, R20, R19.reuse, R13 ;  /* 0x0000001314127223 */ /* 0x080fe4000000000d */
[----:B------:R0:W3:Y:S01]  /*67d0*/  LDG.E.CONSTANT R13, desc[UR6][R30.64+0x100] ;  /* 0x000100061e0d7981 */ /* 0x0000e2000c1e9900 */
[----:B------:R-:W-:-:S03]  /*67e0*/  FFMA R27, R7, R19, R28 ;  /* 0x00000013071b7223 */ /* 0x000fc6000000001c */
[----:B------:R-:W4:Y:S01]  /*67f0*/  LDG.E.CONSTANT R19, desc[UR6][R34.64] ;  /* 0x0000000622137981 */ /* 0x000f22000c1e9900 */
[----:B------:R-:W-:-:S03]  /*6800*/  FFMA R14, R21, R11, R14 ;  /* 0x0000000b150e7223 */ /* 0x000fc6000000000e */
[----:B------:R-:W1:Y:S01]  /*6810*/  LDS.128 R8, [R4+0x19d0] ;  /* 0x0019d00004087984 */ /* 0x000e620000000c00 */
[----:B------:R-:W-:Y:S01]  /*6820*/  IADD3 R33, PT, PT, R6, 0x2040, RZ ;  /* 0x0000204006217810 */ /* 0x000fe20007ffe0ff */
[CC--:B-1----:R-:W-:Y:S01]  /*6830*/  FFMA R26, R7.reuse, R8.reuse, R26 ;  /* 0x00000008071a7223 */ /* 0x0c2fe2000000001a */
[-C--:B------:R-:W-:Y:S01]  /*6840*/  FFMA R7, R7, R9.reuse, R22 ;  /* 0x0000000907077223 */ /* 0x080fe20000000016 */
[C---:B------:R-:W-:Y:S02]  /*6850*/  FFMA R22, R20.reuse, R8, R27 ;  /* 0x0000000814167223 */ /* 0x040fe4000000001b */
[CC--:B------:R-:W-:Y:S01]  /*6860*/  FFMA R27, R20.reuse, R9.reuse, R26 ;  /* 0x00000009141b7223 */ /* 0x0c0fe2000000001a */
[----:B------:R-:W-:Y:S01]  /*6870*/  FFMA R20, R20, R10, R7 ;  /* 0x0000000a14147223 */ /* 0x000fe20000000007 */
[C---:B------:R-:W-:Y:S01]  /*6880*/  FFMA R29, R21.reuse, R8, R18 ;  /* 0x00000008151d7223 */ /* 0x040fe20000000012 */
[C---:B------:R-:W-:Y:S01]  /*6890*/  FFMA R22, R21.reuse, R9, R22 ;  /* 0x0000000915167223 */ /* 0x040fe20000000016 */
[C---:B------:R-:W-:Y:S01]  /*68a0*/  FFMA R27, R21.reuse, R10, R27 ;  /* 0x0000000a151b7223 */ /* 0x040fe2000000001b */
[----:B------:R-:W-:-:S02]  /*68b0*/  FFMA R20, R21, R11, R20 ;  /* 0x0000000b15147223 */ /* 0x000fc40000000014 */
[----:B------:R-:W2:Y:S01]  /*68c0*/  LDS.128 R8, [R4+0x1a40] ;  /* 0x001a400004087984 */ /* 0x000ea20000000c00 */
[----:B------:R-:W-:Y:S01]  /*68d0*/  IMAD.WIDE.U32 R32, R33, 0x4, R16 ;  /* 0x0000000421207825 */ /* 0x000fe200078e0010 */
[----:B0-----:R-:W-:-:S04]  /*68e0*/  IADD3 R31, PT, PT, R6, 0x2080, RZ ;  /* 0x00002080061f7810 */ /* 0x001fc80007ffe0ff */
[----:B------:R-:W4:Y:S01]  /*68f0*/  LDG.E.CONSTANT R18, desc[UR6][R32.64] ;  /* 0x0000000620127981 */ /* 0x000f22000c1e9900 */
[----:B------:R-:W-:-:S05]  /*6900*/  IMAD.WIDE.U32 R30, R31, 0x4, R16 ;  /* 0x000000041f1e7825 */ /* 0x000fca00078e0010 */
[----:B------:R4:W4:Y:S01]  /*6910*/  LDG.E.CONSTANT R7, desc[UR6][R30.64] ;  /* 0x000000061e077981 */ /* 0x000922000c1e9900 */
[C---:B--2---:R-:W-:Y:S01]  /*6920*/  FFMA R8, R12.reuse, R8, R25 ;  /* 0x000000080c087223 */ /* 0x044fe20000000019 */
[----:B------:R-:W-:-:S03]  /*6930*/  FFMA R14, R12, R9, R14 ;  /* 0x000000090c0e7223 */ /* 0x000fc6000000000e */
[----:B---3--:R-:W-:Y:S02]  /*6940*/  FFMA R28, R13, R9, R8 ;  /* 0x000000090d1c7223 */ /* 0x008fe40000000008 */
[----:B------:R-:W4:Y:S01]  /*6950*/  LDS.64 R8, [R4+0x1a50] ;  /* 0x001a500004087984 */ /* 0x000f220000000a00 */
[----:B------:R-:W-:Y:S01]  /*6960*/  FFMA R24, R12, R10, R15 ;  /* 0x0000000a0c187223 */ /* 0x000fe2000000000f */
[----:B------:R-:W-:-:S03]  /*6970*/  IADD3 R25, PT, PT, R6, 0x20c0, RZ ;  /* 0x000020c006197810 */ /* 0x000fc60007ffe0ff */
[----:B------:R-:W-:-:S04]  /*6980*/  FFMA R24, R13, R11, R24 ;  /* 0x0000000b0d187223 */ /* 0x000fc80000000018 */
[----:B----4-:R-:W-:Y:S01]  /*6990*/  FFMA R31, R19, R8, R24 ;  /* 0x00000008131f7223 */ /* 0x010fe20000000018 */
[----:B------:R-:W-:-:S05]  /*69a0*/  IMAD.WIDE.U32 R24, R25, 0x4, R16 ;  /* 0x0000000419187825 */ /* 0x000fca00078e0010 */
[----:B------:R0:W2:Y:S01]  /*69b0*/  LDG.E.CONSTANT R21, desc[UR6][R24.64] ;  /* 0x0000000618157981 */ /* 0x0000a2000c1e9900 */
[----:B------:R-:W-:-:S03]  /*69c0*/  FFMA R26, R13, R10, R14 ;  /* 0x0000000a0d1a7223 */ /* 0x000fc6000000000e */
[----:B------:R-:W1:Y:S01]  /*69d0*/  LDS.64 R14, [R4+0x1ab8] ;  /* 0x001ab800040e7984 */ /* 0x000e620000000a00 */
[-C--:B------:R-:W-:Y:S01]  /*69e0*/  FFMA R23, R12, R11.reuse, R23 ;  /* 0x0000000b0c177223 */ /* 0x080fe20000000017 */
[C---:B------:R-:W-:Y:S01]  /*69f0*/  FFMA R33, R19.reuse, R10, R28 ;  /* 0x0000000a13217223 */ /* 0x040fe2000000001c */
[----:B------:R-:W-:Y:S02]  /*6a00*/  FFMA R11, R19, R11, R26 ;  /* 0x0000000b130b7223 */ /* 0x000fe4000000001a */
[----:B------:R-:W-:-:S04]  /*6a10*/  FFMA R26, R13, R8, R23 ;  /* 0x000000080d1a7223 */ /* 0x000fc80000000017 */
[----:B------:R-:W-:Y:S01]  /*6a20*/  FFMA R26, R19, R9, R26 ;  /* 0x00000009131a7223 */ /* 0x000fe2000000001a */
[-C--:B-1----:R-:W-:Y:S01]  /*6a30*/  FFMA R8, R18, R14.reuse, R33 ;  /* 0x0000000e12087223 */ /* 0x082fe20000000021 */
[C---:B------:R-:W-:Y:S01]  /*6a40*/  FFMA R28, R12.reuse, R14, R29 ;  /* 0x0000000e0c1c7223 */ /* 0x040fe2000000001d */
[-C--:B------:R-:W-:Y:S01]  /*6a50*/  FFMA R30, R12, R15.reuse, R22 ;  /* 0x0000000f0c1e7223 */ /* 0x080fe20000000016 */
[-C--:B------:R-:W-:Y:S01]  /*6a60*/  FFMA R14, R18, R15.reuse, R11 ;  /* 0x0000000f120e7223 */ /* 0x080fe2000000000b */
[-C--:B------:R-:W-:Y:S02]  /*6a70*/  FFMA R22, R7, R15.reuse, R8 ;  /* 0x0000000f07167223 */ /* 0x080fe40000000008 */
[----:B------:R-:W1:Y:S01]  /*6a80*/  LDS.128 R8, [R4+0x1ac0] ;  /* 0x001ac00004087984 */ /* 0x000e620000000c00 */
[----:B------:R-:W-:Y:S01]  /*6a90*/  FFMA R28, R13, R15, R28 ;  /* 0x0000000f0d1c7223 */ /* 0x000fe2000000001c */
[C---:B------:R-:W-:Y:S02]  /*6aa0*/  IADD3 R15, PT, PT, R6.reuse, 0x2100, RZ ;  /* 0x00002100060f7810 */ /* 0x040fe40007ffe0ff */
[----:B------:R-:W-:-:S02]  /*6ab0*/  IADD3 R35, PT, PT, R6, 0x2140, RZ ;  /* 0x0000214006237810 */ /* 0x000fc40007ffe0ff */
[----:B------:R-:W-:-:S03]  /*6ac0*/  IADD3 R33, PT, PT, R6, 0x2180, RZ ;  /* 0x0000218006217810 */ /* 0x000fc60007ffe0ff */
[----:B------:R-:W-:-:S04]  /*6ad0*/  IMAD.WIDE.U32 R34, R35, 0x4, R16 ;  /* 0x0000000423227825 */ /* 0x000fc800078e0010 */
[CC--:B-1----:R-:W-:Y:S01]  /*6ae0*/  FFMA R32, R12.reuse, R8.reuse, R27 ;  /* 0x000000080c207223 */ /* 0x0c2fe2000000001b */
[-C--:B------:R-:W-:Y:S01]  /*6af0*/  FFMA R23, R12, R9.reuse, R20 ;  /* 0x000000090c177223 */ /* 0x080fe20000000014 */
[C---:B------:R-:W-:Y:S02]  /*6b00*/  FFMA R30, R13.reuse, R8, R30 ;  /* 0x000000080d1e7223 */ /* 0x040fe4000000001e */
[C---:B0-----:R-:W-:Y:S01]  /*6b10*/  FFMA R25, R13.reuse, R9, R32 ;  /* 0x000000090d197223 */ /* 0x041fe20000000020 */
[----:B------:R-:W-:Y:S01]  /*6b20*/  FFMA R24, R13, R10, R23 ;  /* 0x0000000a0d187223 */ /* 0x000fe20000000017 */
[----:B------:R-:W-:-:S04]  /*6b30*/  IMAD.WIDE.U32 R12, R15, 0x4, R16 ;  /* 0x000000040f0c7825 */ /* 0x000fc800078e0010 */
[C---:B------:R-:W-:Y:S01]  /*6b40*/  FFMA R27, R19.reuse, R8, R28 ;  /* 0x00000008131b7223 */ /* 0x040fe2000000001c */
[C---:B------:R-:W-:Y:S01]  /*6b50*/  FFMA R23, R19.reuse, R9, R30 ;  /* 0x0000000913177223 */ /* 0x040fe2000000001e */
[C---:B------:R-:W-:Y:S01]  /*6b60*/  FFMA R25, R19.reuse, R10, R25 ;  /* 0x0000000a13197223 */ /* 0x040fe20000000019 */
[----:B------:R0:W3:Y:S01]  /*6b70*/  LDG.E.CONSTANT R20, desc[UR6][R12.64] ;  /* 0x000000060c147981 */ /* 0x0000e2000c1e9900 */
[----:B------:R-:W-:Y:S01]  /*6b80*/  FFMA R24, R19, R11, R24 ;  /* 0x0000000b13187223 */ /* 0x000fe20000000018 */
[C---:B------:R-:W-:Y:S01]  /*6b90*/  FFMA R28, R18.reuse, R8, R31 ;  /* 0x00000008121c7223 */ /* 0x040fe2000000001f */
[----:B------:R-:W-:Y:S01]  /*6ba0*/  FFMA R19, R18, R9, R26 ;  /* 0x0000000912137223 */ /* 0x000fe2000000001a */
[----:B------:R-:W-:-:S04]  /*6bb0*/  IMAD.WIDE.U32 R32, R33, 0x4, R16 ;  /* 0x0000000421207825 */ /* 0x000fc800078e0010 */
[-C--:B------:R-:W-:Y:S01]  /*6bc0*/  FFMA R14, R7, R8.reuse, R14 ;  /* 0x00000008070e7223 */ /* 0x080fe2000000000e */
[----:B--2---:R-:W-:Y:S02]  /*6bd0*/  FFMA R31, R21, R8, R22 ;  /* 0x00000008151f7223 */ /* 0x004fe40000000016 */
[----:B------:R-:W2:Y:S01]  /*6be0*/  LDG.E.CONSTANT R22, desc[UR6][R34.64] ;  /* 0x0000000622167981 */ /* 0x000ea2000c1e9900 */
[----:B------:R-:W-:-:S03]  /*6bf0*/  FFMA R8, R7, R10, R19 ;  /* 0x0000000a07087223 */ /* 0x000fc60000000013 */
[----:B------:R-:W4:Y:S01]  /*6c00*/  LDG.E.CONSTANT R19, desc[UR6][R32.64] ;  /* 0x0000000620137981 */ /* 0x000f22000c1e9900 */
[----:B------:R-:W-:-:S03]  /*6c10*/  FFMA R29, R21, R9, R14 ;  /* 0x00000009151d7223 */ /* 0x000fc6000000000e */
[----:B0-----:R-:W0:Y:S01]  /*6c20*/  LDS.128 R12, [R4+0x1b30] ;  /* 0x001b3000040c7984 */ /* 0x001e220000000c00 */
[----:B------:R-:W-:Y:S01]  /*6c30*/  FFMA R11, R21, R11, R8 ;  /* 0x0000000b150b7223 */ /* 0x000fe20000000008 */
[----:B------:R-:W-:-:S04]  /*6c40*/  FFMA R28, R7, R9, R28 ;  /* 0x00000009071c7223 */ /* 0x000fc8000000001c */
[----:B------:R-:W-:Y:S01]  /*6c50*/  FFMA R9, R21, R10, R28 ;  /* 0x0000000a15097223 */ /* 0x000fe2000000001c */
[----:B0-----:R-:W-:Y:S01]  /*6c60*/  FFMA R8, R18, R12, R27 ;  /* 0x0000000c12087223 */ /* 0x001fe2000000001b */
[----:B------:R-:W-:-:S05]  /*6c70*/  IADD3 R27, PT, PT, R6, 0x21c0, RZ ;  /* 0x000021c0061b7810 */ /* 0x000fca0007ffe0ff */
[----:B------:R-:W-:-:S04]  /*6c80*/  IMAD.WIDE.U32 R26, R27, 0x4, R16 ;  /* 0x000000041b1a7825 */ /* 0x000fc800078e0010 */
[----:B------:R-:W-:Y:S01]  /*6c90*/  FFMA R10, R18, R14, R25 ;  /* 0x0000000e120a7223 */ /* 0x000fe20000000019 */
[----:B------:R-:W4:Y:S01]  /*6ca0*/  LDG.E.CONSTANT R6, desc[UR6][R26.64] ;  /* 0x000000061a067981 */ /* 0x000f22000c1e9900 */
[C---:B---3--:R-:W-:Y:S01]  /*6cb0*/  FFMA R31, R20.reuse, R12, R31 ;  /* 0x0000000c141f7223 */ /* 0x048fe2000000001f */
[-C--:B------:R-:W-:Y:S01]  /*6cc0*/  FFMA R17, R20, R13.reuse, R29 ;  /* 0x0000000d14117223 */ /* 0x080fe2000000001d */
[C---:B------:R-:W-:Y:S01]  /*6cd0*/  FFMA R12, R18.reuse, R13, R23 ;  /* 0x0000000d120c7223 */ /* 0x040fe20000000017 */
[----:B------:R-:W-:Y:S01]  /*6ce0*/  FFMA R18, R18, R15, R24 ;  /* 0x0000000f12127223 */ /* 0x000fe20000000018 */
[----:B------:R-:W-:-:S04]  /*6cf0*/  FFMA R8, R7, R13, R8 ;  /* 0x0000000d07087223 */ /* 0x000fc80000000008 */
[-C--:B------:R-:W-:Y:S01]  /*6d00*/  FFMA R29, R21, R14.reuse, R8 ;  /* 0x0000000e151d7223 */ /* 0x080fe20000000008 */
[C---:B--2---:R-:W-:Y:S01]  /*6d10*/  FFMA R16, R22.reuse, R13, R31 ;  /* 0x0000000d16107223 */ /* 0x044fe2000000001f */
[-C--:B------:R-:W-:Y:S02]  /*6d20*/  FFMA R24, R22, R14.reuse, R17 ;  /* 0x0000000e16187223 */ /* 0x080fe40000000011 */
[----:B------:R-:W2:Y:S01]  /*6d30*/  LDG.E.CONSTANT R17, desc[UR6][R26.64+0x100] ;  /* 0x000100061a117981 */ /* 0x000ea2000c1e9900 */
[----:B----4-:R-:W-:-:S03]  /*6d40*/  FFMA R23, R19, R14, R16 ;  /* 0x0000000e13177223 */ /* 0x010fc60000000010 */
[----:B------:R-:W3:Y:S01]  /*6d50*/  LDG.E.CONSTANT R16, desc[UR6][R26.64+0x200] ;  /* 0x000200061a107981 */ /* 0x000ee2000c1e9900 */
[----:B------:R-:W-:-:S03]  /*6d60*/  FFMA R13, R20, R14, R9 ;  /* 0x0000000e140d7223 */ /* 0x000fc60000000009 */
[----:B------:R-:W0:Y:S01]  /*6d70*/  LDS.64 R8, [R4+0x1b40] ;  /* 0x001b400004087984 */ /* 0x000e220000000a00 */
[CC--:B------:R-:W-:Y:S01]  /*6d80*/  FFMA R28, R7.reuse, R15.reuse, R10 ;  /* 0x0000000f071c7223 */ /* 0x0c0fe2000000000a */
[----:B------:R-:W-:Y:S01]  /*6d90*/  FFMA R12, R7, R14, R12 ;  /* 0x0000000e070c7223 */ /* 0x000fe2000000000c */
[-C--:B------:R-:W-:Y:S01]  /*6da0*/  FFMA R11, R20, R15.reuse, R11 ;  /* 0x0000000f140b7223 */ /* 0x080fe2000000000b */
[CC--:B------:R-:W-:Y:S02]  /*6db0*/  FFMA R10, R22.reuse, R15.reuse, R13 ;  /* 0x0000000f160a7223 */ /* 0x0c0fe4000000000d */
[----:B------:R-:W-:Y:S02]  /*6dc0*/  FFMA R14, R21, R15, R12 ;  /* 0x0000000f150e7223 */ /* 0x000fe4000000000c */
[----:B------:R-:W1:Y:S01]  /*6dd0*/  LDS.64 R12, [R4+0x1ba8] ;  /* 0x001ba800040c7984 */ /* 0x000e620000000a00 */
[-C--:B0-----:R-:W-:Y:S01]  /*6de0*/  FFMA R18, R7, R8.reuse, R18 ;  /* 0x0000000807127223 */ /* 0x081fe20000000012 */
[-C--:B------:R-:W-:Y:S01]  /*6df0*/  FFMA R7, R21, R8.reuse, R28 ;  /* 0x0000000815077223 */ /* 0x080fe2000000001c */
[-C--:B------:R-:W-:Y:S01]  /*6e00*/  FFMA R28, R22, R8.reuse, R11 ;  /* 0x00000008161c7223 */ /* 0x080fe2000000000b */
[----:B------:R-:W-:Y:S01]  /*6e10*/  FFMA R25, R19, R8, R10 ;  /* 0x0000000813197223 */ /* 0x000fe2000000000a */
[----:B------:R-:W-:-:S02]  /*6e20*/  FFMA R18, R21, R9, R18 ;  /* 0x0000000915127223 */ /* 0x000fc40000000012 */
[C---:B------:R-:W-:Y:S02]  /*6e30*/  FFMA R28, R19.reuse, R9, R28 ;  /* 0x00000009131c7223 */ /* 0x040fe4000000001c */
[----:B------:R-:W0:Y:S01]  /*6e40*/  LDS.128 R8, [R4+0x1bb0] ;  /* 0x001bb00004087984 */ /* 0x000e220000000c00 */
[C---:B-1----:R-:W-:Y:S01]  /*6e50*/  FFMA R29, R20.reuse, R12, R29 ;  /* 0x0000000c141d7223 */ /* 0x042fe2000000001d */
[C---:B------:R-:W-:Y:S01]  /*6e60*/  FFMA R24, R19.reuse, R15, R24 ;  /* 0x0000000f13187223 */ /* 0x040fe20000000018 */
[-C--:B------:R-:W-:Y:S02]  /*6e70*/  FFMA R15, R20, R13.reuse, R14 ;  /* 0x0000000d140f7223 */ /* 0x080fe4000000000e */
[----:B------:R-:W-:Y:S01]  /*6e80*/  FFMA R14, R22, R13, R29 ;  /* 0x0000000d160e7223 */ /* 0x000fe2000000001d */
[CC--:B0-----:R-:W-:Y:S01]  /*6e90*/  FFMA R12, R20.reuse, R8.reuse, R7 ;  /* 0x00000008140c7223 */ /* 0x0c1fe20000000007 */
[-C--:B------:R-:W-:Y:S01]  /*6ea0*/  FFMA R21, R20, R9.reuse, R18 ;  /* 0x0000000914157223 */ /* 0x080fe20000000012 */
[C---:B------:R-:W-:Y:S01]  /*6eb0*/  FFMA R20, R22.reuse, R8, R15 ;  /* 0x0000000816147223 */ /* 0x040fe2000000000f */
[----:B------:R-:W4:Y:S01]  /*6ec0*/  LDG.E.CONSTANT R7, desc[UR6][R26.64+0x300] ;  /* 0x000300061a077981 */ /* 0x000f22000c1e9900 */
[C---:B------:R-:W-:Y:S01]  /*6ed0*/  FFMA R29, R22.reuse, R9, R12 ;  /* 0x00000009161d7223 */ /* 0x040fe2000000000c */
[----:B------:R-:W-:Y:S01]  /*6ee0*/  FFMA R22, R22, R10, R21 ;  /* 0x0000000a16167223 */ /* 0x000fe20000000015 */
[----:B------:R-:W-:-:S02]  /*6ef0*/  FFMA R21, R19, R8, R14 ;  /* 0x0000000813157223 */ /* 0x000fc4000000000e */
[----:B------:R-:W0:Y:S01]  /*6f00*/  LDS.128 R12, [R4+0x1c20] ;  /* 0x001c2000040c7984 */ /* 0x000e220000000c00 */
[C---:B------:R-:W-:Y:S01]  /*6f10*/  FFMA R20, R19.reuse, R9, R20 ;  /* 0x0000000913147223 */ /* 0x040fe20000000014 */
[C---:B------:R-:W-:Y:S01]  /*6f20*/  FFMA R29, R19.reuse, R10, R29 ;  /* 0x0000000a131d7223 */ /* 0x040fe2000000001d */
[----:B------:R-:W-:Y:S02]  /*6f30*/  FFMA R22, R19, R11, R22 ;  /* 0x0000000b13167223 */ /* 0x000fe40000000016 */
[----:B------:R-:W1:Y:S01]  /*6f40*/  LDS.64 R18, [R4+0x1c30] ;  /* 0x001c300004127984 */ /* 0x000e620000000a00 */
[C---:B0-----:R-:W-:Y:S01]  /*6f50*/  FFMA R8, R6.reuse, R14, R25 ;  /* 0x0000000e06087223 */ /* 0x041fe20000000019 */
[C---:B------:R-:W-:Y:S01]  /*6f60*/  FFMA R9, R6.reuse, R15, R28 ;  /* 0x0000000f06097223 */ /* 0x040fe2000000001c */
[C---:B------:R-:W-:Y:S01]  /*6f70*/  FFMA R12, R6.reuse, R12, R23 ;  /* 0x0000000c060c7223 */ /* 0x040fe20000000017 */
[----:B------:R-:W-:Y:S01]  /*6f80*/  FFMA R24, R6, R13, R24 ;  /* 0x0000000d06187223 */ /* 0x000fe20000000018 */
[C---:B--2---:R-:W-:Y:S01]  /*6f90*/  FFMA R11, R17.reuse, R15, R8 ;  /* 0x0000000f110b7223 */ /* 0x044fe20000000008 */
[----:B-1----:R-:W-:-:S03]  /*6fa0*/  FFMA R30, R17, R18, R9 ;  /* 0x00000012111e7223 */ /* 0x002fc60000000009 */
[C---:B---3--:R-:W-:Y:S02]  /*6fb0*/  FFMA R28, R16.reuse, R18, R11 ;  /* 0x00000012101c7223 */ /* 0x048fe4000000000b */
[----:B------:R-:W2:Y:S01]  /*6fc0*/  LDG.E.CONSTANT R18, desc[UR6][R26.64+0x400] ;  /* 0x000400061a127981 */ /* 0x000ea2000c1e9900 */
[----:B------:R-:W-:-:S03]  /*6fd0*/  FFMA R30, R16, R19, R30 ;  /* 0x00000013101e7223 */ /* 0x000fc6000000001e */
[----:B------:R-:W3:Y:S01]  /*6fe0*/  LDG.E.CONSTANT R19, desc[UR6][R26.64+0x500] ;  /* 0x000500061a137981 */ /* 0x000ee2000c1e9900 */
[C---:B------:R-:W-:Y:S01]  /*6ff0*/  FFMA R13, R17.reuse, R13, R12 ;  /* 0x0000000d110d7223 */ /* 0x040fe2000000000c */
[-C--:B------:R-:W-:Y:S02]  /*7000*/  FFMA R24, R17, R14.reuse, R24 ;  /* 0x0000000e11187223 */ /* 0x080fe40000000018 */
[----:B------:R-:W0:Y:S01]  /*7010*/  LDS.128 R8, [R4+0x1ca0] ;  /* 0x001ca00004087984 */ /* 0x000e220000000c00 */
[----:B------:R-:W-:-:S03]  /*7020*/  FFMA R14, R16, R14, R13 ;  /* 0x0000000e100e7223 */ /* 0x000fc6000000000d */
[----:B------:R-:W1:Y:S01]  /*7030*/  LDS.64 R12, [R4+0x1c98] ;  /* 0x001c9800040c7984 */ /* 0x000e620000000a00 */
[----:B------:R-:W-:Y:S01]  /*7040*/  FFMA R24, R16, R15, R24 ;  /* 0x0000000f10187223 */ /* 0x000fe20000000018 */
[C---:B0-----:R-:W-:Y:S02]  /*7050*/  FFMA R23, R6.reuse, R9, R22 ;  /* 0x0000000906177223 */ /* 0x041fe40000000016 */
[----:B------:R-:W5:Y:S01]  /*7060*/  LDG.E.CONSTANT R22, desc[UR6][R26.64+0x800] ;  /* 0x000800061a167981 */ /* 0x000f62000c1e9900 */
[C---:B-1----:R-:W-:Y:S01]  /*7070*/  FFMA R32, R6.reuse, R12, R21 ;  /* 0x0000000c06207223 */ /* 0x042fe20000000015 */
[CC--:B------:R-:W-:Y:S01]  /*7080*/  FFMA R21, R6.reuse, R13.reuse, R20 ;  /* 0x0000000d06157223 */ /* 0x0c0fe20000000014 */
[-C--:B------:R-:W-:Y:S02]  /*7090*/  FFMA R20, R6, R8.reuse, R29 ;  /* 0x0000000806147223 */ /* 0x080fe4000000001d */
[----:B------:R-:W3:Y:S01]  /*70a0*/  LDG.E.CONSTANT R6, desc[UR6][R26.64+0x600] ;  /* 0x000600061a067981 */ /* 0x000ee2000c1e9900 */
[C---:B------:R-:W-:Y:S01]  /*70b0*/  FFMA R15, R17.reuse, R13, R32 ;  /* 0x0000000d110f7223 */ /* 0x040fe20000000020 */
[C---:B------:R-:W-:Y:S01]  /*70c0*/  FFMA R32, R17.reuse, R8, R21 ;  /* 0x0000000811207223 */ /* 0x040fe20000000015 */
[C---:B------:R-:W-:Y:S01]  /*70d0*/  FFMA R25, R17.reuse, R9, R20 ;  /* 0x0000000911197223 */ /* 0x040fe20000000014 */
[----:B------:R-:W-:-:S02]  /*70e0*/  FFMA R34, R17, R10, R23 ;  /* 0x0000000a11227223 */ /* 0x000fc40000000017 */
[----:B------:R0:W3:Y:S01]  /*70f0*/  LDG.E.CONSTANT R17, desc[UR6][R26.64+0x700] ;  /* 0x000700061a117981 */ /* 0x0000e2000c1e9900 */
[C---:B------:R-:W-:Y:S01]  /*7100*/  FFMA R32, R16.reuse, R9, R32 ;  /* 0x0000000910207223 */ /* 0x040fe20000000020 */
[C---:B------:R-:W-:Y:S01]  /*7110*/  FFMA R25, R16.reuse, R10, R25 ;  /* 0x0000000a10197223 */ /* 0x040fe20000000019 */
[C---:B------:R-:W-:Y:S01]  /*7120*/  FFMA R34, R16.reuse, R11, R34 ;  /* 0x0000000b10227223 */ /* 0x040fe20000000022 */
[C---:B----4-:R-:W-:Y:S01]  /*7130*/  FFMA R23, R7.reuse, R12, R14 ;  /* 0x0000000c07177223 */ /* 0x050fe2000000000e */
[CC--:B------:R-:W-:Y:S01]  /*7140*/  FFMA R21, R7.reuse, R13.reuse, R24 ;  /* 0x0000000d07157223 */ /* 0x0c0fe20000000018 */
[-C--:B------:R-:W-:Y:S01]  /*7150*/  FFMA R24, R16, R8.reuse, R15 ;  /* 0x0000000810187223 */ /* 0x080fe2000000000f */
[CC--:B------:R-:W-:Y:S01]  /*7160*/  FFMA R28, R7.reuse, R8.reuse, R28 ;  /* 0x00000008071c7223 */ /* 0x0c0fe2000000001c */
[----:B------:R-:W-:Y:S01]  /*7170*/  ISETP.GT.U32.AND P0, PT, R2, 0x1bf, PT ;  /* 0x000001bf0200780c */ /* 0x000fe20003f04070 */
[C---:B--2---:R-:W-:Y:S01]  /*7180*/  FFMA R12, R18.reuse, R13, R23 ;  /* 0x0000000d120c7223 */ /* 0x044fe20000000017 */
[----:B------:R-:W-:Y:S01]  /*7190*/  FFMA R16, R18, R8, R21 ;  /* 0x0000000812107223 */ /* 0x000fe20000000015 */
[----:B------:R-:W-:-:S02]  /*71a0*/  FFMA R21, R7, R9, R30 ;  /* 0x0000000907157223 */ /* 0x000fc4000000001e */
[----:B---3--:R-:W-:Y:S02]  /*71b0*/  FFMA R29, R19, R8, R12 ;  /* 0x00000008131d7223 */ /* 0x008fe4000000000c */
[----:B------:R-:W1:Y:S01]  /*71c0*/  LDS.128 R12, [R4+0x1d10] ;  /* 0x001d1000040c7984 */ /* 0x000e620000000c00 */
[----:B0-----:R-:W-:-:S03]  /*71d0*/  FFMA R26, R18, R10, R21 ;  /* 0x0000000a121a7223 */ /* 0x001fc60000000015 */
[----:B------:R-:W0:Y:S01]  /*71e0*/  LDS.64 R20, [R4+0x1d20] ;  /* 0x001d200004147984 */ /* 0x000e220000000a00 */
[CC--:B------:R-:W-:Y:S01]  /*71f0*/  FFMA R23, R18.reuse, R9.reuse, R28 ;  /* 0x0000000912177223 */ /* 0x0c0fe2000000001c */
[C---:B------:R-:W-:Y:S01]  /*7200*/  FFMA R16, R19.reuse, R9, R16 ;  /* 0x0000000913107223 */ /* 0x040fe20000000010 */
[C---:B------:R-:W-:Y:S02]  /*7210*/  FFMA R26, R19.reuse, R11, R26 ;  /* 0x0000000b131a7223 */ /* 0x040fe4000000001a */
[----:B------:R-:W-:Y:S01]  /*7220*/  FFMA R23, R19, R10, R23 ;  /* 0x0000000a13177223 */ /* 0x000fe20000000017 */
[C---:B-1----:R-:W-:Y:S01]  /*7230*/  FFMA R9, R7.reuse, R12, R24 ;  /* 0x0000000c07097223 */ /* 0x042fe20000000018 */
[C---:B------:R-:W-:Y:S01]  /*7240*/  FFMA R11, R7.reuse, R13, R32 ;  /* 0x0000000d070b7223 */ /* 0x040fe20000000020 */
[CC--:B------:R-:W-:Y:S01]  /*7250*/  FFMA R25, R7.reuse, R14.reuse, R25 ;  /* 0x0000000e07197223 */ /* 0x0c0fe20000000019 */
[----:B------:R-:W-:Y:S01]  /*7260*/  FFMA R7, R7, R15, R34 ;  /* 0x0000000f07077223 */ /* 0x000fe20000000022 */
[C---:B------:R-:W-:Y:S01]  /*7270*/  FFMA R8, R18.reuse, R13, R9 ;  /* 0x0000000d12087223 */ /* 0x040fe20000000009 */
[C---:B------:R-:W-:Y:S01]  /*7280*/  FFMA R28, R18.reuse, R14, R11 ;  /* 0x0000000e121c7223 */ /* 0x040fe2000000000b */
[CC--:B------:R-:W-:Y:S01]  /*7290*/  FFMA R9, R18.reuse, R15.reuse, R25 ;  /* 0x0000000f12097223 */ /* 0x0c0fe20000000019 */
[----:B0-----:R-:W-:Y:S01]  /*72a0*/  FFMA R24, R18, R20, R7 ;  /* 0x0000001412187223 */ /* 0x001fe20000000007 */
[C---:B------:R-:W-:Y:S01]  /*72b0*/  FFMA R25, R19.reuse, R14, R8 ;  /* 0x0000000e13197223 */ /* 0x040fe20000000008 */
[C---:B------:R-:W-:Y:S01]  /*72c0*/  FFMA R28, R19.reuse, R15, R28 ;  /* 0x0000000f131c7223 */ /* 0x040fe2000000001c */
[C---:B------:R-:W-:Y:S01]  /*72d0*/  FFMA R7, R19.reuse, R20, R9 ;  /* 0x0000001413077223 */ /* 0x040fe20000000009 */
[----:B------:R-:W-:Y:S01]  /*72e0*/  FFMA R24, R19, R21, R24 ;  /* 0x0000001513187223 */ /* 0x000fe20000000018 */
[----:B------:R0:W1:Y:S04]  /*72f0*/  LDS.128 R8, [R4+0x1d90] ;  /* 0x001d900004087984 */ /* 0x0000680000000c00 */
[----:B------:R0:W2:Y:S01]  /*7300*/  LDS.64 R18, [R4+0x1d88] ;  /* 0x001d880004127984 */ /* 0x0000a20000000a00 */
[C---:B------:R-:W-:Y:S01]  /*7310*/  FFMA R12, R6.reuse, R12, R29 ;  /* 0x0000000c060c7223 */ /* 0x040fe2000000001d */
[----:B------:R-:W-:-:S03]  /*7320*/  FFMA R16, R6, R13, R16 ;  /* 0x0000000d06107223 */ /* 0x000fc60000000010 */
[----:B------:R-:W-:Y:S01]  /*7330*/  FFMA R13, R17, R13, R12 ;  /* 0x0000000d110d7223 */ /* 0x000fe2000000000c */
[----:B------:R-:W-:Y:S06]  /*7340*/  @P0 EXIT ;  /* 0x000000000000094d */ /* 0x000fec0003800000 */
[----:B------:R-:W-:Y:S02]  /*7350*/  IMAD R0, R0, 0xc4, R3 ;  /* 0x000000c400007824 */ /* 0x000fe400078e0203 */
[C---:B--2---:R-:W-:Y:S01]  /*7360*/  FFMA R18, R6.reuse, R18, R25 ;  /* 0x0000001206127223 */ /* 0x044fe20000000019 */
[----:B------:R-:W2:Y:S01]  /*7370*/  LDC.64 R2, c[0x0][0x390] ;  /* 0x0000e400ff027b82 */ /* 0x000ea20000000a00 */
[-C--:B------:R-:W-:Y:S01]  /*7380*/  FFMA R16, R17, R14.reuse, R16 ;  /* 0x0000000e11107223 */ /* 0x080fe20000000010 */
[----:B------:R-:W-:Y:S02]  /*7390*/  IMAD R5, R5, 0xe, R0 ;  /* 0x0000000e05057824 */ /* 0x000fe400078e0200 */
[CC--:B------:R-:W-:Y:S01]  /*73a0*/  FFMA R0, R6.reuse, R14.reuse, R23 ;  /* 0x0000000e06007223 */ /* 0x0c0fe20000000017 */
[-C--:B------:R-:W-:Y:S01]  /*73b0*/  FFMA R23, R6, R15.reuse, R26 ;  /* 0x0000000f06177223 */ /* 0x080fe2000000001a */
[----:B-----5:R-:W-:Y:S02]  /*73c0*/  FFMA R13, R22, R14, R13 ;  /* 0x0000000e160d7223 */ /* 0x020fe4000000000d */
[C---:B------:R-:W-:Y:S01]  /*73d0*/  FFMA R27, R17.reuse, R15, R0 ;  /* 0x0000000f111b7223 */ /* 0x040fe20000000000 */
[----:B------:R-:W-:Y:S01]  /*73e0*/  FFMA R0, R17, R20, R23 ;  /* 0x0000001411007223 */ /* 0x000fe20000000017 */
[----:B------:R-:W-:Y:S01]  /*73f0*/  SHF.L.U32 R25, R5, 0x2, RZ ;  /* 0x0000000205197819 */ /* 0x000fe200000006ff */
[-C--:B------:R-:W-:Y:S01]  /*7400*/  FFMA R23, R6, R19.reuse, R28 ;  /* 0x0000001306177223 */ /* 0x080fe2000000001c */
[C---:B------:R-:W-:Y:S01]  /*7410*/  FFMA R19, R17.reuse, R19, R18 ;  /* 0x0000001311137223 */ /* 0x040fe20000000012 */
[----:B------:R-:W-:Y:S01]  /*7420*/  FFMA R21, R22, R21, R0 ;  /* 0x0000001516157223 */ /* 0x000fe20000000000 */
[CC--:B-1----:R-:W-:Y:S01]  /*7430*/  FFMA R0, R6.reuse, R8.reuse, R7 ;  /* 0x0000000806007223 */ /* 0x0c2fe20000000007 */
[----:B------:R-:W-:Y:S01]  /*7440*/  FFMA R7, R6, R9, R24 ;  /* 0x0000000906077223 */ /* 0x000fe20000000018 */
[C---:B------:R-:W-:Y:S01]  /*7450*/  FFMA R15, R22.reuse, R15, R16 ;  /* 0x0000000f160f7223 */ /* 0x040fe20000000010 */
[C---:B0-----:R-:W-:Y:S01]  /*7460*/  FFMA R4, R17.reuse, R8, R23 ;  /* 0x0000000811047223 */ /* 0x041fe20000000017 */
[C---:B------:R-:W-:Y:S01]  /*7470*/  FFMA R20, R22.reuse, R20, R27 ;  /* 0x0000001416147223 */ /* 0x040fe2000000001b */
[CC--:B------:R-:W-:Y:S01]  /*7480*/  FFMA R5, R17.reuse, R9.reuse, R0 ;  /* 0x0000000911057223 */ /* 0x0c0fe20000000000 */
[----:B------:R-:W-:Y:S01]  /*7490*/  FFMA R0, R17, R10, R7 ;  /* 0x0000000a11007223 */ /* 0x000fe20000000007 */
[C---:B------:R-:W-:Y:S01]  /*74a0*/  FFMA R19, R22.reuse, R8, R19 ;  /* 0x0000000816137223 */ /* 0x040fe20000000013 */
[C---:B------:R-:W-:Y:S01]  /*74b0*/  FFMA R9, R22.reuse, R9, R4 ;  /* 0x0000000916097223 */ /* 0x040fe20000000004 */
[C---:B------:R-:W-:Y:S01]  /*74c0*/  FFMA R5, R22.reuse, R10, R5 ;  /* 0x0000000a16057223 */ /* 0x040fe20000000005 */
[----:B------:R-:W-:Y:S01]  /*74d0*/  FFMA R11, R22, R11, R0 ;  /* 0x0000000b160b7223 */ /* 0x000fe20000000000 */
[----:B--2---:R-:W-:-:S05]  /*74e0*/  IMAD.WIDE.U32 R2, R25, 0x4, R2 ;  /* 0x0000000419027825 */ /* 0x004fca00078e0002 */
[----:B------:R-:W-:Y:S04]  /*74f0*/  REDG.E.ADD.F32.FTZ.RN.STRONG.GPU desc[UR6][R2.64], R13 ;  /* 0x0000000d020079a6 */ /* 0x000fe8000c12f306 */
[----:B------:R-:W-:Y:S04]  /*7500*/  REDG.E.ADD.F32.FTZ.RN.STRONG.GPU desc[UR6][R2.64+0x4], R15 ;  /* 0x0000040f020079a6 */ /* 0x000fe8000c12f306 */
[----:B------:R-:W-:Y:S04]  /*7510*/  REDG.E.ADD.F32.FTZ.RN.STRONG.GPU desc[UR6][R2.64+0x8], R20 ;  /* 0x00000814020079a6 */ /* 0x000fe8000c12f306 */
[----:B------:R-:W-:Y:S04]  /*7520*/  REDG.E.ADD.F32.FTZ.RN.STRONG.GPU desc[UR6][R2.64+0xc], R21 ;  /* 0x00000c15020079a6 */ /* 0x000fe8000c12f306 */
[----:B------:R-:W-:Y:S04]  /*7530*/  REDG.E.ADD.F32.FTZ.RN.STRONG.GPU desc[UR6][R2.64+0x70], R19 ;  /* 0x00007013020079a6 */ /* 0x000fe8000c12f306 */
[----:B------:R-:W-:Y:S04]  /*7540*/  REDG.E.ADD.F32.FTZ.RN.STRONG.GPU desc[UR6][R2.64+0x74], R9 ;  /* 0x00007409020079a6 */ /* 0x000fe8000c12f306 */
[----:B------:R-:W-:Y:S04]  /*7550*/  REDG.E.ADD.F32.FTZ.RN.STRONG.GPU desc[UR6][R2.64+0x78], R5 ;  /* 0x00007805020079a6 */ /* 0x000fe8000c12f306 */
[----:B------:R-:W-:Y:S01]  /*7560*/  REDG.E.ADD.F32.FTZ.RN.STRONG.GPU desc[UR6][R2.64+0x7c], R11 ;  /* 0x00007c0b020079a6 */ /* 0x000fe2000c12f306 */
[----:B------:R-:W-:Y:S05]  /*7570*/  EXIT ;  /* 0x000000000000794d */ /* 0x000fea0003800000 */
.L_x_21:
[----:B------:R-:W-:-:S00]  /*7580*/  BRA `(.L_x_21) ;  /* 0xfffffffc00fc7947 */ /* 0x000fc0000383ffff */
[----:B------:R-:W-:-:S00]  /*7590*/  NOP ;  /* 0x0000000000007918 */ /* 0x000fc00000000000 */
        /* <DEDUP_REMOVED lines=14> */
.L_x_74:


//--------------------- .text.default_function_kernel0 --------------------------
	.section	.text.default_function_kernel0,"ax",@progbits
	.align	128
        .global         default_function_kernel0
        .type           default_function_kernel0,@function
        .size           default_function_kernel0,(.L_x_75 - default_function_kernel0)
        .other          default_function_kernel0,@"STO_CUDA_ENTRY STV_DEFAULT"
default_function_kernel0:
.text.default_function_kernel0:
[----:B------:R-:W0:Y:S01]  /*0000*/  LDC R1, c[0x0][0x37c] ;  /* 0x0000df00ff017b82 */ /* 0x000e220000000800 */
[----:B------:R-:W1:Y:S01]  /*0010*/  S2R R0, SR_TID.X ;  /* 0x0000000000007919 */ /* 0x000e620000002100 */
[----:B------:R-:W-:Y:S01]  /*0020*/  UMOV UR4, 0x3340 ;  /* 0x0000334000047882 */ /* 0x000fe20000000000 */
[----:B0-----:R-:W-:Y:S01]  /*0030*/  PRMT R37, R1, 0x3340, R1 ;  /* 0x0000334001257816 */ /* 0x001fe20000000001 */
[----:B------:R-:W-:Y:S01]  /*0040*/  HFMA2 R32, -RZ, RZ, 0, 5.14984130859375e-05 ;  /* 0x00000360ff207431 */ /* 0x000fe200000001ff */
[----:B------:R-:W0:Y:S01]  /*0050*/  S2R R4, SR_TID.Z ;  /* 0x0000000000047919 */ /* 0x000e220000002300 */
[----:B------:R-:W-:Y:S01]  /*0060*/  IMAD.MOV.U32 R80, RZ, RZ, RZ ;  /* 0x000000ffff507224 */ /* 0x000fe200078e00ff */
[----:B------:R-:W-:Y:S01]  /*0070*/  CS2R R122, SRZ ;  /* 0x00000000007a7805 */ /* 0x000fe2000001ff00 */
[----:B------:R-:W-:Y:S01]  /*0080*/  IMAD.MOV.U32 R78, RZ, RZ, RZ ;  /* 0x000000ffff4e7224 */ /* 0x000fe200078e00ff */
[----:B------:R-:W0:Y:S01]  /*0090*/  S2R R47, SR_TID.Y ;  /* 0x00000000002f7919 */ /* 0x000e220000002200 */
[----:B------:R-:W-:Y:S01]  /*00a0*/  IMAD.MOV.U32 R76, RZ, RZ, RZ ;  /* 0x000000ffff4c7224 */ /* 0x000fe200078e00ff */
[----:B------:R-:W-:-:S02]  /*00b0*/  CS2R R116, SRZ ;  /* 0x0000000000747805 */ /* 0x000fc4000001ff00 */
[----:B------:R-:W-:Y:S02]  /*00c0*/  CS2R R120, SRZ ;  /* 0x0000000000787805 */ /* 0x000fe4000001ff00 */
[----:B------:R-:W-:Y:S01]  /*00d0*/  MOV R70, RZ ;  /* 0x000000ff00467202 */ /* 0x000fe20000000f00 */
[----:B------:R-:W-:Y:S01]  /*00e0*/  IMAD.MOV.U32 R68, RZ, RZ, RZ ;  /* 0x000000ffff447224 */ /* 0x000fe200078e00ff */
[----:B------:R-:W-:Y:S01]  /*00f0*/  CS2R R118, SRZ ;  /* 0x0000000000767805 */ /* 0x000fe2000001ff00 */
[----:B------:R-:W-:Y:S01]  /*0100*/  IMAD.MOV.U32 R124, RZ, RZ, RZ ;  /* 0x000000ffff7c7224 */ /* 0x000fe200078e00ff */
[----:B------:R-:W2:Y:S01]  /*0110*/  LDCU.64 UR6, c[0x0][0x358] ;  /* 0x00006b00ff0677ac */ /* 0x000ea20008000a00 */
[C---:B-1----:R-:W-:Y:S01]  /*0120*/  IMAD R50, R0.reuse, 0x7, RZ ;  /* 0x0000000700327824 */ /* 0x042fe200078e02ff */
[C---:B------:R-:W-:Y:S01]  /*0130*/  ISETP.GT.U32.AND P4, PT, R0.reuse, 0xc, PT ;  /* 0x0000000c0000780c */ /* 0x040fe20003f84070 */
[----:B------:R-:W-:Y:S02]  /*0140*/  IMAD R2, R0, 0x12, RZ ;  /* 0x0000001200027824 */ /* 0x000fe400078e02ff */
[C---:B------:R-:W-:Y:S01]  /*0150*/  VIADD R34, R50.reuse, 0x5 ;  /* 0x0000000532227836 */ /* 0x040fe20000000000 */
[----:B------:R-:W-:Y:S01]  /*0160*/  LOP3.LUT R0, R50, 0xffff, RZ, 0xc0, !PT ;  /* 0x0000ffff32007812 */ /* 0x000fe200078ec0ff */
[C---:B------:R-:W-:Y:S01]  /*0170*/  VIADD R9, R2.reuse, 0x6 ;  /* 0x0000000602097836 */ /* 0x040fe20000000000 */
[----:B------:R-:W-:Y:S01]  /*0180*/  IADD3 R12, PT, PT, R2, 0x8, RZ ;  /* 0x00000008020c7810 */ /* 0x000fe20007ffe0ff */
[----:B0-----:R-:W-:Y:S01]  /*0190*/  IMAD R3, R4, 0x4, R47 ;  /* 0x0000000404037824 */ /* 0x001fe200078e022f */
[----:B------:R-:W-:Y:S01]  /*01a0*/  LOP3.LUT R11, R34, 0xffff, RZ, 0xc0, !PT ;  /* 0x0000ffff220b7812 */ /* 0x000fe200078ec0ff */
[----:B------:R-:W-:Y:S01]  /*01b0*/  IMAD R51, R0, 0x5556, RZ ;  /* 0x0000555600337824 */ /* 0x000fe200078e02ff */
[----:B------:R-:W-:Y:S01]  /*01c0*/  IADD3 R49, PT, PT, R50, 0x2, RZ ;  /* 0x0000000232317810 */ /* 0x000fe20007ffe0ff */
[C---:B------:R-:W-:Y:S01]  /*01d0*/  IMAD.SHL.U32 R10, R3.reuse, 0x20, RZ ;  /* 0x00000020030a7824 */ /* 0x040fe200078e00ff */
[----:B------:R-:W-:Y:S01]  /*01e0*/  SHF.L.U32 R6, R3, 0x1, RZ ;  /* 0x0000000103067819 */ /* 0x000fe200000006ff */
[C---:B------:R-:W-:Y:S01]  /*01f0*/  IMAD R5, R11.reuse, 0x5556, RZ ;  /* 0x000055560b057824 */ /* 0x040fe200078e02ff */
[----:B------:R-:W-:Y:S01]  /*0200*/  SHF.R.U32.HI R51, RZ, 0x10, R51 ;  /* 0x00000010ff337819 */ /* 0x000fe20000011633 */
[----:B------:R-:W-:Y:S01]  /*0210*/  IMAD R35, R11, 0x2aab, RZ ;  /* 0x00002aab0b237824 */ /* 0x000fe200078e02ff */
[----:B------:R-:W-:Y:S01]  /*0220*/  LOP3.LUT R11, R12, 0xffff, RZ, 0xc0, !PT ;  /* 0x0000ffff0c0b7812 */ /* 0x000fe200078ec0ff */
[----:B------:R-:W-:Y:S01]  /*0230*/  VIADD R100, R2, 0x7 ;  /* 0x0000000702647836 */ /* 0x000fe20000000000 */
[----:B------:R-:W-:Y:S01]  /*0240*/  LEA.HI R5, R5, R10, RZ, 0x10 ;  /* 0x0000000a05057211 */ /* 0x000fe200078f80ff */
[----:B------:R-:W-:Y:S01]  /*0250*/  IMAD.SHL.U32 R8, R3, 0x8, RZ ;  /* 0x0000000803087824 */ /* 0x000fe200078e00ff */
[----:B------:R-:W-:Y:S01]  /*0260*/  SHF.R.U32.HI R35, RZ, 0x13, R35 ;  /* 0x00000013ff237819 */ /* 0x000fe20000011623 */
[----:B------:R-:W-:Y:S01]  /*0270*/  IMAD R11, R11, 0x8889, RZ ;  /* 0x000088890b0b7824 */ /* 0x000fe200078e02ff */
[----:B------:R-:W-:Y:S01]  /*0280*/  ISETP.GT.U32.AND P2, PT, R5, 0xff, PT ;  /* 0x000000ff0500780c */ /* 0x000fe20003f44070 */
[----:B------:R-:W-:Y:S01]  /*0290*/  IMAD.IADD R10, R51, 0x1, R10 ;  /* 0x00000001330a7824 */ /* 0x000fe200078e020a */
[----:B------:R-:W-:Y:S01]  /*02a0*/  LOP3.LUT R5, R9, 0xffff, RZ, 0xc0, !PT ;  /* 0x0000ffff09057812 */ /* 0x000fe200078ec0ff */
[----:B------:R-:W-:Y:S01]  /*02b0*/  IMAD.IADD R15, R6, 0x1, R35 ;  /* 0x00000001060f7824 */ /* 0x000fe200078e0223 */
[----:B------:R-:W-:Y:S01]  /*02c0*/  LOP3.LUT R7, R100, 0xffff, RZ, 0xc0, !PT ;  /* 0x0000ffff64077812 */ /* 0x000fe200078ec0ff */
[----:B------:R-:W-:Y:S01]  /*02d0*/  VIADD R33, R50, 0x6 ;  /* 0x0000000632217836 */ /* 0x000fe20000000000 */
[--C-:B------:R-:W-:Y:S01]  /*02e0*/  SHF.R.U32.HI R13, RZ, 0x14, R11.reuse ;  /* 0x00000014ff0d7819 */ /* 0x100fe2000001160b */
[----:B------:R-:W-:Y:S01]  /*02f0*/  IMAD R87, R5, 0x8889, RZ ;  /* 0x0000888905577824 */ /* 0x000fe200078e02ff */
[----:B------:R-:W-:Y:S01]  /*0300*/  ISETP.GT.U32.AND P0, PT, R10, 0xfd, PT ;  /* 0x000000fd0a00780c */ /* 0x000fe20003f04070 */
[----:B------:R-:W-:Y:S01]  /*0310*/  IMAD R7, R7, 0x8889, RZ ;  /* 0x0000888907077824 */ /* 0x000fe200078e02ff */
[----:B------:R-:W-:Y:S01]  /*0320*/  SHF.R.U32.HI R85, RZ, 0x16, R11 ;  /* 0x00000016ff557819 */ /* 0x000fe2000001160b */
[C---:B------:R-:W-:Y:S01]  /*0330*/  VIADD R99, R2.reuse, 0x9 ;  /* 0x0000000902637836 */ /* 0x040fe20000000000 */
[--C-:B------:R-:W-:Y:S01]  /*0340*/  SHF.R.U32.HI R5, RZ, 0x14, R87.reuse ;  /* 0x00000014ff057819 */ /* 0x100fe20000011657 */
[C---:B------:R-:W-:Y:S01]  /*0350*/  VIADD R98, R2.reuse, 0xb ;  /* 0x0000000b02627836 */ /* 0x040fe20000000000 */
[----:B------:R-:W-:Y:S01]  /*0360*/  SHF.R.U32.HI R87, RZ, 0x16, R87 ;  /* 0x00000016ff577819 */ /* 0x000fe20000011657 */
[----:B------:R-:W-:Y:S01]  /*0370*/  VIADD R97, R2, 0xd ;  /* 0x0000000d02617836 */ /* 0x000fe20000000000 */
[----:B------:R-:W-:Y:S01]  /*0380*/  SHF.R.U32.HI R10, RZ, 0x14, R7 ;  /* 0x00000014ff0a7819 */ /* 0x000fe20000011607 */
[----:B------:R-:W-:Y:S01]  /*0390*/  IMAD.IADD R14, R8, 0x1, R5 ;  /* 0x00000001080e7824 */ /* 0x000fe200078e0205 */
[----:B------:R-:W-:Y:S01]  /*03a0*/  ISETP.GT.U32.OR P2, PT, R15, 0xf, P2 ;  /* 0x0000000f0f00780c */ /* 0x000fe20001744470 */
[----:B------:R-:W-:Y:S01]  /*03b0*/  VIADD R96, R2, 0xf ;  /* 0x0000000f02607836 */ /* 0x000fe20000000000 */
[----:B------:R-:W-:Y:S01]  /*03c0*/  SHF.R.U32.HI R86, RZ, 0x16, R7 ;  /* 0x00000016ff567819 */ /* 0x000fe20000011607 */
[----:B------:R-:W-:Y:S01]  /*03d0*/  IMAD R7, R47, 0xf0, R2 ;  /* 0x000000f02f077824 */ /* 0x000fe200078e0202 */
[----:B------:R-:W-:Y:S01]  /*03e0*/  ISETP.GT.U32.AND P6, PT, R14, 0x3f, PT ;  /* 0x0000003f0e00780c */ /* 0x000fe20003fc4070 */
[C---:B------:R-:W-:Y:S01]  /*03f0*/  IMAD.IADD R14, R8.reuse, 0x1, R13 ;  /* 0x00000001080e7824 */ /* 0x040fe200078e020d */
[----:B------:R-:W-:Y:S01]  /*0400*/  IADD3 R15, PT, PT, R8, R10, RZ ;  /* 0x0000000a080f7210 */ /* 0x000fe20007ffe0ff */
[----:B------:R-:W-:Y:S01]  /*0410*/  IMAD R26, R4, 0x3c0, R7 ;  /* 0x000003c0041a7824 */ /* 0x000fe200078e0207 */
[----:B------:R-:W-:Y:S01]  /*0420*/  IADD3 R11, PT, PT, R6, R85, RZ ;  /* 0x00000055060b7210 */ /* 0x000fe20007ffe0ff */
[----:B------:R-:W-:Y:S01]  /*0430*/  VIADD R95, R2, 0x11 ;  /* 0x00000011025f7836 */ /* 0x000fe20000000000 */
[----:B------:R-:W-:Y:S01]  /*0440*/  ISETP.GT.U32.AND P1, PT, R14, 0x3f, PT ;  /* 0x0000003f0e00780c */ /* 0x000fe20003f24070 */
[C---:B------:R-:W-:Y:S01]  /*0450*/  IMAD.IADD R14, R6.reuse, 0x1, R87 ;  /* 0x00000001060e7824 */ /* 0x040fe200078e0257 */
[----:B------:R-:W-:Y:S01]  /*0460*/  ISETP.GT.U32.AND P3, PT, R15, 0x3f, PT ;  /* 0x0000003f0f00780c */ /* 0x000fe20003f64070 */
[----:B------:R-:W-:Y:S01]  /*0470*/  IMAD.IADD R15, R6, 0x1, R86 ;  /* 0x00000001060f7824 */ /* 0x000fe200078e0256 */
[----:B------:R-:W-:Y:S01]  /*0480*/  ISETP.GT.U32.OR P1, PT, R11, 0xf, P1 ;  /* 0x0000000f0b00780c */ /* 0x000fe20000f24470 */
[----:B------:R-:W-:Y:S01]  /*0490*/  VIADD R48, R50, 0x1 ;  /* 0x0000000132307836 */ /* 0x000fe20000000000 */
[----:B------:R-:W-:Y:S01]  /*04a0*/  ISETP.GT.U32.OR P6, PT, R14, 0xf, P6 ;  /* 0x0000000f0e00780c */ /* 0x000fe200037c4470 */
[----:B------:R-:W-:Y:S01]  /*04b0*/  IMAD R52, R0, 0xaab, RZ ;  /* 0x00000aab00347824 */ /* 0x000fe200078e02ff */
[----:B------:R-:W-:Y:S01]  /*04c0*/  LOP3.LUT R11, R33, 0xffff, RZ, 0xc0, !PT ;  /* 0x0000ffff210b7812 */ /* 0x000fe200078ec0ff */
[----:B------:R-:W-:Y:S01]  /*04d0*/  VIADD R31, R50, 0x4 ;  /* 0x00000004321f7836 */ /* 0x000fe20000000000 */
[----:B------:R-:W-:Y:S01]  /*04e0*/  ISETP.GT.U32.OR P5, PT, R7, 0x3b9, P4 ;  /* 0x000003b90700780c */ /* 0x000fe200027a4470 */
[----:B------:R-:W-:Y:S01]  /*04f0*/  VIADD R103, R2, 0x1 ;  /* 0x0000000102677836 */ /* 0x000fe20000000000 */
[----:B------:R-:W-:Y:S01]  /*0500*/  ISETP.GT.U32.OR P6, PT, R26, 0x779, P6 ;  /* 0x000007791a00780c */ /* 0x000fe200037c4470 */
[----:B------:R-:W-:Y:S01]  /*0510*/  IMAD R29, R11, 0x2aab, RZ ;  /* 0x00002aab0b1d7824 */ /* 0x000fe200078e02ff */
[----:B------:R-:W-:Y:S01]  /*0520*/  ISETP.GT.U32.OR P3, PT, R15, 0xf, P3 ;  /* 0x0000000f0f00780c */ /* 0x000fe20001f64470 */
[----:B------:R-:W-:Y:S01]  /*0530*/  IMAD R15, R47, 0x60, R50 ;  /* 0x000000602f0f7824 */ /* 0x000fe200078e0232 */
[----:B------:R-:W-:Y:S01]  /*0540*/  PLOP3.LUT P6, PT, P6, P5, PT, 0xf8, 0x8f ;  /* 0x00000000008f781c */ /* 0x000fe200037cbf70 */
[----:B------:R-:W-:Y:S01]  /*0550*/  VIADD R102, R2, 0x3 ;  /* 0x0000000302667836 */ /* 0x000fe20000000000 */
[----:B------:R-:W-:Y:S01]  /*0560*/  ISETP.GT.U32.OR P5, PT, R7, 0x3b8, P4 ;  /* 0x000003b80700780c */ /* 0x000fe200027a4470 */
[----:B------:R-:W-:Y:S01]  /*0570*/  IMAD R14, R4, 0x180, R15 ;  /* 0x00000180040e7824 */ /* 0x000fe200078e020f */
[----:B------:R-:W-:-:S02]  /*0580*/  ISETP.GT.U32.OR P3, PT, R26, 0x778, P3 ;  /* 0x000007781a00780c */ /* 0x000fc40001f64470 */
[----:B------:R-:W-:Y:S02]  /*0590*/  LOP3.LUT R11, R99, 0xffff, RZ, 0xc0, !PT ;  /* 0x0000ffff630b7812 */ /* 0x000fe400078ec0ff */
[----:B------:R-:W-:Y:S02]  /*05a0*/  SHF.R.U32.HI R29, RZ, 0x13, R29 ;  /* 0x00000013ff1d7819 */ /* 0x000fe4000001161d */
[----:B------:R-:W-:Y:S01]  /*05b0*/  PLOP3.LUT P5, PT, P3, P5, PT, 0xf8, 0x8f ;  /* 0x00000000008f781c */ /* 0x000fe20001fabf70 */
[----:B------:R-:W-:Y:S01]  /*05c0*/  IMAD R84, R11, 0x8889, RZ ;  /* 0x000088890b547824 */ /* 0x000fe200078e02ff */
[----:B------:R-:W-:Y:S01]  /*05d0*/  ISETP.GT.U32.OR P3, PT, R7, 0x3b7, P4 ;  /* 0x000003b70700780c */ /* 0x000fe20002764470 */
[----:B------:R-:W-:Y:S01]  /*05e0*/  IMAD.IADD R11, R6, 0x1, R29 ;  /* 0x00000001060b7824 */ /* 0x000fe200078e021d */
[----:B------:R-:W-:Y:S02]  /*05f0*/  ISETP.GT.U32.OR P1, PT, R26, 0x777, P1 ;  /* 0x000007771a00780c */ /* 0x000fe40000f24470 */
[----:B------:R-:W-:-:S02]  /*0600*/  ISETP.GT.U32.OR P2, PT, R14, 0x2fa, P2 ;  /* 0x000002fa0e00780c */ /* 0x000fc40001744470 */
[----:B------:R-:W-:Y:S02]  /*0610*/  PLOP3.LUT P3, PT, P1, P3, PT, 0xf8, 0x8f ;  /* 0x00000000008f781c */ /* 0x000fe40000f67f70 */
[----:B------:R-:W-:Y:S02]  /*0620*/  ISETP.GT.U32.OR P1, PT, R15, 0x17a, P4 ;  /* 0x0000017a0f00780c */ /* 0x000fe40002724470 */
[----:B------:R-:W-:Y:S02]  /*0630*/  ISETP.GT.U32.OR P0, PT, R11, 0xf, P0 ;  /* 0x0000000f0b00780c */ /* 0x000fe40000704470 */
[----:B------:R-:W-:Y:S02]  /*0640*/  SHF.R.U32.HI R11, RZ, 0x14, R84 ;  /* 0x00000014ff0b7819 */ /* 0x000fe40000011654 */
[----:B------:R-:W-:Y:S02]  /*0650*/  PLOP3.LUT P1, PT, P2, P1, PT, 0xf8, 0x8f ;  /* 0x00000000008f781c */ /* 0x000fe40001723f70 */
[----:B------:R-:W-:Y:S01]  /*0660*/  ISETP.GT.U32.OR P2, PT, R15, 0x179, P4 ;  /* 0x000001790f00780c */ /* 0x000fe20002744470 */
[----:B------:R-:W-:Y:S01]  /*0670*/  VIADD R15, R2, 0xa ;  /* 0x0000000a020f7836 */ /* 0x000fe20000000000 */
[----:B------:R-:W-:-:S02]  /*0680*/  ISETP.GT.U32.OR P0, PT, R14, 0x2f9, P0 ;  /* 0x000002f90e00780c */ /* 0x000fc40000704470 */
[----:B------:R-:W-:Y:S02]  /*0690*/  IADD3 R14, PT, PT, R8, R11, RZ ;  /* 0x0000000b080e7210 */ /* 0x000fe40007ffe0ff */
[----:B------:R-:W-:Y:S02]  /*06a0*/  SHF.R.U32.HI R84, RZ, 0x16, R84 ;  /* 0x00000016ff547819 */ /* 0x000fe40000011654 */
[----:B------:R-:W-:Y:S02]  /*06b0*/  PLOP3.LUT P0, PT, P0, P2, PT, 0xf8, 0x8f ;  /* 0x00000000008f781c */ /* 0x000fe40000705f70 */
[----:B------:R-:W-:Y:S01]  /*06c0*/  ISETP.GT.U32.AND P2, PT, R14, 0x3f, PT ;  /* 0x0000003f0e00780c */ /* 0x000fe20003f44070 */
[----:B------:R-:W-:Y:S01]  /*06d0*/  IMAD.IADD R14, R6, 0x1, R84 ;  /* 0x00000001060e7824 */ /* 0x000fe200078e0254 */
[----:B------:R-:W-:Y:S02]  /*06e0*/  P2R R113, PR, RZ, 0x8 ;  /* 0x00000008ff717803 */ /* 0x000fe40000000000 */
[----:B------:R-:W-:-:S02]  /*06f0*/  ISETP.GT.U32.OR P3, PT, R7, 0x3b6, P4 ;  /* 0x000003b60700780c */ /* 0x000fc40002764470 */
[----:B------:R-:W-:Y:S02]  /*0700*/  ISETP.GT.U32.OR P2, PT, R14, 0xf, P2 ;  /* 0x0000000f0e00780c */ /* 0x000fe40001744470 */
[----:B------:R-:W-:Y:S02]  /*0710*/  LOP3.LUT R14, R15, 0xffff, RZ, 0xc0, !PT ;  /* 0x0000ffff0f0e7812 */ /* 0x000fe400078ec0ff */
[----:B------:R-:W-:Y:S02]  /*0720*/  ISETP.GT.U32.OR P2, PT, R26, 0x776, P2 ;  /* 0x000007761a00780c */ /* 0x000fe40001744470 */
[----:B------:R-:W-:Y:S01]  /*0730*/  SHF.R.U32.HI R52, RZ, 0x11, R52 ;  /* 0x00000011ff347819 */ /* 0x000fe20000011634 */
[----:B------:R-:W-:Y:S01]  /*0740*/  IMAD R14, R14, 0x8889, RZ ;  /* 0x000088890e0e7824 */ /* 0x000fe200078e02ff */
[----:B------:R-:W-:Y:S02]  /*0750*/  PLOP3.LUT P2, PT, P2, P3, PT, 0xf8, 0x8f ;  /* 0x00000000008f781c */ /* 0x000fe40001747f70 */
[----:B------:R-:W-:-:S02]  /*0760*/  ISETP.GT.U32.OR P3, PT, R7, 0x3b5, P4 ;  /* 0x000003b50700780c */ /* 0x000fc40002764470 */
[--C-:B------:R-:W-:Y:S02]  /*0770*/  SHF.R.U32.HI R17, RZ, 0x14, R14.reuse ;  /* 0x00000014ff117819 */ /* 0x100fe4000001160e */
[----:B------:R-:W-:Y:S02]  /*0780*/  SHF.R.U32.HI R83, RZ, 0x16, R14 ;  /* 0x00000016ff537819 */ /* 0x000fe4000001160e */
[----:B------:R-:W-:Y:S01]  /*0790*/  P2R R112, PR, RZ, 0x4 ;  /* 0x00000004ff707803 */ /* 0x000fe20000000000 */
[----:B------:R-:W-:Y:S01]  /*07a0*/  IMAD.IADD R16, R8, 0x1, R17 ;  /* 0x0000000108107824 */ /* 0x000fe200078e0211 */
[----:B------:R-:W-:Y:S02]  /*07b0*/  IADD3 R14, PT, PT, R6, R83, RZ ;  /* 0x00000053060e7210 */ /* 0x000fe40007ffe0ff */
[----:B------:R-:W-:Y:S02]  /*07c0*/  IADD3 R101, PT, PT, R2, 0x5, RZ ;  /* 0x0000000502657810 */ /* 0x000fe40007ffe0ff */
[----:B------:R-:W-:-:S02]  /*07d0*/  ISETP.GT.U32.AND P2, PT, R16, 0x3f, PT ;  /* 0x0000003f1000780c */ /* 0x000fc40003f44070 */
[----:B------:R-:W-:Y:S02]  /*07e0*/  LOP3.LUT R56, R101, 0xffff, RZ, 0xc0, !PT ;  /* 0x0000ffff65387812 */ /* 0x000fe400078ec0ff */
[----:B------:R-:W-:Y:S02]  /*07f0*/  ISETP.GT.U32.OR P2, PT, R14, 0xf, P2 ;  /* 0x0000000f0e00780c */ /* 0x000fe40001744470 */
[----:B------:R-:W-:Y:S01]  /*0800*/  LOP3.LUT R14, R98, 0xffff, RZ, 0xc0, !PT ;  /* 0x0000ffff620e7812 */ /* 0x000fe200078ec0ff */
[----:B------:R-:W-:Y:S01]  /*0810*/  IMAD R56, R56, 0x8889, RZ ;  /* 0x0000888938387824 */ /* 0x000fe200078e02ff */
[----:B------:R-:W-:Y:S02]  /*0820*/  ISETP.GT.U32.OR P2, PT, R26, 0x775, P2 ;  /* 0x000007751a00780c */ /* 0x000fe40001744470 */
[----:B------:R-:W-:Y:S01]  /*0830*/  PRMT R13, R13, 0x9910, RZ ;  /* 0x000099100d0d7816 */ /* 0x000fe200000000ff */
[----:B------:R-:W-:Y:S01]  /*0840*/  IMAD R14, R14, 0x8889, RZ ;  /* 0x000088890e0e7824 */ /* 0x000fe200078e02ff */
[----:B------:R-:W-:-:S02]  /*0850*/  PLOP3.LUT P2, PT, P2, P3, PT, 0xf8, 0x8f ;  /* 0x00000000008f781c */ /* 0x000fc40001747f70 */
[----:B------:R-:W-:Y:S01]  /*0860*/  ISETP.GT.U32.OR P3, PT, R7, 0x3b4, P4 ;  /* 0x000003b40700780c */ /* 0x000fe20002764470 */
[----:B------:R-:W-:Y:S01]  /*0870*/  IMAD R13, R13, 0x1e, RZ ;  /* 0x0000001e0d0d7824 */ /* 0x000fe200078e02ff */
[--C-:B------:R-:W-:Y:S02]  /*0880*/  SHF.R.U32.HI R16, RZ, 0x14, R14.reuse ;  /* 0x00000014ff107819 */ /* 0x100fe4000001160e */
[----:B------:R-:W-:Y:S01]  /*0890*/  SHF.R.U32.HI R82, RZ, 0x16, R14 ;  /* 0x00000016ff527819 */ /* 0x000fe2000001160e */
[----:B------:R-:W-:Y:S01]  /*08a0*/  IMAD.MOV R13, RZ, RZ, -R13 ;  /* 0x000000ffff0d7224 */ /* 0x000fe200078e0a0d */
[----:B------:R-:W-:Y:S01]  /*08b0*/  P2R R111, PR, RZ, 0x4 ;  /* 0x00000004ff6f7803 */ /* 0x000fe20000000000 */
[----:B------:R-:W-:Y:S01]  /*08c0*/  IMAD.IADD R18, R8, 0x1, R16 ;  /* 0x0000000108127824 */ /* 0x000fe200078e0210 */
[----:B------:R-:W-:Y:S01]  /*08d0*/  SHF.R.U32.HI R88, RZ, 0x16, R56 ;  /* 0x00000016ff587819 */ /* 0x000fe20000011638 */
[----:B------:R-:W-:Y:S01]  /*08e0*/  IMAD.IADD R14, R6, 0x1, R82 ;  /* 0x00000001060e7824 */ /* 0x000fe200078e0252 */
[----:B------:R-:W-:-:S02]  /*08f0*/  PRMT R13, R13, 0x7710, RZ ;  /* 0x000077100d0d7816 */ /* 0x000fc400000000ff */
[----:B------:R-:W-:Y:S02]  /*0900*/  ISETP.GT.U32.AND P2, PT, R18, 0x3f, PT ;  /* 0x0000003f1200780c */ /* 0x000fe40003f44070 */
[----:B------:R-:W-:Y:S02]  /*0910*/  IADD3 R18, PT, PT, R2, 0xc, RZ ;  /* 0x0000000c02127810 */ /* 0x000fe40007ffe0ff */
[----:B------:R-:W-:Y:S02]  /*0920*/  ISETP.GT.U32.OR P2, PT, R14, 0xf, P2 ;  /* 0x0000000f0e00780c */ /* 0x000fe40001744470 */
[----:B------:R-:W-:Y:S02]  /*0930*/  LOP3.LUT R14, R18, 0xffff, RZ, 0xc0, !PT ;  /* 0x0000ffff120e7812 */ /* 0x000fe400078ec0ff */
[----:B------:R-:W-:Y:S02]  /*0940*/  ISETP.GT.U32.OR P2, PT, R26, 0x774, P2 ;  /* 0x000007741a00780c */ /* 0x000fe40001744470 */
[----:B------:R-:W-:Y:S01]  /*0950*/  PRMT R17, R17, 0x9910, RZ ;  /* 0x0000991011117816 */ /* 0x000fe200000000ff */
[----:B------:R-:W-:Y:S01]  /*0960*/  IMAD R43, R14, 0x8889, RZ ;  /* 0x000088890e2b7824 */ /* 0x000fe200078e02ff */
[----:B------:R-:W-:-:S02]  /*0970*/  PLOP3.LUT P2, PT, P2, P3, PT, 0xf8, 0x8f ;  /* 0x00000000008f781c */ /* 0x000fc40001747f70 */
[----:B------:R-:W-:Y:S02]  /*0980*/  ISETP.GT.U32.OR P3, PT, R7, 0x3b3, P4 ;  /* 0x000003b30700780c */ /* 0x000fe40002764470 */
[--C-:B------:R-:W-:Y:S02]  /*0990*/  SHF.R.U32.HI R14, RZ, 0x14, R43.reuse ;  /* 0x00000014ff0e7819 */ /* 0x100fe4000001162b */
[----:B------:R-:W-:Y:S02]  /*09a0*/  SHF.R.U32.HI R43, RZ, 0x16, R43 ;  /* 0x00000016ff2b7819 */ /* 0x000fe4000001162b */
[----:B------:R-:W-:Y:S01]  /*09b0*/  P2R R110, PR, RZ, 0x4 ;  /* 0x00000004ff6e7803 */ /* 0x000fe20000000000 */
[----:B------:R-:W-:Y:S01]  /*09c0*/  IMAD.IADD R20, R8, 0x1, R14 ;  /* 0x0000000108147824 */ /* 0x000fe200078e020e */
[----:B------:R-:W-:Y:S01]  /*09d0*/  P2R R115, PR, RZ, 0x40 ;  /* 0x00000040ff737803 */ /* 0x000fe20000000000 */
[----:B------:R-:W-:Y:S01]  /*09e0*/  IMAD.IADD R19, R6, 0x1, R43 ;  /* 0x0000000106137824 */ /* 0x000fe200078e022b */
[----:B------:R-:W-:-:S02]  /*09f0*/  P2R R114, PR, RZ, 0x20 ;  /* 0x00000020ff727803 */ /* 0x000fc40000000000 */
[----:B------:R-:W-:-:S04]  /*0a00*/  ISETP.GT.U32.AND P2, PT, R20, 0x3f, PT ;  /* 0x0000003f1400780c */ /* 0x000fc80003f44070 */
[----:B------:R-:W-:Y:S02]  /*0a10*/  ISETP.GT.U32.OR P2, PT, R19, 0xf, P2 ;  /* 0x0000000f1300780c */ /* 0x000fe40001744470 */
[----:B------:R-:W-:Y:S02]  /*0a20*/  LOP3.LUT R19, R97, 0xffff, RZ, 0xc0, !PT ;  /* 0x0000ffff61137812 */ /* 0x000fe400078ec0ff */
[----:B------:R-:W-:-:S03]  /*0a30*/  ISETP.GT.U32.OR P2, PT, R26, 0x773, P2 ;  /* 0x000007731a00780c */ /* 0x000fc60001744470 */
[----:B------:R-:W-:Y:S01]  /*0a40*/  IMAD R42, R19, 0x8889, RZ ;  /* 0x00008889132a7824 */ /* 0x000fe200078e02ff */
[----:B------:R-:W-:Y:S02]  /*0a50*/  PLOP3.LUT P2, PT, P2, P3, PT, 0xf8, 0x8f ;  /* 0x00000000008f781c */ /* 0x000fe40001747f70 */
[----:B------:R-:W-:Y:S02]  /*0a60*/  ISETP.GT.U32.OR P3, PT, R7, 0x3b2, P4 ;  /* 0x000003b20700780c */ /* 0x000fe40002764470 */
[--C-:B------:R-:W-:Y:S02]  /*0a70*/  SHF.R.U32.HI R19, RZ, 0x14, R42.reuse ;  /* 0x00000014ff137819 */ /* 0x100fe4000001162a */
[----:B------:R-:W-:Y:S02]  /*0a80*/  SHF.R.U32.HI R42, RZ, 0x16, R42 ;  /* 0x00000016ff2a7819 */ /* 0x000fe4000001162a */
[----:B------:R-:W-:Y:S02]  /*0a90*/  IADD3 R21, PT, PT, R8, R19, RZ ;  /* 0x0000001308157210 */ /* 0x000fe40007ffe0ff */
[----:B------:R-:W-:Y:S01]  /*0aa0*/  P2R R109, PR, RZ, 0x4 ;  /* 0x00000004ff6d7803 */ /* 0x000fe20000000000 */
[----:B------:R-:W-:Y:S01]  /*0ab0*/  IMAD.IADD R20, R6, 0x1, R42 ;  /* 0x0000000106147824 */ /* 0x000fe200078e022a */
[----:B------:R-:W-:Y:S01]  /*0ac0*/  ISETP.GT.U32.AND P2, PT, R21, 0x3f, PT ;  /* 0x0000003f1500780c */ /* 0x000fe20003f44070 */
[----:B------:R-:W-:-:S03]  /*0ad0*/  VIADD R21, R2, 0xe ;  /* 0x0000000e02157836 */ /* 0x000fc60000000000 */
        /* <DEDUP_REMOVED lines=8> */
[----:B------:R-:W-:Y:S01]  /*0b60*/  P2R R108, PR, RZ, 0x4 ;  /* 0x00000004ff6c7803 */ /* 0x000fe20000000000 */
[----:B------:R-:W-:Y:S01]  /*0b70*/  IMAD.IADD R23, R8, 0x1, R20 ;  /* 0x0000000108177824 */ /* 0x000fe200078e0214 */
[----:B------:R-:W-:-:S04]  /*0b80*/  IADD3 R22, PT, PT, R6, R41, RZ ;  /* 0x0000002906167210 */ /* 0x000fc80007ffe0ff */
        /* <DEDUP_REMOVED lines=11> */
[----:B------:R-:W-:Y:S01]  /*0c40*/  PRMT R23, R23, 0x9910, RZ ;  /* 0x0000991017177816 */ /* 0x000fe200000000ff */
[----:B------:R-:W-:-:S03]  /*0c50*/  IMAD.IADD R22, R6, 0x1, R40 ;  /* 0x0000000106167824 */ /* 0x000fc600078e0228 */
[----:B------:R-:W-:Y:S01]  /*0c60*/  ISETP.GT.U32.AND P2, PT, R24, 0x3f, PT ;  /* 0x0000003f1800780c */ /* 0x000fe20003f44070 */
[----:B------:R-:W-:Y:S01]  /*0c70*/  IMAD R23, R23, 0x1e, RZ ;  /* 0x0000001e17177824 */ /* 0x000fe200078e02ff */
[----:B------:R-:W-:Y:S02]  /*0c80*/  IADD3 R24, PT, PT, R2, 0x10, RZ ;  /* 0x0000001002187810 */ /* 0x000fe40007ffe0ff */
[----:B------:R-:W-:Y:S02]  /*0c90*/  ISETP.GT.U32.OR P2, PT, R22, 0xf, P2 ;  /* 0x0000000f1600780c */ /* 0x000fe40001744470 */
[----:B------:R-:W-:Y:S02]  /*0ca0*/  LOP3.LUT R22, R24, 0xffff, RZ, 0xc0, !PT ;  /* 0x0000ffff18167812 */ /* 0x000fe400078ec0ff */
[----:B------:R-:W-:-:S03]  /*0cb0*/  ISETP.GT.U32.OR P2, PT, R26, 0x770, P2 ;  /* 0x000007701a00780c */ /* 0x000fc60001744470 */
[----:B------:R-:W-:Y:S01]  /*0cc0*/  IMAD R39, R22, 0x8889, RZ ;  /* 0x0000888916277824 */ /* 0x000fe200078e02ff */
[----:B------:R-:W-:Y:S02]  /*0cd0*/  PLOP3.LUT P2, PT, P2, P3, PT, 0xf8, 0x8f ;  /* 0x00000000008f781c */ /* 0x000fe40001747f70 */
[C---:B------:R-:W-:Y:S02]  /*0ce0*/  ISETP.GT.U32.OR P3, PT, R7.reuse, 0x3af, P4 ;  /* 0x000003af0700780c */ /* 0x040fe40002764470 */
[--C-:B------:R-:W-:Y:S02]  /*0cf0*/  SHF.R.U32.HI R22, RZ, 0x14, R39.reuse ;  /* 0x00000014ff167819 */ /* 0x100fe40000011627 */
[----:B------:R-:W-:Y:S02]  /*0d00*/  SHF.R.U32.HI R39, RZ, 0x16, R39 ;  /* 0x00000016ff277819 */ /* 0x000fe40000011627 */
[----:B------:R-:W-:Y:S01]  /*0d10*/  P2R R105, PR, RZ, 0x4 ;  /* 0x00000004ff697803 */ /* 0x000fe20000000000 */
[----:B------:R-:W-:Y:S01]  /*0d20*/  IMAD.IADD R27, R8, 0x1, R22 ;  /* 0x00000001081b7824 */ /* 0x000fe200078e0216 */
[----:B------:R-:W-:Y:S01]  /*0d30*/  ISETP.GT.U32.OR P4, PT, R7, 0x3ae, P4 ;  /* 0x000003ae0700780c */ /* 0x000fe20002784470 */
[----:B------:R-:W-:Y:S01]  /*0d40*/  IMAD.IADD R25, R6, 0x1, R39 ;  /* 0x0000000106197824 */ /* 0x000fe200078e0227 */
[----:B------:R-:W0:Y:S02]  /*0d50*/  S2R R7, SR_CTAID.Z ;  /* 0x0000000000077919 */ /* 0x000e240000002700 */
[----:B------:R-:W-:-:S04]  /*0d60*/  ISETP.GT.U32.AND P2, PT, R27, 0x3f, PT ;  /* 0x0000003f1b00780c */ /* 0x000fc80003f44070 */
[----:B------:R-:W-:Y:S02]  /*0d70*/  ISETP.GT.U32.OR P2, PT, R25, 0xf, P2 ;  /* 0x0000000f1900780c */ /* 0x000fe40001744470 */
[----:B------:R-:W-:Y:S02]  /*0d80*/  LOP3.LUT R25, R95, 0xffff, RZ, 0xc0, !PT ;  /* 0x0000ffff5f197812 */ /* 0x000fe400078ec0ff */
[----:B------:R-:W-:-:S03]  /*0d90*/  ISETP.GT.U32.OR P2, PT, R26, 0x76f, P2 ;  /* 0x0000076f1a00780c */ /* 0x000fc60001744470 */
[----:B------:R-:W-:Y:S01]  /*0da0*/  IMAD R25, R25, 0x8889, RZ ;  /* 0x0000888919197824 */ /* 0x000fe200078e02ff */
[----:B------:R-:W-:-:S04]  /*0db0*/  PLOP3.LUT P2, PT, P2, P3, PT, 0xf8, 0x8f ;  /* 0x00000000008f781c */ /* 0x000fc80001747f70 */
[--C-:B------:R-:W-:Y:S02]  /*0dc0*/  SHF.R.U32.HI R27, RZ, 0x14, R25.reuse ;  /* 0x00000014ff1b7819 */ /* 0x100fe40000011619 */
[----:B------:R-:W-:Y:S01]  /*0dd0*/  SHF.R.U32.HI R38, RZ, 0x16, R25 ;  /* 0x00000016ff267819 */ /* 0x000fe20000011619 */
[----:B------:R-:W-:Y:S01]  /*0de0*/  IMAD.U32 R25, RZ, RZ, UR4 ;  /* 0x00000004ff197e24 */ /* 0x000fe2000f8e00ff */
[----:B------:R-:W-:-:S03]  /*0df0*/  IADD3 R8, PT, PT, R8, R27, RZ ;  /* 0x0000001b08087210 */ /* 0x000fc60007ffe0ff */
[----:B------:R-:W-:Y:S01]  /*0e00*/  IMAD.IADD R6, R6, 0x1, R38 ;  /* 0x0000000106067824 */ /* 0x000fe200078e0226 */
[----:B------:R-:W-:-:S04]  /*0e10*/  ISETP.GT.U32.AND P3, PT, R8, 0x3f, PT ;  /* 0x0000003f0800780c */ /* 0x000fc80003f64070 */
[----:B------:R-:W-:Y:S02]  /*0e20*/  ISETP.GT.U32.OR P3, PT, R6, 0xf, P3 ;  /* 0x0000000f0600780c */ /* 0x000fe40001f64470 */
[----:B------:R-:W1:Y:S01]  /*0e30*/  S2R R6, SR_CTAID.Y ;  /* 0x0000000000067919 */ /* 0x000e620000002600 */
[----:B0-----:R-:W-:Y:S01]  /*0e40*/  IMAD R8, R7, 0x2, R4 ;  /* 0x0000000207087824 */ /* 0x001fe200078e0204 */
[----:B------:R-:W-:Y:S01]  /*0e50*/  LOP3.LUT R4, R48, 0xffff, RZ, 0xc0, !PT ;  /* 0x0000ffff30047812 */ /* 0x000fe200078ec0ff */
[----:B------:R-:W-:Y:S01]  /*0e60*/  IMAD.MOV.U32 R7, RZ, RZ, 0x70 ;  /* 0x00000070ff077424 */ /* 0x000fe200078e00ff */
[----:B------:R-:W-:Y:S01]  /*0e70*/  ISETP.GT.U32.OR P3, PT, R26, 0x76e, P3 ;  /* 0x0000076e1a00780c */ /* 0x000fe20001f64470 */
[----:B------:R-:W-:Y:S02]  /*0e80*/  IMAD R47, R8, 0x4, R47 ;  /* 0x00000004082f7824 */ /* 0x000fe400078e022f */
[C---:B------:R-:W-:Y:S01]  /*0e90*/  IMAD R44, R4.reuse, 0x2aab, RZ ;  /* 0x00002aab042c7824 */ /* 0x040fe200078e02ff */
[----:B------:R-:W-:Y:S01]  /*0ea0*/  PLOP3.LUT P3, PT, P3, P4, PT, 0xf8, 0x8f ;  /* 0x00000000008f781c */ /* 0x000fe20001f69f70 */
[----:B------:R-:W-:-:S02]  /*0eb0*/  IMAD R4, R4, 0x5556, RZ ;  /* 0x0000555604047824 */ /* 0x000fc400078e02ff */
[----:B------:R-:W-:Y:S01]  /*0ec0*/  IMAD R94, R47, 0x6c0, RZ ;  /* 0x000006c02f5e7824 */ /* 0x000fe200078e02ff */
[----:B------:R-:W-:-:S04]  /*0ed0*/  SHF.R.U32.HI R44, RZ, 0x13, R44 ;  /* 0x00000013ff2c7819 */ /* 0x000fc8000001162c */
[----:B------:R-:W-:Y:S01]  /*0ee0*/  PRMT R0, R44, 0x9910, RZ ;  /* 0x000099102c007816 */ /* 0x000fe200000000ff */
[----:B-1----:R-:W-:Y:S01]  /*0ef0*/  IMAD R6, R3, 0xe, R6 ;  /* 0x0000000e03067824 */ /* 0x002fe200078e0206 */
[----:B------:R-:W-:-:S03]  /*0f00*/  SHF.R.U32.HI R3, RZ, 0x10, R4 ;  /* 0x00000010ff037819 */ /* 0x000fc60000011604 */
[----:B------:R-:W-:Y:S01]  /*0f10*/  IMAD R36, R6, R7, -0x1d ;  /* 0xffffffe306247424 */ /* 0x000fe200078e0207 */
[----:B------:R-:W-:Y:S01]  /*0f20*/  PRMT R4, R3, 0x9910, RZ ;  /* 0x0000991003047816 */ /* 0x000fe200000000ff */
[----:B------:R-:W-:Y:S01]  /*0f30*/  IMAD.MOV.U32 R3, RZ, RZ, R0 ;  /* 0x000000ffff037224 */ /* 0x000fe200078e0000 */
[----:B------:R-:W-:Y:S02]  /*0f40*/  LOP3.LUT R6, R49, 0xffff, RZ, 0xc0, !PT ;  /* 0x0000ffff31067812 */ /* 0x000fe400078ec0ff */
[C---:B------:R-:W-:Y:S01]  /*0f50*/  PRMT R0, R52.reuse, R25, 0x9 ;  /* 0x0000000934007416 */ /* 0x040fe20000000019 */
[----:B------:R-:W-:Y:S01]  /*0f60*/  IMAD R3, R3, 0x30, RZ ;  /* 0x0000003003037824 */ /* 0x000fe200078e02ff */
[----:B------:R-:W-:Y:S01]  /*0f70*/  PRMT R52, R52, 0x9910, RZ ;  /* 0x0000991034347816 */ /* 0x000fe200000000ff */
[----:B------:R-:W-:Y:S01]  /*0f80*/  IMAD R46, R6, 0x2aab, RZ ;  /* 0x00002aab062e7824 */ /* 0x000fe200078e02ff */
[----:B------:R-:W-:Y:S01]  /*0f90*/  PRMT R37, R0, 0x5410, R37 ;  /* 0x0000541000257816 */ /* 0x000fe20000000025 */
[----:B------:R-:W-:-:S02]  /*0fa0*/  IMAD.MOV R3, RZ, RZ, -R3 ;  /* 0x000000ffff037224 */ /* 0x000fc400078e0a03 */
[----:B------:R-:W-:Y:S01]  /*0fb0*/  IMAD R4, R4, 0x3, RZ ;  /* 0x0000000304047824 */ /* 0x000fe200078e02ff */
[----:B------:R-:W-:Y:S01]  /*0fc0*/  SHF.R.U32.HI R46, RZ, 0x13, R46 ;  /* 0x00000013ff2e7819 */ /* 0x000fe2000001162e */
[----:B------:R-:W-:Y:S01]  /*0fd0*/  IMAD R0, R6, 0x5556, RZ ;  /* 0x0000555606007824 */ /* 0x000fe200078e02ff */
[----:B------:R-:W-:Y:S01]  /*0fe0*/  PRMT R3, R3, 0x7710, RZ ;  /* 0x0000771003037816 */ /* 0x000fe200000000ff */
[----:B------:R-:W-:Y:S01]  /*0ff0*/  IMAD R52, R52, 0x30, RZ ;  /* 0x0000003034347824 */ /* 0x000fe200078e02ff */
[----:B------:R-:W-:Y:S02]  /*1000*/  IADD3 R7, PT, PT, RZ, -R4, RZ ;  /* 0x80000004ff077210 */ /* 0x000fe40007ffe0ff */
[----:B------:R-:W-:Y:S01]  /*1010*/  SHF.R.U32.HI R0, RZ, 0x10, R0 ;  /* 0x00000010ff007819 */ /* 0x000fe20000011600 */
[----:B------:R-:W-:Y:S01]  /*1020*/  IMAD.IADD R28, R48, 0x1, R3 ;  /* 0x00000001301c7824 */ /* 0x000fe200078e0203 */
[----:B------:R-:W-:Y:S02]  /*1030*/  LOP3.LUT R4, R31, 0xffff, RZ, 0xc0, !PT ;  /* 0x0000ffff1f047812 */ /* 0x000fe400078ec0ff */
[----:B------:R-:W-:-:S02]  /*1040*/  PRMT R3, R46, 0x9910, RZ ;  /* 0x000099102e037816 */ /* 0x000fc400000000ff */
[----:B------:R-:W-:Y:S01]  /*1050*/  PRMT R6, R0, 0x9910, RZ ;  /* 0x0000991000067816 */ /* 0x000fe200000000ff */
[----:B------:R-:W-:Y:S01]  /*1060*/  IMAD R45, R4, 0x2aab, RZ ;  /* 0x00002aab042d7824 */ /* 0x000fe200078e02ff */
[----:B------:R-:W-:Y:S02]  /*1070*/  MOV R0, R3 ;  /* 0x0000000300007202 */ /* 0x000fe40000000f00 */
[----:B------:R-:W-:Y:S01]  /*1080*/  PRMT R7, R7, 0x7710, RZ ;  /* 0x0000771007077816 */ /* 0x000fe200000000ff */
[----:B------:R-:W-:Y:S01]  /*1090*/  IMAD.MOV.U32 R3, RZ, RZ, R6 ;  /* 0x000000ffff037224 */ /* 0x000fe200078e0006 */
[----:B------:R-:W-:Y:S01]  /*10a0*/  LOP3.LUT R6, R103, 0xffff, RZ, 0xc0, !PT ;  /* 0x0000ffff67067812 */ /* 0x000fe200078ec0ff */
[----:B------:R-:W-:Y:S01]  /*10b0*/  IMAD R0, R0, 0x30, RZ ;  /* 0x0000003000007824 */ /* 0x000fe200078e02ff */
[----:B------:R-:W-:Y:S01]  /*10c0*/  SHF.R.U32.HI R45, RZ, 0x13, R45 ;  /* 0x00000013ff2d7819 */ /* 0x000fe2000001162d */
[----:B------:R-:W-:Y:S01]  /*10d0*/  IMAD R3, R3, 0x3, RZ ;  /* 0x0000000303037824 */ /* 0x000fe200078e02ff */
[----:B------:R-:W-:Y:S01]  /*10e0*/  LOP3.LUT R4, R2, 0xffff, RZ, 0xc0, !PT ;  /* 0x0000ffff02047812 */ /* 0x000fe200078ec0ff */
[----:B------:R-:W-:Y:S01]  /*10f0*/  IMAD.IADD R48, R48, 0x1, R7 ;  /* 0x0000000130307824 */ /* 0x000fe200078e0207 */
[----:B------:R-:W-:Y:S01]  /*1100*/  PRMT R7, R45, 0x9910, RZ ;  /* 0x000099102d077816 */ /* 0x000fe200000000ff */
[----:B------:R-:W-:Y:S01]  /*1110*/  IMAD R6, R6, 0x8889, RZ ;  /* 0x0000888906067824 */ /* 0x000fe200078e02ff */
[----:B------:R-:W-:Y:S01]  /*1120*/  PRMT R28, R28, 0x9910, RZ ;  /* 0x000099101c1c7816 */ /* 0x000fe200000000ff */
[----:B------:R-:W-:-:S02]  /*1130*/  IMAD.MOV R0, RZ, RZ, -R0 ;  /* 0x000000ffff007224 */ /* 0x000fc400078e0a00 */
[----:B------:R-:W-:Y:S01]  /*1140*/  IMAD.MOV R8, RZ, RZ, -R3 ;  /* 0x000000ffff087224 */ /* 0x000fe200078e0a03 */
[----:B------:R-:W-:Y:S01]  /*1150*/  MOV R3, R7 ;  /* 0x0000000700037202 */ /* 0x000fe20000000f00 */
[----:B------:R-:W-:Y:S01]  /*1160*/  IMAD R4, R4, 0x8889, RZ ;  /* 0x0000888904047824 */ /* 0x000fe200078e02ff */
[--C-:B------:R-:W-:Y:S01]  /*1170*/  SHF.R.U32.HI R92, RZ, 0x16, R6.reuse ;  /* 0x00000016ff5c7819 */ /* 0x100fe20000011606 */
[----:B------:R-:W-:Y:S01]  /*1180*/  IMAD R28, R28, 0x56, RZ ;  /* 0x000000561c1c7824 */ /* 0x000fe200078e02ff */
[----:B------:R-:W-:Y:S01]  /*1190*/  PRMT R30, R0, 0x7710, RZ ;  /* 0x00007710001e7816 */ /* 0x000fe200000000ff */
[----:B------:R-:W-:Y:S01]  /*11a0*/  IMAD R3, R3, 0x30, RZ ;  /* 0x0000003003037824 */ /* 0x000fe200078e02ff */
[----:B------:R-:W-:Y:S02]  /*11b0*/  PRMT R8, R8, 0x7710, RZ ;  /* 0x0000771008087816 */ /* 0x000fe400000000ff */
[----:B------:R-:W-:Y:S01]  /*11c0*/  SHF.R.U32.HI R0, RZ, 0x14, R6 ;  /* 0x00000014ff007819 */ /* 0x000fe20000011606 */
[C---:B------:R-:W-:Y:S01]  /*11d0*/  IMAD.IADD R30, R49.reuse, 0x1, R30 ;  /* 0x00000001311e7824 */ /* 0x040fe200078e021e */
[----:B------:R-:W-:Y:S01]  /*11e0*/  PRMT R6, R92, 0x9910, RZ ;  /* 0x000099105c067816 */ /* 0x000fe200000000ff */
[----:B------:R-:W-:Y:S01]  /*11f0*/  IMAD.IADD R49, R49, 0x1, R8 ;  /* 0x0000000131317824 */ /* 0x000fe200078e0208 */
[----:B------:R-:W-:Y:S01]  /*1200*/  PRMT R7, R0, 0x9910, RZ ;  /* 0x0000991000077816 */ /* 0x000fe200000000ff */
[----:B------:R-:W-:Y:S01]  /*1210*/  IMAD.MOV R8, RZ, RZ, -R3 ;  /* 0x000000ffff087224 */ /* 0x000fe200078e0a03 */
[----:B------:R-:W-:-:S02]  /*1220*/  SHF.R.U32.HI R0, RZ, 0x14, R4 ;  /* 0x00000014ff007819 */ /* 0x000fc40000011604 */
[----:B------:R-:W-:Y:S01]  /*1230*/  MOV R3, R6 ;  /* 0x0000000600037202 */ /* 0x000fe20000000f00 */
[----:B------:R-:W-:Y:S01]  /*1240*/  IMAD.MOV.U32 R6, RZ, RZ, R7 ;  /* 0x000000ffff067224 */ /* 0x000fe200078e0007 */
[----:B------:R-:W-:Y:S02]  /*1250*/  SHF.R.U32.HI R93, RZ, 0x16, R4 ;  /* 0x00000016ff5d7819 */ /* 0x000fe40000011604 */
[----:B------:R-:W-:Y:S01]  /*1260*/  PRMT R7, R0, 0x9910, RZ ;  /* 0x0000991000077816 */ /* 0x000fe200000000ff */
[----:B------:R-:W-:Y:S01]  /*1270*/  IMAD R0, R3, 0x78, RZ ;  /* 0x0000007803007824 */ /* 0x000fe200078e02ff */
[----:B------:R-:W-:Y:S01]  /*1280*/  PRMT R4, R8, 0x7710, RZ ;  /* 0x0000771008047816 */ /* 0x000fe200000000ff */
[----:B------:R-:W-:Y:S01]  /*1290*/  IMAD R3, R6, 0x1e, RZ ;  /* 0x0000001e06037824 */ /* 0x000fe200078e02ff */
[----:B------:R-:W-:Y:S02]  /*12a0*/  PRMT R6, R93, 0x9910, RZ ;  /* 0x000099105d067816 */ /* 0x000fe400000000ff */
[----:B------:R-:W-:Y:S01]  /*12b0*/  IADD3 R0, PT, PT, RZ, -R0, RZ ;  /* 0x80000000ff007210 */ /* 0x000fe20007ffe0ff */
[----:B------:R-:W-:Y:S01]  /*12c0*/  IMAD.IADD R31, R31, 0x1, R4 ;  /* 0x000000011f1f7824 */ /* 0x000fe200078e0204 */
[----:B------:R-:W-:Y:S01]  /*12d0*/  PRMT R30, R30, 0x9910, RZ ;  /* 0x000099101e1e7816 */ /* 0x000fe200000000ff */
[----:B------:R-:W-:Y:S01]  /*12e0*/  IMAD.MOV R8, RZ, RZ, -R3 ;  /* 0x000000ffff087224 */ /* 0x000fe200078e0a03 */
[----:B------:R-:W-:Y:S01]  /*12f0*/  PRMT R0, R0, 0x7710, RZ ;  /* 0x0000771000007816 */ /* 0x000fe200000000ff */
[----:B------:R-:W-:Y:S01]  /*1300*/  IMAD.MOV.U32 R4, RZ, RZ, R7 ;  /* 0x000000ffff047224 */ /* 0x000fe200078e0007 */
[----:B------:R-:W-:Y:S01]  /*1310*/  LOP3.LUT R28, R28, 0xffff, RZ, 0xc0, !PT ;  /* 0x0000ffff1c1c7812 */ /* 0x000fe200078ec0ff */
[----:B------:R-:W-:Y:S01]  /*1320*/  IMAD.MOV.U32 R3, RZ, RZ, R6 ;  /* 0x000000ffff037224 */ /* 0x000fe200078e0006 */
[----:B------:R-:W-:Y:S01]  /*1330*/  PRMT R6, R8, 0x7710, RZ ;  /* 0x0000771008067816 */ /* 0x000fe200000000ff */
[----:B------:R-:W-:Y:S01]  /*1340*/  VIADD R7, R2, 0x2 ;  /* 0x0000000202077836 */ /* 0x000fe20000000000 */
[----:B------:R-:W-:Y:S01]  /*1350*/  IADD3 R0, PT, PT, R103, R0, RZ ;  /* 0x0000000067007210 */ /* 0x000fe20007ffe0ff */
[----:B------:R-:W-:Y:S01]  /*1360*/  IMAD R4, R4, 0x1e, RZ ;  /* 0x0000001e04047824 */ /* 0x000fe200078e02ff */
[----:B------:R-:W-:Y:S01]  /*1370*/  PRMT R31, R31, 0x9910, RZ ;  /* 0x000099101f1f7816 */ /* 0x000fe200000000ff */
[----:B------:R-:W-:Y:S01]  /*1380*/  IMAD R3, R3, 0x78, RZ ;  /* 0x0000007803037824 */ /* 0x000fe200078e02ff */
[----:B------:R-:W-:Y:S01]  /*1390*/  LOP3.LUT R8, R7, 0xffff, RZ, 0xc0, !PT ;  /* 0x0000ffff07087812 */ /* 0x000fe200078ec0ff */
[----:B------:R-:W-:Y:S01]  /*13a0*/  IMAD.MOV R25, RZ, RZ, -R4 ;  /* 0x000000ffff197224 */ /* 0x000fe200078e0a04 */
[----:B------:R-:W-:Y:S01]  /*13b0*/  LOP3.LUT R4, R102, 0xffff, RZ, 0xc0, !PT ;  /* 0x0000ffff66047812 */ /* 0x000fe200078ec0ff */
[----:B------:R-:W-:Y:S01]  /*13c0*/  IMAD.IADD R103, R103, 0x1, R6 ;  /* 0x0000000167677824 */ /* 0x000fe200078e0206 */
[----:B------:R-:W-:Y:S01]  /*13d0*/  IADD3 R3, PT, PT, RZ, -R3, RZ ;  /* 0x80000003ff037210 */ /* 0x000fe20007ffe0ff */
[----:B------:R-:W-:Y:S01]  /*13e0*/  IMAD R8, R8, 0x8889, RZ ;  /* 0x0000888908087824 */ /* 0x000fe200078e02ff */
[----:B------:R-:W-:Y:S01]  /*13f0*/  PRMT R25, R25, 0x7710, RZ ;  /* 0x0000771019197816 */ /* 0x000fe200000000ff */
[----:B------:R-:W-:Y:S01]  /*1400*/  IMAD R4, R4, 0x8889, RZ ;  /* 0x0000888904047824 */ /* 0x000fe200078e02ff */
[----:B------:R-:W-:Y:S01]  /*1410*/  PRMT R3, R3, 0x7710, RZ ;  /* 0x0000771003037816 */ /* 0x000fe200000000ff */
[C---:B------:R-:W-:Y:S01]  /*1420*/  VIADD R6, R2.reuse, 0x4 ;  /* 0x0000000402067836 */ /* 0x040fe20000000000 */
[----:B------:R-:W-:Y:S01]  /*1430*/  SHF.R.U32.HI R91, RZ, 0x16, R8 ;  /* 0x00000016ff5b7819 */ /* 0x000fe20000011608 */
[C---:B------:R-:W-:Y:S01]  /*1440*/  IMAD.IADD R25, R2.reuse, 0x1, R25 ;  /* 0x0000000102197824 */ /* 0x040fe200078e0219 */
[----:B------:R-:W-:Y:S01]  /*1450*/  SHF.R.U32.HI R90, RZ, 0x16, R4 ;  /* 0x00000016ff5a7819 */ /* 0x000fe20000011604 */
[----:B------:R-:W-:Y:S01]  /*1460*/  IMAD.IADD R26, R2, 0x1, R3 ;  /* 0x00000001021a7824 */ /* 0x000fe200078e0203 */
[----:B------:R-:W-:Y:S01]  /*1470*/  SHF.R.U32.HI R2, RZ, 0x14, R8 ;  /* 0x00000014ff027819 */ /* 0x000fe20000011608 */
[----:B------:R-:W-:Y:S01]  /*1480*/  IMAD R31, R31, 0x56, RZ ;  /* 0x000000561f1f7824 */ /* 0x000fe200078e02ff */
[----:B------:R-:W-:-:S02]  /*1490*/  SHF.R.U32.HI R3, RZ, 0x14, R4 ;  /* 0x00000014ff037819 */ /* 0x000fc40000011604 */
[----:B------:R-:W-:Y:S02]  /*14a0*/  PRMT R4, R91, 0x9910, RZ ;  /* 0x000099105b047816 */ /* 0x000fe400000000ff */
[----:B------:R-:W-:Y:S02]  /*14b0*/  PRMT R8, R2, 0x9910, RZ ;  /* 0x0000991002087816 */ /* 0x000fe400000000ff */
[----:B------:R-:W-:Y:S01]  /*14c0*/  PRMT R54, R90, 0x9910, RZ ;  /* 0x000099105a367816 */ /* 0x000fe200000000ff */
[----:B------:R-:W-:Y:S01]  /*14d0*/  IMAD.MOV.U32 R2, RZ, RZ, R4 ;  /* 0x000000ffff027224 */ /* 0x000fe200078e0004 */
[----:B------:R-:W-:Y:S01]  /*14e0*/  PRMT R55, R3, 0x9910, RZ ;  /* 0x0000991003377816 */ /* 0x000fe200000000ff */
[----:B------:R-:W-:Y:S01]  /*14f0*/  IMAD.MOV.U32 R3, RZ, RZ, R8 ;  /* 0x000000ffff037224 */ /* 0x000fe200078e0008 */
[----:B------:R-:W-:Y:S01]  /*1500*/  MOV R4, R54 ;  /* 0x0000003600047202 */ /* 0x000fe20000000f00 */
[----:B------:R-:W-:Y:S01]  /*1510*/  IMAD R2, R2, 0x78, RZ ;  /* 0x0000007802027824 */ /* 0x000fe200078e02ff */
[----:B------:R-:W-:Y:S01]  /*1520*/  LOP3.LUT R53, R6, 0xffff, RZ, 0xc0, !PT ;  /* 0x0000ffff06357812 */ /* 0x000fe200078ec0ff */
[----:B------:R-:W-:Y:S01]  /*1530*/  IMAD R3, R3, 0x1e, RZ ;  /* 0x0000001e03037824 */ /* 0x000fe200078e02ff */
[----:B------:R-:W-:Y:S01]  /*1540*/  SHF.R.U32.HI R28, RZ, 0x8, R28 ;  /* 0x00000008ff1c7819 */ /* 0x000fe2000001161c */
[----:B------:R-:W-:Y:S01]  /*1550*/  IMAD R4, R4, 0x78, RZ ;  /* 0x0000007804047824 */ /* 0x000fe200078e02ff */
[----:B------:R-:W-:Y:S01]  /*1560*/  LOP3.LUT R31, R31, 0xffff, RZ, 0xc0, !PT ;  /* 0x0000ffff1f1f7812 */ /* 0x000fe200078ec0ff */
[----:B------:R-:W-:-:S02]  /*1570*/  IMAD.MOV R3, RZ, RZ, -R3 ;  /* 0x000000ffff037224 */ /* 0x000fc400078e0a03 */
[----:B------:R-:W-:Y:S01]  /*1580*/  IMAD R54, R53, 0x8889, RZ ;  /* 0x0000888935367824 */ /* 0x000fe200078e02ff */
[----:B------:R-:W-:Y:S01]  /*1590*/  IADD3 R53, PT, PT, RZ, -R4, RZ ;  /* 0x80000004ff357210 */ /* 0x000fe20007ffe0ff */
[----:B------:R-:W-:Y:S01]  /*15a0*/  IMAD.MOV R2, RZ, RZ, -R2 ;  /* 0x000000ffff027224 */ /* 0x000fe200078e0a02 */
[----:B------:R-:W-:Y:S01]  /*15b0*/  PRMT R4, R3, 0x7710, RZ ;  /* 0x0000771003047816 */ /* 0x000fe200000000ff */
[----:B------:R-:W-:Y:S01]  /*15c0*/  IMAD.MOV.U32 R8, RZ, RZ, R55 ;  /* 0x000000ffff087224 */ /* 0x000fe200078e0037 */
[----:B------:R-:W-:Y:S02]  /*15d0*/  PRMT R53, R53, 0x7710, RZ ;  /* 0x0000771035357816 */ /* 0x000fe400000000ff */
[----:B------:R-:W-:Y:S01]  /*15e0*/  PRMT R2, R2, 0x7710, RZ ;  /* 0x0000771002027816 */ /* 0x000fe200000000ff */
[----:B------:R-:W-:Y:S01]  /*15f0*/  IMAD R8, R8, 0x1e, RZ ;  /* 0x0000001e08087824 */ /* 0x000fe200078e02ff */
[----:B------:R-:W-:Y:S01]  /*1600*/  SHF.R.U32.HI R89, RZ, 0x16, R54 ;  /* 0x00000016ff597819 */ /* 0x000fe20000011636 */
[----:B------:R-:W-:Y:S01]  /*1610*/  IMAD.IADD R3, R7, 0x1, R4 ;  /* 0x0000000107037824 */ /* 0x000fe200078e0204 */
[----:B------:R-:W-:Y:S01]  /*1620*/  SHF.R.U32.HI R31, RZ, 0x8, R31 ;  /* 0x00000008ff1f7819 */ /* 0x000fe2000001161f */
[----:B------:R-:W-:-:S02]  /*1630*/  IMAD.MOV R8, RZ, RZ, -R8 ;  /* 0x000000ffff087224 */ /* 0x000fc400078e0a08 */
[----:B------:R-:W-:Y:S01]  /*1640*/  IMAD.IADD R4, R102, 0x1, R53 ;  /* 0x0000000166047824 */ /* 0x000fe200078e0235 */
[----:B------:R-:W-:Y:S01]  /*1650*/  PRMT R53, R89, 0x9910, RZ ;  /* 0x0000991059357816 */ /* 0x000fe200000000ff */
[----:B------:R-:W-:Y:S01]  /*1660*/  IMAD.IADD R2, R7, 0x1, R2 ;  /* 0x0000000107027824 */ /* 0x000fe200078e0202 */
[----:B------:R-:W-:Y:S02]  /*1670*/  SHF.R.U32.HI R7, RZ, 0x14, R54 ;  /* 0x00000014ff077819 */ /* 0x000fe40000011636 */
[----:B------:R-:W-:Y:S02]  /*1680*/  PRMT R55, R8, 0x7710, RZ ;  /* 0x0000771008377816 */ /* 0x000fe400000000ff */
[----:B------:R-:W-:Y:S01]  /*1690*/  PRMT R54, R5, 0x9910, RZ ;  /* 0x0000991005367816 */ /* 0x000fe200000000ff */
[----:B------:R-:W-:Y:S01]  /*16a0*/  IMAD.MOV.U32 R5, RZ, RZ, R53 ;  /* 0x000000ffff057224 */ /* 0x000fe200078e0035 */
[----:B------:R-:W-:Y:S02]  /*16b0*/  SHF.R.U32.HI R8, RZ, 0x14, R56 ;  /* 0x00000014ff087819 */ /* 0x000fe40000011638 */
[----:B------:R-:W-:Y:S01]  /*16c0*/  PRMT R7, R7, 0x9910, RZ ;  /* 0x0000991007077816 */ /* 0x000fe200000000ff */
[----:B------:R-:W-:Y:S01]  /*16d0*/  IMAD R5, R5, 0x78, RZ ;  /* 0x0000007805057824 */ /* 0x000fe200078e02ff */
[----:B------:R-:W-:Y:S01]  /*16e0*/  IADD3 R102, PT, PT, R102, R55, RZ ;  /* 0x0000003766667210 */ /* 0x000fe20007ffe0ff */
[----:B------:R-:W-:Y:S01]  /*16f0*/  IMAD R54, R54, 0x1e, RZ ;  /* 0x0000001e36367824 */ /* 0x000fe200078e02ff */
[----:B------:R-:W-:Y:S01]  /*1700*/  PRMT R55, R8, 0x9910, RZ ;  /* 0x0000991008377816 */ /* 0x000fe200000000ff */
[----:B------:R-:W-:Y:S01]  /*1710*/  IMAD R7, R7, 0x1e, RZ ;  /* 0x0000001e07077824 */ /* 0x000fe200078e02ff */
[----:B------:R-:W-:Y:S01]  /*1720*/  PRMT R8, R88, 0x9910, RZ ;  /* 0x0000991058087816 */ /* 0x000fe200000000ff */
[----:B------:R-:W-:Y:S01]  /*1730*/  IMAD.MOV R5, RZ, RZ, -R5 ;  /* 0x000000ffff057224 */ /* 0x000fe200078e0a05 */
[----:B------:R-:W-:Y:S01]  /*1740*/  PRMT R56, R87, 0x9910, RZ ;  /* 0x0000991057387816 */ /* 0x000fe200000000ff */
[----:B------:R-:W-:Y:S01]  /*1750*/  IMAD.MOV.U32 R53, RZ, RZ, R55 ;  /* 0x000000ffff357224 */ /* 0x000fe200078e0037 */
[----:B------:R-:W-:Y:S01]  /*1760*/  IADD3 R55, PT, PT, RZ, -R7, RZ ;  /* 0x80000007ff377210 */ /* 0x000fe20007ffe0ff */
[----:B------:R-:W-:Y:S01]  /*1770*/  IMAD R7, R8, 0x78, RZ ;  /* 0x0000007808077824 */ /* 0x000fe200078e02ff */
[----:B------:R-:W-:Y:S01]  /*1780*/  PRMT R5, R5, 0x7710, RZ ;  /* 0x0000771005057816 */ /* 0x000fe200000000ff */
[----:B------:R-:W-:Y:S01]  /*1790*/  IMAD R8, R53, 0x1e, RZ ;  /* 0x0000001e35087824 */ /* 0x000fe200078e02ff */
[----:B------:R-:W-:Y:S01]  /*17a0*/  PRMT R55, R55, 0x7710, RZ ;  /* 0x0000771037377816 */ /* 0x000fe200000000ff */
[----:B------:R-:W-:-:S02]  /*17b0*/  IMAD.MOV R7, RZ, RZ, -R7 ;  /* 0x000000ffff077224 */ /* 0x000fc400078e0a07 */
[C---:B------:R-:W-:Y:S02]  /*17c0*/  IMAD.IADD R5, R6.reuse, 0x1, R5 ;  /* 0x0000000106057824 */ /* 0x040fe400078e0205 */
[----:B------:R-:W-:Y:S01]  /*17d0*/  IMAD.IADD R6, R6, 0x1, R55 ;  /* 0x0000000106067824 */ /* 0x000fe200078e0237 */
[----:B------:R-:W-:Y:S01]  /*17e0*/  IADD3 R55, PT, PT, RZ, -R8, RZ ;  /* 0x80000008ff377210 */ /* 0x000fe20007ffe0ff */
[----:B------:R-:W-:Y:S01]  /*17f0*/  IMAD R53, R56, 0x78, RZ ;  /* 0x0000007838357824 */ /* 0x000fe200078e02ff */
[----:B------:R-:W-:Y:S01]  /*1800*/  PRMT R8, R7, 0x7710, RZ ;  /* 0x0000771007087816 */ /* 0x000fe200000000ff */
[----:B------:R-:W-:Y:S01]  /*1810*/  IMAD.MOV R58, RZ, RZ, -R54 ;  /* 0x000000ffff3a7224 */ /* 0x000fe200078e0a36 */
[----:B------:R-:W-:Y:S01]  /*1820*/  PRMT R54, R55, 0x7710, RZ ;  /* 0x0000771037367816 */ /* 0x000fe200000000ff */
[----:B------:R-:W-:Y:S01]  /*1830*/  IMAD.MOV R53, RZ, RZ, -R53 ;  /* 0x000000ffff357224 */ /* 0x000fe200078e0a35 */
[----:B------:R-:W-:Y:S01]  /*1840*/  PRMT R55, R11, 0x9910, RZ ;  /* 0x000099100b377816 */ /* 0x000fe200000000ff */
[C---:B------:R-:W-:Y:S01]  /*1850*/  IMAD.IADD R7, R101.reuse, 0x1, R8 ;  /* 0x0000000165077824 */ /* 0x040fe200078e0208 */
[----:B------:R-:W-:-:S02]  /*1860*/  IADD3 R101, PT, PT, R101, R54, RZ ;  /* 0x0000003665657210 */ /* 0x000fc40007ffe0ff */
[----:B------:R-:W-:Y:S02]  /*1870*/  PRMT R54, R10, 0x9910, RZ ;  /* 0x000099100a367816 */ /* 0x000fe400000000ff */
[----:B------:R-:W-:Y:S02]  /*1880*/  PRMT R56, R53, 0x7710, RZ ;  /* 0x0000771035387816 */ /* 0x000fe400000000ff */
[----:B------:R-:W-:Y:S02]  /*1890*/  PRMT R53, R86, 0x9910, RZ ;  /* 0x0000991056357816 */ /* 0x000fe400000000ff */
[----:B------:R-:W-:Y:S01]  /*18a0*/  MOV R11, R54 ;  /* 0x00000036000b7202 */ /* 0x000fe20000000f00 */
[----:B------:R-:W-:Y:S01]  /*18b0*/  IMAD.IADD R8, R9, 0x1, R56 ;  /* 0x0000000109087824 */ /* 0x000fe200078e0238 */
[----:B------:R-:W-:Y:S01]  /*18c0*/  PRMT R56, R84, 0x9910, RZ ;  /* 0x0000991054387816 */ /* 0x000fe200000000ff */
[----:B------:R-:W-:Y:S01]  /*18d0*/  IMAD.MOV.U32 R10, RZ, RZ, R53 ;  /* 0x000000ffff0a7224 */ /* 0x000fe200078e0035 */
[----:B------:R-:W-:Y:S01]  /*18e0*/  PRMT R53, R85, 0x9910, RZ ;  /* 0x0000991055357816 */ /* 0x000fe200000000ff */
[----:B------:R-:W-:Y:S01]  /*18f0*/  IMAD R11, R11, 0x1e, RZ ;  /* 0x0000001e0b0b7824 */ /* 0x000fe200078e02ff */
[----:B------:R-:W-:Y:S01]  /*1900*/  PRMT R58, R58, 0x7710, RZ ;  /* 0x000077103a3a7816 */ /* 0x000fe200000000ff */
[----:B------:R-:W-:Y:S01]  /*1910*/  IMAD.MOV.U32 R54, RZ, RZ, R55 ;  /* 0x000000ffff367224 */ /* 0x000fe200078e0037 */
[----:B------:R-:W-:Y:S01]  /*1920*/  PRMT R8, R8, 0x9910, RZ ;  /* 0x0000991008087816 */ /* 0x000fe200000000ff */
[----:B------:R-:W-:-:S02]  /*1930*/  IMAD.MOV R57, RZ, RZ, -R11 ;  /* 0x000000ffff397224 */ /* 0x000fc400078e0a0b */
[----:B------:R-:W-:Y:S02]  /*1940*/  IMAD R11, R53, 0x78, RZ ;  /* 0x00000078350b7824 */ /* 0x000fe400078e02ff */
[----:B------:R-:W-:Y:S01]  /*1950*/  IMAD R54, R54, 0x1e, RZ ;  /* 0x0000001e36367824 */ /* 0x000fe200078e02ff */
[----:B------:R-:W-:Y:S01]  /*1960*/  PRMT R57, R57, 0x7710, RZ ;  /* 0x0000771039397816 */ /* 0x000fe200000000ff */
[----:B------:R-:W-:Y:S02]  /*1970*/  IMAD R53, R56, 0x78, RZ ;  /* 0x0000007838357824 */ /* 0x000fe400078e02ff */
[----:B------:R-:W-:Y:S02]  /*1980*/  IMAD.MOV R11, RZ, RZ, -R11 ;  /* 0x000000ffff0b7224 */ /* 0x000fe400078e0a0b */
[----:B------:R-:W-:Y:S01]  /*1990*/  IMAD.MOV R56, RZ, RZ, -R54 ;  /* 0x000000ffff387224 */ /* 0x000fe200078e0a36 */
[----:B------:R-:W-:Y:S01]  /*19a0*/  IADD3 R53, PT, PT, RZ, -R53, RZ ;  /* 0x80000035ff357210 */ /* 0x000fe20007ffe0ff */
[----:B------:R-:W-:Y:S01]  /*19b0*/  IMAD R10, R10, 0x78, RZ ;  /* 0x000000780a0a7824 */ /* 0x000fe200078e02ff */
[----:B------:R-:W-:Y:S01]  /*19c0*/  PRMT R11, R11, 0x7710, RZ ;  /* 0x000077100b0b7816 */ /* 0x000fe200000000ff */
[----:B------:R-:W-:Y:S01]  /*19d0*/  IMAD.IADD R9, R9, 0x1, R58 ;  /* 0x0000000109097824 */ /* 0x000fe200078e023a */
[----:B------:R-:W-:Y:S01]  /*19e0*/  PRMT R54, R53, 0x7710, RZ ;  /* 0x0000771035367816 */ /* 0x000fe200000000ff */
[----:B------:R-:W-:Y:S01]  /*19f0*/  IMAD.MOV R10, RZ, RZ, -R10 ;  /* 0x000000ffff0a7224 */ /* 0x000fe200078e0a0a */
[----:B------:R-:W-:Y:S01]  /*1a00*/  PRMT R56, R56, 0x7710, RZ ;  /* 0x0000771038387816 */ /* 0x000fe200000000ff */
[C---:B------:R-:W-:Y:S01]  /*1a10*/  IMAD.IADD R11, R12.reuse, 0x1, R11 ;  /* 0x000000010c0b7824 */ /* 0x040fe200078e020b */
[----:B------:R-:W-:Y:S01]  /*1a20*/  PRMT R53, R83, 0x9910, RZ ;  /* 0x0000991053357816 */ /* 0x000fe200000000ff */
[----:B------:R-:W-:Y:S01]  /*1a30*/  IMAD.IADD R12, R12, 0x1, R13 ;  /* 0x000000010c0c7824 */ /* 0x000fe200078e020d */
[C---:B------:R-:W-:Y:S01]  /*1a40*/  IADD3 R13, PT, PT, R99.reuse, R54, RZ ;  /* 0x00000036630d7210 */ /* 0x040fe20007ffe0ff */
[----:B------:R-:W-:Y:S01]  /*1a50*/  IMAD.IADD R99, R99, 0x1, R56 ;  /* 0x0000000163637824 */ /* 0x000fe200078e0238 */
[----:B------:R-:W-:Y:S01]  /*1a60*/  PRMT R54, R16, 0x9910, RZ ;  /* 0x0000991010367816 */ /* 0x000fe200000000ff */
[----:B------:R-:W-:Y:S01]  /*1a70*/  IMAD.MOV.U32 R16, RZ, RZ, R17 ;  /* 0x000000ffff107224 */ /* 0x000fe200078e0011 */
[----:B------:R-:W-:Y:S01]  /*1a80*/  PRMT R56, R14, 0x9910, RZ ;  /* 0x000099100e387816 */ /* 0x000fe200000000ff */
[----:B------:R-:W-:Y:S01]  /*1a90*/  IMAD.MOV.U32 R14, RZ, RZ, R53 ;  /* 0x000000ffff0e7224 */ /* 0x000fe200078e0035 */
[----:B------:R-:W-:Y:S01]  /*1aa0*/  PRMT R55, R10, 0x7710, RZ ;  /* 0x000077100a377816 */ /* 0x000fe200000000ff */
[----:B------:R-:W-:Y:S01]  /*1ab0*/  IMAD R16, R16, 0x1e, RZ ;  /* 0x0000001e10107824 */ /* 0x000fe200078e02ff */
[----:B------:R-:W-:Y:S01]  /*1ac0*/  PRMT R53, R82, 0x9910, RZ ;  /* 0x0000991052357816 */ /* 0x000fe200000000ff */
[----:B------:R-:W-:Y:S01]  /*1ad0*/  IMAD R14, R14, 0x78, RZ ;  /* 0x000000780e0e7824 */ /* 0x000fe200078e02ff */
[----:B------:R-:W-:Y:S01]  /*1ae0*/  MOV R17, R54 ;  /* 0x0000003600117202 */ /* 0x000fe20000000f00 */
[----:B------:R-:W-:Y:S01]  /*1af0*/  IMAD.MOV.U32 R54, RZ, RZ, R56 ;  /* 0x000000ffff367224 */ /* 0x000fe200078e0038 */
[----:B------:R-:W-:Y:S01]  /*1b00*/  IADD3 R10, PT, PT, R100, R55, RZ ;  /* 0x00000037640a7210 */ /* 0x000fe20007ffe0ff */
[----:B------:R-:W-:Y:S01]  /*1b10*/  IMAD.MOV R14, RZ, RZ, -R14 ;  /* 0x000000ffff0e7224 */ /* 0x000fe200078e0a0e */
[----:B------:R-:W-:Y:S01]  /*1b20*/  PRMT R55, R43, 0x9910, RZ ;  /* 0x000099102b377816 */ /* 0x000fe200000000ff */
[----:B------:R-:W-:Y:S01]  /*1b30*/  IMAD.MOV R56, RZ, RZ, -R16 ;  /* 0x000000ffff387224 */ /* 0x000fe200078e0a10 */
[----:B------:R-:W-:Y:S01]  /*1b40*/  PRMT R58, R27, 0x9910, RZ ;  /* 0x000099101b3a7816 */ /* 0x000fe200000000ff */
[----:B------:R-:W-:Y:S01]  /*1b50*/  IMAD R16, R53, 0x78, RZ ;  /* 0x0000007835107824 */ /* 0x000fe200078e02ff */
[----:B------:R-:W-:Y:S01]  /*1b60*/  PRMT R14, R14, 0x7710, RZ ;  /* 0x000077100e0e7816 */ /* 0x000fe200000000ff */
[----:B------:R-:W-:Y:S01]  /*1b70*/  IMAD R17, R17, 0x1e, RZ ;  /* 0x0000001e11117824 */ /* 0x000fe200078e02ff */
[----:B------:R-:W-:Y:S01]  /*1b80*/  PRMT R56, R56, 0x7710, RZ ;  /* 0x0000771038387816 */ /* 0x000fe200000000ff */
[----:B------:R-:W-:Y:S01]  /*1b90*/  IMAD R53, R55, 0x78, RZ ;  /* 0x0000007837357824 */ /* 0x000fe200078e02ff */
[----:B------:R-:W-:Y:S01]  /*1ba0*/  IADD3 R14, PT, PT, R15, R14, RZ ;  /* 0x0000000e0f0e7210 */ /* 0x000fe20007ffe0ff */
[----:B------:R-:W-:Y:S01]  /*1bb0*/  IMAD.MOV R16, RZ, RZ, -R16 ;  /* 0x000000ffff107224 */ /* 0x000fe200078e0a10 */
[----:B------:R-:W-:Y:S01]  /*1bc0*/  LOP3.LUT R65, R12, 0xffff, RZ, 0xc0, !PT ;  /* 0x0000ffff0c417812 */ /* 0x000fe200078ec0ff */
[----:B------:R-:W-:Y:S01]  /*1bd0*/  IMAD.MOV R55, RZ, RZ, -R17 ;  /* 0x000000ffff377224 */ /* 0x000fe200078e0a11 */
[----:B------:R-:W-:Y:S01]  /*1be0*/  LOP3.LUT R67, R99, 0xffff, RZ, 0xc0, !PT ;  /* 0x0000ffff63437812 */ /* 0x000fe200078ec0ff */
[----:B------:R-:W-:Y:S01]  /*1bf0*/  IMAD R54, R54, 0x1e, RZ ;  /* 0x0000001e36367824 */ /* 0x000fe200078e02ff */
[----:B------:R-:W-:Y:S01]  /*1c00*/  PRMT R17, R16, 0x7710, RZ ;  /* 0x0000771010117816 */ /* 0x000fe200000000ff */
[----:B------:R-:W-:Y:S01]  /*1c10*/  IMAD.IADD R15, R15, 0x1, R56 ;  /* 0x000000010f0f7824 */ /* 0x000fe200078e0238 */
[----:B------:R-:W-:Y:S01]  /*1c20*/  IADD3 R56, PT, PT, RZ, -R53, RZ ;  /* 0x80000035ff387210 */ /* 0x000fe20007ffe0ff */
[----:B------:R-:W-:Y:S01]  /*1c30*/  IMAD.MOV R54, RZ, RZ, -R54 ;  /* 0x000000ffff367224 */ /* 0x000fe200078e0a36 */
[----:B------:R-:W-:Y:S01]  /*1c40*/  PRMT R53, R55, 0x7710, RZ ;  /* 0x0000771037357816 */ /* 0x000fe200000000ff */
[----:B------:R-:W-:Y:S01]  /*1c50*/  IMAD.IADD R100, R100, 0x1, R57 ;  /* 0x0000000164647824 */ /* 0x000fe200078e0239 */
[----:B------:R-:W-:Y:S01]  /*1c60*/  PRMT R55, R56, 0x7710, RZ ;  /* 0x0000771038377816 */ /* 0x000fe200000000ff */
[----:B------:R-:W-:Y:S01]  /*1c70*/  IMAD.IADD R16, R98, 0x1, R17 ;  /* 0x0000000162107824 */ /* 0x000fe200078e0211 */
[----:B------:R-:W-:Y:S01]  /*1c80*/  PRMT R57, R54, 0x7710, RZ ;  /* 0x0000771036397816 */ /* 0x000fe200000000ff */
[----:B------:R-:W-:Y:S01]  /*1c90*/  IMAD.IADD R98, R98, 0x1, R53 ;  /* 0x0000000162627824 */ /* 0x000fe200078e0235 */
[----:B------:R-:W-:Y:S01]  /*1ca0*/  PRMT R53, R42, 0x9910, RZ ;  /* 0x000099102a357816 */ /* 0x000fe200000000ff */
[----:B------:R-:W-:Y:S01]  /*1cb0*/  IMAD.IADD R67, R36, 0x1, R67 ;  /* 0x0000000124437824 */ /* 0x000fe200078e0243 */
[----:B------:R-:W-:-:S02]  /*1cc0*/  PRMT R54, R19, 0x9910, RZ ;  /* 0x0000991013367816 */ /* 0x000fc400000000ff */
[----:B------:R-:W-:Y:S01]  /*1cd0*/  IADD3 R17, PT, PT, R18, R55, RZ ;  /* 0x0000003712117210 */ /* 0x000fe20007ffe0ff */
        /* <DEDUP_REMOVED lines=8> */
[----:B------:R-:W-:Y:S01]  /*1d60*/  IMAD.MOV R19, RZ, RZ, -R19 ;  /* 0x000000ffff137224 */ /* 0x000fe200078e0a13 */
[----:B------:R-:W-:Y:S01]  /*1d70*/  LOP3.LUT R63, R100, 0xffff, RZ, 0xc0, !PT ;  /* 0x0000ffff643f7812 */ /* 0x000fe200078ec0ff */
[----:B------:R-:W-:Y:S01]  /*1d80*/  IMAD.MOV.U32 R53, RZ, RZ, R54 ;  /* 0x000000ffff357224 */ /* 0x000fe200078e0036 */
[----:B------:R-:W-:Y:S01]  /*1d90*/  LOP3.LUT R71, R98, 0xffff, RZ, 0xc0, !PT ;  /* 0x0000ffff62477812 */ /* 0x000fe200078ec0ff */
[----:B------:R-:W-:Y:S01]  /*1da0*/  IMAD.MOV R56, RZ, RZ, -R20 ;  /* 0x000000ffff387224 */ /* 0x000fe200078e0a14 */
[----:B------:R-:W-:Y:S01]  /*1db0*/  PRMT R54, R19, 0x7710, RZ ;  /* 0x0000771013367816 */ /* 0x000fe200000000ff */
[----:B------:R-:W-:Y:S01]  /*1dc0*/  IMAD R20, R51, 0x78, RZ ;  /* 0x0000007833147824 */ /* 0x000fe200078e02ff */
[----:B------:R-:W-:Y:S01]  /*1dd0*/  LOP3.LUT R61, R9, 0xffff, RZ, 0xc0, !PT ;  /* 0x0000ffff093d7812 */ /* 0x000fe200078ec0ff */
[----:B------:R-:W-:Y:S01]  /*1de0*/  IMAD R51, R53, 0x1e, RZ ;  /* 0x0000001e35337824 */ /* 0x000fe200078e02ff */
[----:B------:R-:W-:Y:S01]  /*1df0*/  IADD3 R19, PT, PT, R97, R54, RZ ;  /* 0x0000003661137210 */ /* 0x000fe20007ffe0ff */
[----:B------:R-:W-:Y:S01]  /*1e00*/  IMAD.MOV R20, RZ, RZ, -R20 ;  /* 0x000000ffff147224 */ /* 0x000fe200078e0a14 */
[----:B------:R-:W-:Y:S01]  /*1e10*/  IADD3 R54, PT, PT, RZ, -R52, RZ ;  /* 0x80000034ff367210 */ /* 0x000fe20007ffe0ff */
[----:B------:R-:W-:Y:S01]  /*1e20*/  IMAD.MOV R51, RZ, RZ, -R51 ;  /* 0x000000ffff337224 */ /* 0x000fe200078e0a33 */
[----:B------:R-:W-:Y:S01]  /*1e30*/  PRMT R56, R56, 0x7710, RZ ;  /* 0x0000771038387816 */ /* 0x000fe200000000ff */
[----:B------:R-:W-:Y:S01]  /*1e40*/  IMAD R53, R55, 0x3, RZ ;  /* 0x0000000337357824 */ /* 0x000fe200078e02ff */
[----:B------:R-:W-:Y:S01]  /*1e50*/  PRMT R20, R20, 0x7710, RZ ;  /* 0x0000771014147816 */ /* 0x000fe200000000ff */
[----:B------:R-:W-:Y:S01]  /*1e60*/  IMAD.IADD R18, R18, 0x1, R57 ;  /* 0x0000000112127824 */ /* 0x000fe200078e0239 */
[----:B------:R-:W-:Y:S01]  /*1e70*/  PRMT R52, R51, 0x7710, RZ ;  /* 0x0000771033347816 */ /* 0x000fe200000000ff */
[----:B------:R-:W-:Y:S01]  /*1e80*/  IMAD.IADD R97, R97, 0x1, R56 ;  /* 0x0000000161617824 */ /* 0x000fe200078e0238 */
[----:B------:R-:W-:Y:S01]  /*1e90*/  PRMT R51, R54, 0x7710, RZ ;  /* 0x0000771036337816 */ /* 0x000fe200000000ff */
[C---:B------:R-:W-:Y:S01]  /*1ea0*/  IMAD.IADD R20, R21.reuse, 0x1, R20 ;  /* 0x0000000115147824 */ /* 0x040fe200078e0214 */
[----:B------:R-:W-:Y:S01]  /*1eb0*/  PRMT R54, R22, 0x9910, RZ ;  /* 0x0000991016367816 */ /* 0x000fe200000000ff */
[----:B------:R-:W-:Y:S01]  /*1ec0*/  IMAD.IADD R21, R21, 0x1, R52 ;  /* 0x0000000115157824 */ /* 0x000fe200078e0234 */
[----:B------:R-:W-:Y:S01]  /*1ed0*/  IADD3 R52, PT, PT, R50, R51, RZ ;  /* 0x0000003332347210 */ /* 0x000fe20007ffe0ff */
[----:B------:R-:W-:Y:S01]  /*1ee0*/  IMAD.MOV R53, RZ, RZ, -R53 ;  /* 0x000000ffff357224 */ /* 0x000fe200078e0a35 */
[----:B------:R-:W-:Y:S01]  /*1ef0*/  PRMT R51, R40, 0x9910, RZ ;  /* 0x0000991028337816 */ /* 0x000fe200000000ff */
[----:B------:R-:W-:Y:S01]  /*1f00*/  IMAD R54, R54, 0x1e, RZ ;  /* 0x0000001e36367824 */ /* 0x000fe200078e02ff */
[----:B------:R-:W-:Y:S01]  /*1f10*/  PRMT R56, R39, 0x9910, RZ ;  /* 0x0000991027387816 */ /* 0x000fe200000000ff */
[----:B------:R-:W-:Y:S01]  /*1f20*/  IMAD.MOV R57, RZ, RZ, -R23 ;  /* 0x000000ffff397224 */ /* 0x000fe200078e0a17 */
[----:B------:R-:W-:Y:S01]  /*1f30*/  PRMT R53, R53, 0x7710, RZ ;  /* 0x0000771035357816 */ /* 0x000fe200000000ff */
[----:B------:R-:W-:Y:S01]  /*1f40*/  IMAD.MOV.U32 R22, RZ, RZ, R51 ;  /* 0x000000ffff167224 */ /* 0x000fe200078e0033 */
[----:B------:R-:W-:Y:S01]  /*1f50*/  MOV R51, R56 ;  /* 0x0000003800337202 */ /* 0x000fe20000000f00 */
[----:B------:R-:W-:Y:S01]  /*1f60*/  IMAD.MOV R59, RZ, RZ, -R54 ;  /* 0x000000ffff3b7224 */ /* 0x000fe200078e0a36 */
[----:B------:R-:W-:Y:S01]  /*1f70*/  PRMT R55, R50, 0x9910, RZ ;  /* 0x0000991032377816 */ /* 0x000fe200000000ff */
[----:B------:R-:W-:Y:S01]  /*1f80*/  IMAD R22, R22, 0x78, RZ ;  /* 0x0000007816167824 */ /* 0x000fe200078e02ff */
[----:B------:R-:W-:Y:S01]  /*1f90*/  LOP3.LUT R73, R18, 0xffff, RZ, 0xc0, !PT ;  /* 0x0000ffff12497812 */ /* 0x000fe200078ec0ff */
[----:B------:R-:W-:Y:S01]  /*1fa0*/  IMAD R51, R51, 0x78, RZ ;  /* 0x0000007833337824 */ /* 0x000fe200078e02ff */
[----:B------:R-:W-:Y:S01]  /*1fb0*/  PRMT R59, R59, 0x7710, RZ ;  /* 0x000077103b3b7816 */ /* 0x000fe200000000ff */
[----:B------:R-:W-:Y:S01]  /*1fc0*/  IMAD.MOV R22, RZ, RZ, -R22 ;  /* 0x000000ffff167224 */ /* 0x000fe200078e0a16 */
[----:B------:R-:W-:Y:S01]  /*1fd0*/  LOP3.LUT R75, R97, 0xffff, RZ, 0xc0, !PT ;  /* 0x0000ffff614b7812 */ /* 0x000fe200078ec0ff */
[C---:B------:R-:W-:Y:S01]  /*1fe0*/  IMAD.IADD R53, R50.reuse, 0x1, R53 ;  /* 0x0000000132357824 */ /* 0x040fe200078e0235 */
[----:B------:R-:W-:Y:S01]  /*1ff0*/  IADD3 R54, PT, PT, RZ, -R51, RZ ;  /* 0x80000033ff367210 */ /* 0x000fe20007ffe0ff */
[----:B------:R-:W-:Y:S01]  /*2000*/  VIADD R50, R50, 0x3 ;  /* 0x0000000332327836 */ /* 0x000fe20000000000 */
[----:B------:R-:W-:Y:S01]  /*2010*/  PRMT R23, R22, 0x7710, RZ ;  /* 0x0000771016177816 */ /* 0x000fe200000000ff */
[----:B------:R-:W-:Y:S01]  /*2020*/  IMAD R55, R55, 0xab, RZ ;  /* 0x000000ab37377824 */ /* 0x000fe200078e02ff */
[----:B------:R-:W-:Y:S01]  /*2030*/  PRMT R51, R57, 0x7710, RZ ;  /* 0x0000771039337816 */ /* 0x000fe200000000ff */
[----:B------:R-:W-:Y:S01]  /*2040*/  IMAD.IADD R63, R36, 0x1, R63 ;  /* 0x00000001243f7824 */ /* 0x000fe200078e023f */
[----:B------:R-:W-:Y:S01]  /*2050*/  LOP3.LUT R56, R50, 0xffff, RZ, 0xc0, !PT ;  /* 0x0000ffff32387812 */ /* 0x000fe200078ec0ff */
[----:B------:R-:W-:Y:S01]  /*2060*/  IMAD.IADD R22, R96, 0x1, R23 ;  /* 0x0000000160167824 */ /* 0x000fe200078e0217 */
[----:B------:R-:W-:Y:S01]  /*2070*/  PRMT R57, R54, 0x7710, RZ ;  /* 0x0000771036397816 */ /* 0x000fe200000000ff */
[----:B------:R-:W-:Y:S01]  /*2080*/  IMAD.IADD R96, R96, 0x1, R51 ;  /* 0x0000000160607824 */ /* 0x000fe200078e0233 */
[----:B------:R-:W-:Y:S01]  /*2090*/  LOP3.LUT R53, R53, 0xffff, RZ, 0xc0, !PT ;  /* 0x0000ffff35357812 */ /* 0x000fe200078ec0ff */
[----:B------:R-:W-:Y:S01]  /*20a0*/  IMAD R51, R56, 0x2aab, RZ ;  /* 0x00002aab38337824 */ /* 0x000fe200078e02ff */
[----:B------:R-:W-:Y:S01]  /*20b0*/  LOP3.LUT R69, R15, 0xffff, RZ, 0xc0, !PT ;  /* 0x0000ffff0f457812 */ /* 0x000fe200078ec0ff */
[C---:B------:R-:W-:Y:S01]  /*20c0*/  VIADD R54, R55.reuse, 0x357 ;  /* 0x0000035737367836 */ /* 0x040fe20000000000 */
[----:B------:R-:W-:Y:S01]  /*20d0*/  LOP3.LUT R79, R96, 0xffff, RZ, 0xc0, !PT ;  /* 0x0000ffff604f7812 */ /* 0x000fe200078ec0ff */
[----:B------:R-:W-:Y:S01]  /*20e0*/  IMAD.IADD R23, R24, 0x1, R57 ;  /* 0x0000000118177824 */ /* 0x000fe200078e0239 */
[----:B------:R-:W-:Y:S01]  /*20f0*/  SHF.R.U32.HI R51, RZ, 0x13, R51 ;  /* 0x00000013ff337819 */ /* 0x000fe20000011633 */
[----:B------:R-:W-:Y:S01]  /*2100*/  VIADD R55, R55, 0x402 ;  /* 0x0000040237377836 */ /* 0x000fe20000000000 */
[----:B------:R-:W-:Y:S01]  /*2110*/  PRMT R57, R38, 0x9910, RZ ;  /* 0x0000991026397816 */ /* 0x000fe200000000ff */
[----:B------:R-:W-:Y:S01]  /*2120*/  IMAD.IADD R71, R36, 0x1, R71 ;  /* 0x0000000124477824 */ /* 0x000fe200078e0247 */
[----:B------:R-:W-:Y:S01]  /*2130*/  IADD3 R24, PT, PT, R24, R59, RZ ;  /* 0x0000003b18187210 */ /* 0x000fe20007ffe0ff */
[----:B------:R-:W-:Y:S01]  /*2140*/  IMAD.IADD R60, R36, 0x1, R73 ;  /* 0x00000001243c7824 */ /* 0x000fe200078e0249 */
[----:B------:R-:W-:Y:S01]  /*2150*/  LOP3.LUT R56, R54, 0xffff, RZ, 0xc0, !PT ;  /* 0x0000ffff36387812 */ /* 0x000fe200078ec0ff */
[----:B------:R-:W-:Y:S01]  /*2160*/  IMAD.MOV.U32 R27, RZ, RZ, R57 ;  /* 0x000000ffff1b7224 */ /* 0x000fe200078e0039 */
[----:B------:R-:W-:Y:S01]  /*2170*/  PRMT R59, R51, 0x9910, RZ ;  /* 0x00009910333b7816 */ /* 0x000fe200000000ff */
[----:B------:R-:W-:Y:S01]  /*2180*/  IMAD.IADD R75, R36, 0x1, R75 ;  /* 0x00000001244b7824 */ /* 0x000fe200078e024b */
[----:B------:R-:W-:Y:S01]  /*2190*/  MOV R54, R58 ;  /* 0x0000003a00367202 */ /* 0x000fe20000000f00 */
[----:B------:R-:W-:Y:S01]  /*21a0*/  IMAD R27, R27, 0x78, RZ ;  /* 0x000000781b1b7824 */ /* 0x000fe200078e02ff */
[----:B------:R-:W-:Y:S01]  /*21b0*/  LOP3.LUT R58, R55, 0xffff, RZ, 0xc0, !PT ;  /* 0x0000ffff373a7812 */ /* 0x000fe200078ec0ff */
[----:B------:R-:W-:Y:S01]  /*21c0*/  IMAD.MOV.U32 R57, RZ, RZ, R59 ;  /* 0x000000ffff397224 */ /* 0x000fe200078e003b */
[----:B------:R-:W-:Y:S01]  /*21d0*/  SHF.R.U32.HI R55, RZ, 0xd, R56 ;  /* 0x0000000dff377819 */ /* 0x000fe20000011638 */
[----:B------:R-:W-:Y:S01]  /*21e0*/  IMAD R54, R54, 0x1e, RZ ;  /* 0x0000001e36367824 */ /* 0x000fe200078e02ff */
[----:B------:R-:W-:Y:S01]  /*21f0*/  SHF.R.U32.HI R56, RZ, 0xd, R58 ;  /* 0x0000000dff387819 */ /* 0x000fe2000001163a */
[----:B------:R-:W-:Y:S01]  /*2200*/  IMAD.MOV R27, RZ, RZ, -R27 ;  /* 0x000000ffff1b7224 */ /* 0x000fe200078e0a1b */
[----:B------:R-:W-:Y:S01]  /*2210*/  PRMT R58, R55, 0x9910, RZ ;  /* 0x00009910373a7816 */ /* 0x000fe200000000ff */
[----:B------:R-:W-:Y:S01]  /*2220*/  IMAD R55, R57, 0x30, RZ ;  /* 0x0000003039377824 */ /* 0x000fe200078e02ff */
[----:B------:R-:W-:Y:S01]  /*2230*/  PRMT R59, R56, 0x9910, RZ ;  /* 0x00009910383b7816 */ /* 0x000fe200000000ff */
[----:B------:R-:W-:Y:S01]  /*2240*/  IMAD.MOV R57, RZ, RZ, -R54 ;  /* 0x000000ffff397224 */ /* 0x000fe200078e0a36 */
[----:B------:R-:W-:Y:S01]  /*2250*/  PRMT R54, R27, 0x7710, RZ ;  /* 0x000077101b367816 */ /* 0x000fe200000000ff */
[----:B------:R-:W-:Y:S01]  /*2260*/  IMAD.IADD R79, R36, 0x1, R79 ;  /* 0x00000001244f7824 */ /* 0x000fe200078e024f */
[----:B------:R-:W-:Y:S01]  /*2270*/  LOP3.LUT R81, R24, 0xffff, RZ, 0xc0, !PT ;  /* 0x0000ffff18517812 */ /* 0x000fe200078ec0ff */
[----:B------:R-:W-:Y:S01]  /*2280*/  VIADD R18, R18, 0xffffffe3 ;  /* 0xffffffe312127836 */ /* 0x000fe20000000000 */
[----:B------:R-:W-:Y:S01]  /*2290*/  PRMT R56, R57, 0x7710, RZ ;  /* 0x0000771039387816 */ /* 0x000fe200000000ff */
[----:B------:R-:W-:Y:S01]  /*22a0*/  IMAD.IADD R27, R95, 0x1, R54 ;  /* 0x000000015f1b7824 */ /* 0x000fe200078e0236 */
[----:B------:R-:W-:Y:S01]  /*22b0*/  IADD3 R57, PT, PT, RZ, -R55, RZ ;  /* 0x80000037ff397210 */ /* 0x000fe20007ffe0ff */
[----:B------:R-:W-:Y:S01]  /*22c0*/  IMAD.MOV.U32 R55, RZ, RZ, R59 ;  /* 0x000000ffff377224 */ /* 0x000fe200078e003b */
[----:B------:R-:W-:Y:S01]  /*22d0*/  LOP3.LUT R59, R101, 0xffff, RZ, 0xc0, !PT ;  /* 0x0000ffff653b7812 */ /* 0x000fe200078ec0ff */
[----:B------:R-:W-:Y:S01]  /*22e0*/  IMAD R54, R58, 0x30, RZ ;  /* 0x000000303a367824 */ /* 0x000fe200078e02ff */
[----:B------:R-:W-:Y:S01]  /*22f0*/  PRMT R57, R57, 0x7710, RZ ;  /* 0x0000771039397816 */ /* 0x000fe200000000ff */
[----:B------:R-:W-:Y:S01]  /*2300*/  IMAD R55, R55, 0x30, RZ ;  /* 0x0000003037377824 */ /* 0x000fe200078e02ff */
[----:B------:R-:W-:Y:S01]  /*2310*/  LOP3.LUT R77, R21, 0xffff, RZ, 0xc0, !PT ;  /* 0x0000ffff154d7812 */ /* 0x000fe200078ec0ff */
[----:B------:R-:W-:Y:S01]  /*2320*/  IMAD.IADD R95, R95, 0x1, R56 ;  /* 0x000000015f5f7824 */ /* 0x000fe200078e0238 */
[----:B------:R-:W-:Y:S01]  /*2330*/  IADD3 R47, PT, PT, R50, R57, RZ ;  /* 0x00000039322f7210 */ /* 0x000fe20007ffe0ff */
[----:B------:R-:W-:Y:S01]  /*2340*/  IMAD.MOV R50, RZ, RZ, -R54 ;  /* 0x000000ffff327224 */ /* 0x000fe200078e0a36 */
[C---:B------:R-:W-:Y:S01]  /*2350*/  LOP3.LUT R54, R94.reuse, 0xffff, R48, 0xf8, !PT ;  /* 0x0000ffff5e367812 */ /* 0x040fe200078ef830 */
[----:B------:R-:W-:Y:S01]  /*2360*/  IMAD.MOV R55, RZ, RZ, -R55 ;  /* 0x000000ffff377224 */ /* 0x000fe200078e0a37 */
[C---:B------:R-:W-:Y:S01]  /*2370*/  LOP3.LUT R48, R94.reuse, 0xffff, R49, 0xf8, !PT ;  /* 0x0000ffff5e307812 */ /* 0x040fe200078ef831 */
[----:B------:R-:W-:Y:S01]  /*2380*/  IMAD.IADD R94, R94, 0x1, R53 ;  /* 0x000000015e5e7824 */ /* 0x000fe200078e0235 */
[----:B------:R-:W-:Y:S01]  /*2390*/  LOP3.LUT R49, R25, 0xffff, RZ, 0xc0, !PT ;  /* 0x0000ffff19317812 */ /* 0x000fe200078ec0ff */
[----:B------:R-:W-:Y:S01]  /*23a0*/  IMAD R45, R45, 0x360, R54 ;  /* 0x000003602d2d7824 */ /* 0x000fe200078e0236 */
[----:B------:R-:W-:Y:S01]  /*23b0*/  PRMT R53, R50, 0x7710, RZ ;  /* 0x0000771032357816 */ /* 0x000fe200000000ff */
[--C-:B------:R-:W-:Y:S01]  /*23c0*/  IMAD R46, R46, 0x360, R48.reuse ;  /* 0x000003602e2e7824 */ /* 0x100fe200078e0230 */
[----:B------:R-:W-:Y:S01]  /*23d0*/  PRMT R56, R55, 0x7710, RZ ;  /* 0x0000771037387816 */ /* 0x000fe200000000ff */
[----:B------:R-:W-:Y:S01]  /*23e0*/  IMAD R35, R35, 0x360, R48 ;  /* 0x0000036023237824 */ /* 0x000fe200078e0230 */
[----:B------:R-:W-:Y:S01]  /*23f0*/  IADD3 R50, PT, PT, R49, R36, RZ ;  /* 0x0000002431327210 */ /* 0x000fe20007ffe0ff */
[----:B------:R-:W-:Y:S01]  /*2400*/  IMAD.IADD R48, R34, 0x1, R53 ;  /* 0x0000000122307824 */ /* 0x000fe200078e0235 */
[----:B------:R-:W-:Y:S01]  /*2410*/  LOP3.LUT R49, R103, 0xffff, RZ, 0xc0, !PT ;  /* 0x0000ffff67317812 */ /* 0x000fe200078ec0ff */
[----:B------:R-:W-:Y:S01]  /*2420*/  IMAD.IADD R33, R33, 0x1, R56 ;  /* 0x0000000121217824 */ /* 0x000fe200078e0238 */
[----:B------:R-:W-:Y:S01]  /*2430*/  LOP3.LUT R55, R102, 0xffff, RZ, 0xc0, !PT ;  /* 0x0000ffff66377812 */ /* 0x000fe200078ec0ff */
[----:B------:R-:W-:Y:S01]  /*2440*/  IMAD R34, R44, 0x360, R54 ;  /* 0x000003602c227824 */ /* 0x000fe200078e0236 */
[----:B------:R-:W-:Y:S01]  /*2450*/  LOP3.LUT R57, R6, 0xffff, RZ, 0xc0, !PT ;  /* 0x0000ffff06397812 */ /* 0x000fe200078ec0ff */
[----:B------:R-:W-:Y:S01]  /*2460*/  IMAD R93, R93, 0x310, R50 ;  /* 0x000003105d5d7824 */ /* 0x000fe200078e0232 */
[----:B------:R-:W-:Y:S01]  /*2470*/  LOP3.LUT R107, R95, 0xffff, RZ, 0xc0, !PT ;  /* 0x0000ffff5f6b7812 */ /* 0x000fe200078ec0ff */
[C---:B------:R-:W-:Y:S01]  /*2480*/  IMAD.IADD R49, R36.reuse, 0x1, R49 ;  /* 0x0000000124317824 */ /* 0x040fe200078e0231 */
[----:B------:R-:W-:Y:S01]  /*2490*/  LOP3.LUT R53, R3, 0xffff, RZ, 0xc0, !PT ;  /* 0x0000ffff03357812 */ /* 0x000fe200078ec0ff */
[C---:B------:R-:W-:Y:S01]  /*24a0*/  IMAD.IADD R55, R36.reuse, 0x1, R55 ;  /* 0x0000000124377824 */ /* 0x040fe200078e0237 */
[C---:B------:R-:W-:Y:S01]  /*24b0*/  IADD3 R54, PT, PT, R36.reuse, R61, RZ ;  /* 0x0000003d24367210 */ /* 0x040fe20007ffe0ff */
[C---:B------:R-:W-:Y:S01]  /*24c0*/  IMAD.IADD R50, R36.reuse, 0x1, R57 ;  /* 0x0000000124327824 */ /* 0x040fe200078e0239 */
[C---:B------:R-:W-:Y:S01]  /*24d0*/  IADD3 R44, PT, PT, R36.reuse, R53, RZ ;  /* 0x00000035242c7210 */ /* 0x040fe20007ffe0ff */
[C---:B------:R-:W-:Y:S01]  /*24e0*/  IMAD.IADD R59, R36.reuse, 0x1, R59 ;  /* 0x00000001243b7824 */ /* 0x040fe200078e023b */
[C---:B------:R-:W-:Y:S01]  /*24f0*/  IADD3 R58, PT, PT, R36.reuse, R69, RZ ;  /* 0x00000045243a7210 */ /* 0x040fe20007ffe0ff */
[C---:B------:R-:W-:Y:S01]  /*2500*/  IMAD.IADD R56, R36.reuse, 0x1, R65 ;  /* 0x0000000124387824 */ /* 0x040fe200078e0241 */
[C---:B------:R-:W-:Y:S01]  /*2510*/  IADD3 R62, PT, PT, R36.reuse, R77, RZ ;  /* 0x0000004d243e7210 */ /* 0x040fe20007ffe0ff */
[----:B------:R-:W-:Y:S01]  /*2520*/  IMAD.IADD R64, R36, 0x1, R81 ;  /* 0x0000000124407824 */ /* 0x000fe200078e0251 */
[----:B------:R-:W-:Y:S01]  /*2530*/  LOP3.LUT R48, R48, 0xff, RZ, 0xc0, !PT ;  /* 0x000000ff30307812 */ /* 0x000fe200078ec0ff */
[----:B------:R-:W-:Y:S01]  /*2540*/  IMAD.IADD R107, R36, 0x1, R107 ;  /* 0x00000001246b7824 */ /* 0x000fe200078e026b */
[----:B------:R-:W-:Y:S01]  /*2550*/  PRMT R36, R52, 0x9910, RZ ;  /* 0x0000991034247816 */ /* 0x000fe200000000ff */
[----:B------:R-:W-:Y:S01]  /*2560*/  IMAD R92, R92, 0x310, R49 ;  /* 0x000003105c5c7824 */ /* 0x000fe200078e0231 */
[----:B------:R-:W-:Y:S01]  /*2570*/  LOP3.LUT R33, R33, 0xff, RZ, 0xc0, !PT ;  /* 0x000000ff21217812 */ /* 0x000fe200078ec0ff */
[----:B------:R-:W-:Y:S01]  /*2580*/  IMAD R48, R48, 0x56, RZ ;  /* 0x0000005630307824 */ /* 0x000fe200078e02ff */
[----:B------:R-:W-:Y:S01]  /*2590*/  PRMT R10, R10, 0x9910, RZ ;  /* 0x000099100a0a7816 */ /* 0x000fe200000000ff */
[----:B------:R-:W-:Y:S01]  /*25a0*/  IMAD R36, R36, 0x56, RZ ;  /* 0x0000005624247824 */ /* 0x000fe200078e02ff */
[----:B------:R-:W-:Y:S01]  /*25b0*/  PRMT R13, R13, 0x9910, RZ ;  /* 0x000099100d0d7816 */ /* 0x000fe200000000ff */
[----:B------:R-:W-:Y:S01]  /*25c0*/  IMAD R33, R33, 0x56, RZ ;  /* 0x0000005621217824 */ /* 0x000fe200078e02ff */
[----:B------:R-:W-:Y:S01]  /*25d0*/  PRMT R17, R17, 0x9910, RZ ;  /* 0x0000991011117816 */ /* 0x000fe200000000ff */
[----:B------:R-:W-:Y:S01]  /*25e0*/  IMAD R91, R91, 0x310, R44 ;  /* 0x000003105b5b7824 */ /* 0x000fe200078e022c */
[----:B------:R-:W-:Y:S01]  /*25f0*/  LOP3.LUT R36, R36, 0xffff, RZ, 0xc0, !PT ;  /* 0x0000ffff24247812 */ /* 0x000fe200078ec0ff */
[----:B------:R-:W-:Y:S01]  /*2600*/  VIADD R6, R6, 0xffffffe3 ;  /* 0xffffffe306067836 */ /* 0x000fe20000000000 */
[----:B------:R-:W-:Y:S01]  /*2610*/  SHF.R.U32.HI R33, RZ, 0x8, R33 ;  /* 0x00000008ff217819 */ /* 0x000fe20000011621 */
[----:B------:R-:W-:Y:S01]  /*2620*/  VIADD R21, R21, 0xffffffe3 ;  /* 0xffffffe315157836 */ /* 0x000fe20000000000 */
[----:B------:R-:W-:Y:S01]  /*2630*/  SHF.R.U32.HI R49, RZ, 0x8, R36 ;  /* 0x00000008ff317819 */ /* 0x000fe20000011624 */
[----:B------:R-:W-:Y:S01]  /*2640*/  IMAD R89, R89, 0x310, R50 ;  /* 0x0000031059597824 */ /* 0x000fe200078e0232 */
[----:B------:R-:W-:Y:S01]  /*2650*/  SHF.R.U32.HI R36, RZ, 0x8, R48 ;  /* 0x00000008ff247819 */ /* 0x000fe20000011630 */
[----:B------:R-:W-:Y:S01]  /*2660*/  IMAD R90, R90, 0x310, R55 ;  /* 0x000003105a5a7824 */ /* 0x000fe200078e0237 */
[----:B------:R-:W-:Y:S01]  /*2670*/  PRMT R32, R32, 0x5410, R49 ;  /* 0x0000541020207816 */ /* 0x000fe20000000031 */
[----:B------:R-:W-:Y:S01]  /*2680*/  IMAD R88, R88, 0x310, R59 ;  /* 0x0000031058587824 */ /* 0x000fe200078e023b */
[----:B------:R-:W-:Y:S01]  /*2690*/  PRMT R44, R26, 0x9910, RZ ;  /* 0x000099101a2c7816 */ /* 0x000fe200000000ff */
[----:B------:R-:W-:Y:S01]  /*26a0*/  IMAD R36, R36, 0x9, R35 ;  /* 0x0000000924247824 */ /* 0x000fe200078e0223 */
[----:B------:R-:W-:Y:S01]  /*26b0*/  PRMT R35, R47, 0x9910, RZ ;  /* 0x000099102f237816 */ /* 0x000fe200000000ff */
[----:B------:R-:W-:Y:S01]  /*26c0*/  IDP.2A.LO.U16.U8 R37, R32, R37, RZ ;  /* 0x0000002520257226 */ /* 0x000fe200000010ff */
[----:B------:R-:W-:Y:S01]  /*26d0*/  PRMT R48, R5, 0x9910, RZ ;  /* 0x0000991005307816 */ /* 0x000fe200000000ff */
[----:B------:R-:W-:Y:S01]  /*26e0*/  IMAD R32, R29, 0x360, R94 ;  /* 0x000003601d207824 */ /* 0x000fe200078e025e */
[----:B------:R-:W-:Y:S01]  /*26f0*/  PRMT R47, R4, 0x9910, RZ ;  /* 0x00009910042f7816 */ /* 0x000fe200000000ff */
[----:B------:R-:W-:Y:S01]  /*2700*/  IMAD R29, R30, 0x56, RZ ;  /* 0x000000561e1d7824 */ /* 0x000fe200078e02ff */
[----:B------:R-:W-:Y:S01]  /*2710*/  PRMT R50, R27, 0x9910, RZ ;  /* 0x000099101b327816 */ /* 0x000fe200000000ff */
[----:B------:R-:W-:Y:S01]  /*2720*/  IMAD R30, R35, 0x56, RZ ;  /* 0x00000056231e7824 */ /* 0x000fe200078e02ff */
[----:B------:R-:W-:Y:S01]  /*2730*/  LOP3.LUT R27, R6, 0xffff, RZ, 0xc0, !PT ;  /* 0x0000ffff061b7812 */ /* 0x000fe200078ec0ff */
[----:B------:R-:W-:Y:S01]  /*2740*/  IMAD R35, R33, 0x9, R32 ;  /* 0x0000000921237824 */ /* 0x000fe200078e0220 */
[----:B------:R-:W-:Y:S01]  /*2750*/  LOP3.LUT R29, R29, 0xffff, RZ, 0xc0, !PT ;  /* 0x0000ffff1d1d7812 */ /* 0x000fe200078ec0ff */
[----:B------:R-:W-:Y:S01]  /*2760*/  VIADD R26, R9, 0xffffffe3 ;  /* 0xffffffe3091a7836 */ /* 0x000fe20000000000 */
[----:B------:R-:W-:Y:S01]  /*2770*/  LOP3.LUT R33, R28, 0xffff, RZ, 0xc0, !PT ;  /* 0x0000ffff1c217812 */ /* 0x000fe200078ec0ff */
[----:B------:R-:W-:Y:S01]  /*2780*/  IMAD.MOV.U32 R5, RZ, RZ, R47 ;  /* 0x000000ffff057224 */ /* 0x000fe200078e002f */
[----:B------:R-:W-:Y:S01]  /*2790*/  SHF.R.U32.HI R29, RZ, 0x8, R29 ;  /* 0x00000008ff1d7819 */ /* 0x000fe2000001161d */
[----:B------:R-:W-:Y:S01]  /*27a0*/  IMAD R87, R87, 0x310, R54 ;  /* 0x0000031057577824 */ /* 0x000fe200078e0236 */
[----:B------:R-:W-:Y:S01]  /*27b0*/  PRMT R9, R11, 0x9910, RZ ;  /* 0x000099100b097816 */ /* 0x000fe200000000ff */
[----:B------:R-:W-:Y:S01]  /*27c0*/  IMAD R34, R33, 0x9, R34 ;  /* 0x0000000921227824 */ /* 0x000fe200078e0222 */
[----:B------:R-:W-:Y:S01]  /*27d0*/  LOP3.LUT R29, R29, 0xffff, RZ, 0xc0, !PT ;  /* 0x0000ffff1d1d7812 */ /* 0x000fe200078ec0ff */
[----:B------:R-:W-:Y:S01]  /*27e0*/  IMAD R86, R86, 0x310, R63 ;  /* 0x0000031056567824 */ /* 0x000fe200078e023f */
[----:B------:R-:W-:Y:S01]  /*27f0*/  LOP3.LUT R32, R31, 0xffff, RZ, 0xc0, !PT ;  /* 0x0000ffff1f207812 */ /* 0x000fe200078ec0ff */
[----:B------:R-:W-:Y:S01]  /*2800*/  IMAD R31, R51, 0x360, R94 ;  /* 0x00000360331f7824 */ /* 0x000fe200078e025e */
[----:B------:R-:W-:Y:S01]  /*2810*/  PRMT R11, R14, 0x9910, RZ ;  /* 0x000099100e0b7816 */ /* 0x000fe200000000ff */
[----:B------:R-:W-:Y:S01]  /*2820*/  IMAD R33, R29, 0x9, R46 ;  /* 0x000000091d217824 */ /* 0x000fe200078e022e */
[----:B------:R-:W-:Y:S01]  /*2830*/  PRMT R46, R2, 0x9910, RZ ;  /* 0x00009910022e7816 */ /* 0x000fe200000000ff */
[----:B------:R-:W-:Y:S01]  /*2840*/  VIADD R29, R25, 0xffffffe3 ;  /* 0xffffffe3191d7836 */ /* 0x000fe20000000000 */
[----:B------:R-:W-:Y:S01]  /*2850*/  PRMT R14, R19, 0x9910, RZ ;  /* 0x00009910130e7816 */ /* 0x000fe200000000ff */
[----:B------:R-:W-:Y:S01]  /*2860*/  VIADD R25, R12, 0xffffffe3 ;  /* 0xffffffe30c197836 */ /* 0x000fe20000000000 */
[----:B------:R-:W-:Y:S01]  /*2870*/  PRMT R12, R16, 0x9910, RZ ;  /* 0x00009910100c7816 */ /* 0x000fe200000000ff */
[----:B------:R-:W-:Y:S01]  /*2880*/  VIADD R2, R24, 0xffffffe3 ;  /* 0xffffffe318027836 */ /* 0x000fe20000000000 */
[----:B------:R-:W-:Y:S01]  /*2890*/  PRMT R16, R20, 0x9910, RZ ;  /* 0x0000991014107816 */ /* 0x000fe200000000ff */
[----:B------:R-:W-:Y:S01]  /*28a0*/  IMAD.MOV.U32 R4, RZ, RZ, R46 ;  /* 0x000000ffff047224 */ /* 0x000fe200078e002e */
[----:B------:R-:W-:Y:S01]  /*28b0*/  PRMT R20, R7, 0x9910, RZ ;  /* 0x0000991007147816 */ /* 0x000fe200000000ff */
[----:B------:R-:W-:Y:S01]  /*28c0*/  IMAD.MOV.U32 R7, RZ, RZ, R48 ;  /* 0x000000ffff077224 */ /* 0x000fe200078e0030 */
[----:B------:R-:W-:Y:S01]  /*28d0*/  PRMT R19, R22, 0x9910, RZ ;  /* 0x0000991016137816 */ /* 0x000fe200000000ff */
[----:B------:R-:W-:Y:S01]  /*28e0*/  IMAD R32, R32, 0x9, R45 ;  /* 0x0000000920207824 */ /* 0x000fe200078e022d */
[----:B------:R-:W-:Y:S01]  /*28f0*/  MOV R6, R8 ;  /* 0x0000000800067202 */ /* 0x000fe20000000f00 */
[----:B------:R-:W-:Y:S01]  /*2900*/  IMAD.MOV.U32 R8, RZ, RZ, R10 ;  /* 0x000000ffff087224 */ /* 0x000fe200078e000a */
[----:B------:R-:W-:Y:S01]  /*2910*/  LOP3.LUT R22, R21, 0xffff, RZ, 0xc0, !PT ;  /* 0x0000ffff15167812 */ /* 0x000fe200078ec0ff */
[----:B------:R-:W-:Y:S01]  /*2920*/  IMAD.MOV.U32 R10, RZ, RZ, R13 ;  /* 0x000000ffff0a7224 */ /* 0x000fe200078e000d */
[----:B------:R-:W-:Y:S01]  /*2930*/  IADD3 R15, PT, PT, R15, -0x1d, RZ ;  /* 0xffffffe30f0f7810 */ /* 0x000fe20007ffe0ff */
[----:B------:R-:W-:Y:S01]  /*2940*/  IMAD.MOV.U32 R13, RZ, RZ, R17 ;  /* 0x000000ffff0d7224 */ /* 0x000fe200078e0011 */
[----:B------:R-:W-:Y:S01]  /*2950*/  LOP3.LUT R21, R2, 0xffff, RZ, 0xc0, !PT ;  /* 0x0000ffff02157812 */ /* 0x000fe200078ec0ff */
[----:B------:R-:W-:Y:S01]  /*2960*/  IMAD R2, R4, 0x89, RZ ;  /* 0x0000008904027824 */ /* 0x000fe200078e02ff */
[----:B------:R-:W-:Y:S01]  /*2970*/  PRMT R45, R0, 0x9910, RZ ;  /* 0x00009910002d7816 */ /* 0x000fe200000000ff */
[----:B------:R-:W-:Y:S01]  /*2980*/  IMAD R4, R7, 0x89, RZ ;  /* 0x0000008907047824 */ /* 0x000fe200078e02ff */
[----:B------:R-:W-:Y:S01]  /*2990*/  PRMT R49, R23, 0x9910, RZ ;  /* 0x0000991017317816 */ /* 0x000fe200000000ff */
[----:B------:R-:W-:Y:S01]  /*29a0*/  IMAD R7, R8, 0x89, RZ ;  /* 0x0000008908077824 */ /* 0x000fe200078e02ff */
[----:B------:R-:W-:Y:S01]  /*29b0*/  LOP3.LUT R24, R15, 0xffff, RZ, 0xc0, !PT ;  /* 0x0000ffff0f187812 */ /* 0x000fe200078ec0ff */
[----:B------:R-:W-:Y:S01]  /*29c0*/  IMAD R8, R9, 0x89, RZ ;  /* 0x0000008909087824 */ /* 0x000fe200078e02ff */
[----:B------:R-:W-:Y:S01]  /*29d0*/  IADD3 R28, PT, PT, R3, -0x1d, RZ ;  /* 0xffffffe3031c7810 */ /* 0x000fe20007ffe0ff */
[----:B------:R-:W-:Y:S01]  /*29e0*/  IMAD R0, R44, 0x89, RZ ;  /* 0x000000892c007824 */ /* 0x000fe200078e02ff */
[----:B------:R-:W-:Y:S01]  /*29f0*/  MOV R15, R16 ;  /* 0x00000010000f7202 */ /* 0x000fe20000000f00 */
[----:B------:R-:W-:Y:S01]  /*2a00*/  IMAD R9, R10, 0x89, RZ ;  /* 0x000000890a097824 */ /* 0x000fe200078e02ff */
[----:B------:R-:W-:Y:S01]  /*2a10*/  MOV R3, R45 ;  /* 0x0000002d00037202 */ /* 0x000fe20000000f00 */
[----:B------:R-:W-:Y:S01]  /*2a20*/  IMAD R10, R11, 0x89, RZ ;  /* 0x000000890b0a7824 */ /* 0x000fe200078e02ff */
[----:B------:R-:W-:Y:S01]  /*2a30*/  LOP3.LUT R23, R18, 0xffff, RZ, 0xc0, !PT ;  /* 0x0000ffff12177812 */ /* 0x000fe200078ec0ff */
[----:B------:R-:W-:Y:S01]  /*2a40*/  IMAD.MOV.U32 R16, RZ, RZ, R19 ;  /* 0x000000ffff107224 */ /* 0x000fe200078e0013 */
[----:B------:R-:W-:Y:S01]  /*2a50*/  MOV R18, R20 ;  /* 0x0000001400127202 */ /* 0x000fe20000000f00 */
[----:B------:R-:W-:Y:S01]  /*2a60*/  IMAD R11, R12, 0x89, RZ ;  /* 0x000000890c0b7824 */ /* 0x000fe200078e02ff */
[----:B------:R-:W-:Y:S01]  /*2a70*/  LOP3.LUT R30, R30, 0xffff, RZ, 0xc0, !PT ;  /* 0x0000ffff1e1e7812 */ /* 0x000fe200078ec0ff */
[----:B------:R-:W-:Y:S01]  /*2a80*/  IMAD.MOV.U32 R17, RZ, RZ, R49 ;  /* 0x000000ffff117224 */ /* 0x000fe200078e0031 */
[----:B------:R-:W-:Y:S01]  /*2a90*/  LOP3.LUT R20, R0, 0xffff, RZ, 0xc0, !PT ;  /* 0x0000ffff00147812 */ /* 0x000fe200078ec0ff */
[----:B------:R-:W-:Y:S01]  /*2aa0*/  IMAD R12, R13, 0x89, RZ ;  /* 0x000000890d0c7824 */ /* 0x000fe200078e02ff */
[----:B------:R-:W-:Y:S01]  /*2ab0*/  SHF.R.U32.HI R30, RZ, 0x8, R30 ;  /* 0x00000008ff1e7819 */ /* 0x000fe2000001161e */
[----:B------:R-:W-:Y:S01]  /*2ac0*/  IMAD.MOV.U32 R19, RZ, RZ, R50 ;  /* 0x000000ffff137224 */ /* 0x000fe200078e0032 */
[----:B------:R-:W-:Y:S01]  /*2ad0*/  LOP3.LUT R4, R4, 0xffff, RZ, 0xc0, !PT ;  /* 0x0000ffff04047812 */ /* 0x000fe200078ec0ff */
[----:B------:R-:W-:Y:S01]  /*2ae0*/  IMAD R13, R14, 0x89, RZ ;  /* 0x000000890e0d7824 */ /* 0x000fe200078e02ff */
        /* <DEDUP_REMOVED lines=17> */
[----:B------:R-:W-:Y:S01]  /*2c00*/  IMAD R31, R30, 0x9, R31 ;  /* 0x000000091e1f7824 */ /* 0x000fe200078e021f */
[----:B------:R-:W-:Y:S01]  /*2c10*/  LOP3.LUT R45, R11, 0xffff, RZ, 0xc0, !PT ;  /* 0x0000ffff0b2d7812 */ /* 0x000fe200078ec0ff */
[----:B------:R-:W-:Y:S01]  /*2c20*/  HFMA2 R30, -RZ, RZ, 0, 0 ;  /* 0x00000000ff1e7431 */ /* 0x000fe200000001ff */
[----:B------:R-:W-:Y:S01]  /*2c30*/  LOP3.LUT R46, R12, 0xffff, RZ, 0xc0, !PT ;  /* 0x0000ffff0c2e7812 */ /* 0x000fe200078ec0ff */
[----:B------:R-:W-:Y:S01]  /*2c40*/  IMAD R85, R85, 0x310, R56 ;  /* 0x0000031055557824 */ /* 0x000fe200078e0238 */
        /* <DEDUP_REMOVED lines=12> */
[----:B------:R-:W-:Y:S01]  /*2d10*/  SHF.R.U32.HI R17, RZ, 0xc, R3 ;  /* 0x0000000cff117819 */ /* 0x000fe20000011603 */
[----:B------:R-:W-:Y:S01]  /*2d20*/  IMAD R40, R40, 0x310, R79 ;  /* 0x0000031028287824 */ /* 0x000fe200078e024f */
[----:B------:R-:W-:Y:S01]  /*2d30*/  SHF.R.U32.HI R16, RZ, 0xc, R4 ;  /* 0x0000000cff107819 */ /* 0x000fe20000011604 */
[----:B------:R-:W-:Y:S01]  /*2d40*/  IMAD R39, R39, 0x310, R64 ;  /* 0x0000031027277824 */ /* 0x000fe200078e0240 */
[----:B------:R-:W-:Y:S01]  /*2d50*/  SHF.R.U32.HI R15, RZ, 0xc, R6 ;  /* 0x0000000cff0f7819 */ /* 0x000fe20000011606 */
[----:B------:R-:W-:Y:S01]  /*2d60*/  IMAD R38, R38, 0x310, R107 ;  /* 0x0000031026267824 */ /* 0x000fe200078e026b */
[----:B------:R-:W-:-:S02]  /*2d70*/  SHF.R.U32.HI R14, RZ, 0xc, R7 ;  /* 0x0000000cff0e7819 */ /* 0x000fc40000011607 */
[----:B------:R-:W-:Y:S02]  /*2d80*/  CS2R R72, SRZ ;  /* 0x0000000000487805 */ /* 0x000fe4000001ff00 */
[----:B------:R-:W-:Y:S02]  /*2d90*/  SHF.R.U32.HI R13, RZ, 0xc, R8 ;  /* 0x0000000cff0d7819 */ /* 0x000fe40000011608 */
[----:B------:R-:W-:Y:S02]  /*2da0*/  SHF.R.U32.HI R12, RZ, 0xc, R9 ;  /* 0x0000000cff0c7819 */ /* 0x000fe40000011609 */
[----:B------:R-:W-:Y:S02]  /*2db0*/  SHF.R.U32.HI R11, RZ, 0xc, R10 ;  /* 0x0000000cff0b7819 */ /* 0x000fe4000001160a */
[----:B------:R-:W-:Y:S02]  /*2dc0*/  SHF.R.U32.HI R20, RZ, 0xc, R20 ;  /* 0x0000000cff147819 */ /* 0x000fe40000011614 */
[----:B------:R-:W-:-:S02]  /*2dd0*/  SHF.R.U32.HI R19, RZ, 0xc, R0 ;  /* 0x0000000cff137819 */ /* 0x000fc40000011600 */
[----:B------:R-:W-:Y:S02]  /*2de0*/  SHF.R.U32.HI R18, RZ, 0xc, R2 ;  /* 0x0000000cff127819 */ /* 0x000fe40000011602 */
        /* <DEDUP_REMOVED lines=8> */
[----:B------:R-:W-:Y:S02]  /*2e70*/  LOP3.LUT R29, R29, 0xffff, RZ, 0xc0, !PT ;  /* 0x0000ffff1d1d7812 */ /* 0x000fe400078ec0ff */
[----:B------:R-:W-:Y:S02]  /*2e80*/  LOP3.LUT R28, R28, 0xffff, RZ, 0xc0, !PT ;  /* 0x0000ffff1c1c7812 */ /* 0x000fe400078ec0ff */
[----:B------:R-:W-:-:S02]  /*2e90*/  LOP3.LUT R26, R26, 0xffff, RZ, 0xc0, !PT ;  /* 0x0000ffff1a1a7812 */ /* 0x000fc400078ec0ff */
[----:B------:R-:W-:Y:S02]  /*2ea0*/  LOP3.LUT R25, R25, 0xffff, RZ, 0xc0, !PT ;  /* 0x0000ffff19197812 */ /* 0x000fe400078ec0ff */
[----:B------:R-:W-:Y:S02]  /*2eb0*/  LOP3.LUT R20, R20, 0xffff, RZ, 0xc0, !PT ;  /* 0x0000ffff14147812 */ /* 0x000fe400078ec0ff */
[----:B------:R-:W-:Y:S02]  /*2ec0*/  LOP3.LUT R19, R19, 0xffff, RZ, 0xc0, !PT ;  /* 0x0000ffff13137812 */ /* 0x000fe400078ec0ff */
        /* <DEDUP_REMOVED lines=15> */
[----:B--2---:R-:W-:-:S07]  /*2fc0*/  LOP3.LUT R3, R3, 0xffff, RZ, 0xc0, !PT ;  /* 0x0000ffff03037812 */ /* 0x004fce00078ec0ff */
.L_x_72:
[----:B------:R-:W-:-:S07]  /*2fd0*/  IMAD.MOV.U32 R2, RZ, RZ, RZ ;  /* 0x000000ffff027224 */ /* 0x000fce00078e00ff */
.L_x_71:
[----:B------:R-:W0:Y:S01]  /*2fe0*/  S2R R0, SR_CTAID.Y ;  /* 0x0000000000007919 */ /* 0x000e220000002600 */
[----:B------:R-:W-:Y:S01]  /*2ff0*/  LOP3.LUT R46, R103, 0xffff, RZ, 0xc0, !PT ;  /* 0x0000ffff672e7812 */ /* 0x000fe200078ec0ff */
[----:B------:R-:W-:Y:S02]  /*3000*/  IMAD R49, R30, 0x3100, R92 ;  /* 0x000031001e317824 */ /* 0x000fe400078e025c */
[----:B------:R-:W-:Y:S01]  /*3010*/  IMAD.MOV.U32 R47, RZ, RZ, RZ ;  /* 0x000000ffff2f7224 */ /* 0x000fe200078e00ff */
[----:B------:R-:W-:Y:S01]  /*3020*/  ISETP.GT.U32.AND P4, PT, R46, 0x1c, PT ;  /* 0x0000001c2e00780c */ /* 0x000fe20003f84070 */
[----:B------:R-:W-:Y:S01]  /*3030*/  IMAD.MOV.U32 R51, RZ, RZ, RZ ;  /* 0x000000ffff337224 */ /* 0x000fe200078e00ff */
[----:B------:R-:W-:Y:S01]  /*3040*/  LOP3.LUT R46, R102, 0xffff, RZ, 0xc0, !PT ;  /* 0x0000ffff662e7812 */ /* 0x000fe200078ec0ff */
[----:B------:R-:W-:Y:S01]  /*3050*/  IMAD.MOV.U32 R53, RZ, RZ, RZ ;  /* 0x000000ffff357224 */ /* 0x000fe200078e00ff */
[----:B------:R-:W-:Y:S01]  /*3060*/  LOP3.LUT R48, R101, 0xffff, RZ, 0xc0, !PT ;  /* 0x0000ffff65307812 */ /* 0x000fe200078ec0ff */
[----:B------:R-:W-:-:S02]  /*3070*/  IMAD.MOV.U32 R57, RZ, RZ, RZ ;  /* 0x000000ffff397224 */ /* 0x000fc400078e00ff */
[----:B------:R-:W-:Y:S01]  /*3080*/  IMAD.MOV.U32 R65, RZ, RZ, RZ ;  /* 0x000000ffff417224 */ /* 0x000fe200078e00ff */
[----:B------:R-:W1:Y:S01]  /*3090*/  S2R R58, SR_TID.Z ;  /* 0x00000000003a7919 */ /* 0x000e620000002300 */
[----:B------:R-:W1:Y:S01]  /*30a0*/  S2R R59, SR_TID.Y ;  /* 0x00000000003b7919 */ /* 0x000e620000002200 */
[----:B------:R-:W2:Y:S01]  /*30b0*/  S2R R61, SR_CgaCtaId ;  /* 0x00000000003d7919 */ /* 0x000ea20000008800 */
[----:B------:R-:W3:Y:S01]  /*30c0*/  S2R R60, SR_TID.X ;  /* 0x00000000003c7919 */ /* 0x000ee20000002100 */
[----:B------:R-:W-:Y:S01]  /*30d0*/  BAR.SYNC.DEFER_BLOCKING 0x0 ;  /* 0x0000000000007b1d */ /* 0x000fe20000010000 */
[----:B0-----:R-:W-:-:S04]  /*30e0*/  IMAD R45, R0, 0x4, R19 ;  /* 0x00000004002d7824 */ /* 0x001fc800078e0213 */
[--C-:B------:R-:W-:Y:S01]  /*30f0*/  IMAD.IADD R44, R45, 0x1, R2.reuse ;  /* 0x000000012d2c7824 */ /* 0x100fe200078e0202 */
[----:B------:R-:W-:Y:S02]  /*3100*/  LOP3.LUT P5, RZ, R2, R45, RZ, 0xfc, !PT ;  /* 0x0000002d02ff7212 */ /* 0x000fe400078afcff */
[----:B------:R-:W-:Y:S02]  /*3110*/  LEA R45, R0, R17, 0x2 ;  /* 0x00000011002d7211 */ /* 0x000fe400078e10ff */
[----:B------:R-:W-:Y:S02]  /*3120*/  ISETP.GT.U32.OR P4, PT, R44, 0x1c, P4 ;  /* 0x0000001c2c00780c */ /* 0x000fe40002784470 */
[----:B------:R-:W-:Y:S01]  /*3130*/  LOP3.LUT P6, RZ, R2, R45, RZ, 0xfc, !PT ;  /* 0x0000002d02ff7212 */ /* 0x000fe200078cfcff */
[----:B------:R-:W-:Y:S01]  /*3140*/  IMAD.IADD R44, R45, 0x1, R2 ;  /* 0x000000012d2c7824 */ /* 0x000fe200078e0202 */
[----:B------:R-:W-:Y:S02]  /*3150*/  PLOP3.LUT P4, PT, P4, P5, PT, 0xf2, 0x2f ;  /* 0x00000000002f781c */ /* 0x000fe4000278be72 */
[----:B------:R-:W-:-:S04]  /*3160*/  ISETP.GT.U32.AND P5, PT, R46, 0x1c, PT ;  /* 0x0000001c2e00780c */ /* 0x000fc80003fa4070 */
[----:B------:R-:W-:-:S04]  /*3170*/  ISETP.GT.U32.OR P5, PT, R44, 0x1c, P5 ;  /* 0x0000001c2c00780c */ /* 0x000fc80002fa4470 */
[----:B------:R-:W-:Y:S01]  /*3180*/  PLOP3.LUT P5, PT, P5, P6, PT, 0xf2, 0x2f ;  /* 0x00000000002f781c */ /* 0x000fe20002fade72 */
[----:B-1----:R-:W-:Y:S01]  /*3190*/  IMAD R62, R58, 0x4, R59 ;  /* 0x000000043a3e7824 */ /* 0x002fe200078e023b */
[----:B------:R-:W-:Y:S01]  /*31a0*/  MOV R63, 0x400 ;  /* 0x00000400003f7802 */ /* 0x000fe20000000f00 */
[----:B------:R-:W0:Y:S01]  /*31b0*/  @!P4 LDC.64 R44, c[0x0][0x380] ;  /* 0x0000e000ff2ccb82 */ /* 0x000e220000000a00 */
[----:B------:R-:W-:Y:S01]  /*31c0*/  @!P4 IMAD.IADD R46, R19, 0x1, R2 ;  /* 0x00000001132ec824 */ /* 0x000fe200078e0202 */
[----:B------:R-:W-:-:S03]  /*31d0*/  ISETP.NE.AND P6, PT, R115, RZ, PT ;  /* 0x000000ff7300720c */ /* 0x000fc60003fc5270 */
[----:B------:R-:W-:-:S04]  /*31e0*/  @!P4 IMAD R49, R46, 0x1c, R49 ;  /* 0x0000001c2e31c824 */ /* 0x000fc800078e0231 */
[----:B0-----:R-:W-:Y:S01]  /*31f0*/  @!P4 IMAD.WIDE R44, R49, 0x4, R44 ;  /* 0x00000004312cc825 */ /* 0x001fe200078e022c */
[----:B------:R-:W-:-:S04]  /*3200*/  LEA R49, R0, R18, 0x2 ;  /* 0x0000001200317211 */ /* 0x000fc800078e10ff */
[----:B------:R0:W4:Y:S01]  /*3210*/  @!P4 LDG.E.CONSTANT R47, desc[UR6][R44.64] ;  /* 0x000000062c2fc981 */ /* 0x000122000c1e9900 */
[----:B------:R-:W-:Y:S01]  /*3220*/  IMAD.IADD R46, R49, 0x1, R2 ;  /* 0x00000001312e7824 */ /* 0x000fe200078e0202 */
[----:B------:R-:W-:Y:S01]  /*3230*/  LOP3.LUT P4, RZ, R2, R49, RZ, 0xfc, !PT ;  /* 0x0000003102ff7212 */ /* 0x000fe2000788fcff */
[----:B------:R-:W-:-:S03]  /*3240*/  IMAD R49, R30, 0x3100, R91 ;  /* 0x000031001e317824 */ /* 0x000fc600078e025b */
[----:B------:R-:W-:-:S04]  /*3250*/  ISETP.GT.U32.OR P4, PT, R46, 0x1c, !P4 ;  /* 0x0000001c2e00780c */ /* 0x000fc80006784470 */
[----:B------:R-:W-:-:S13]  /*3260*/  ISETP.LT.U32.OR P4, PT, R28, 0xffe4, P4 ;  /* 0x0000ffe41c00780c */ /* 0x000fda0002781470 */
[----:B0-----:R-:W0:Y:S01]  /*3270*/  @!P4 LDC.64 R44, c[0x0][0x380] ;  /* 0x0000e000ff2ccb82 */ /* 0x001e220000000a00 */
[----:B------:R-:W-:-:S04]  /*3280*/  @!P4 IMAD.IADD R46, R18, 0x1, R2 ;  /* 0x00000001122ec824 */ /* 0x000fc800078e0202 */
[----:B------:R-:W-:-:S04]  /*3290*/  @!P4 IMAD R49, R46, 0x1c, R49 ;  /* 0x0000001c2e31c824 */ /* 0x000fc800078e0231 */
[----:B0-----:R-:W-:-:S05]  /*32a0*/  @!P4 IMAD.WIDE R44, R49, 0x4, R44 ;  /* 0x00000004312cc825 */ /* 0x001fca00078e022c */
[----:B------:R0:W5:Y:S01]  /*32b0*/  @!P4 LDG.E.CONSTANT R51, desc[UR6][R44.64] ;  /* 0x000000062c33c981 */ /* 0x000162000c1e9900 */
[----:B------:R-:W-:Y:S01]  /*32c0*/  @!P5 IADD3 R46, PT, PT, R17, R2, RZ ;  /* 0x00000002112ed210 */ /* 0x000fe20007ffe0ff */
[----:B------:R-:W-:-:S04]  /*32d0*/  IMAD R49, R30, 0x3100, R90 ;  /* 0x000031001e317824 */ /* 0x000fc800078e025a */
[----:B------:R-:W-:Y:S01]  /*32e0*/  @!P5 IMAD R49, R46, 0x1c, R49 ;  /* 0x0000001c2e31d824 */ /* 0x000fe200078e0231 */
[----:B0-----:R-:W0:Y:S01]  /*32f0*/  @!P5 LDC.64 R44, c[0x0][0x380] ;  /* 0x0000e000ff2cdb82 */ /* 0x001e220000000a00 */
[----:B------:R-:W-:Y:S02]  /*3300*/  ISETP.GT.U32.AND P4, PT, R48, 0x1c, PT ;  /* 0x0000001c3000780c */ /* 0x000fe40003f84070 */
[----:B0-----:R-:W-:-:S04]  /*3310*/  @!P5 IMAD.WIDE R44, R49, 0x4, R44 ;  /* 0x00000004312cd825 */ /* 0x001fc800078e022c */
[----:B------:R-:W-:Y:S01]  /*3320*/  IMAD R49, R0, 0x4, R3 ;  /* 0x0000000400317824 */ /* 0x000fe200078e0203 */
[----:B------:R0:W5:Y:S03]  /*3330*/  @!P5 LDG.E.CONSTANT R53, desc[UR6][R44.64] ;  /* 0x000000062c35d981 */ /* 0x000166000c1e9900 */
[----:B------:R-:W-:Y:S01]  /*3340*/  IMAD.IADD R46, R49, 0x1, R2 ;  /* 0x00000001312e7824 */ /* 0x000fe200078e0202 */
[----:B------:R-:W-:Y:S02]  /*3350*/  LOP3.LUT P5, RZ, R2, R49, RZ, 0xfc, !PT ;  /* 0x0000003102ff7212 */ /* 0x000fe400078afcff */
[----:B------:R-:W-:Y:S02]  /*3360*/  LEA R49, R0, R16, 0x2 ;  /* 0x0000001000317211 */ /* 0x000fe400078e10ff */
[----:B------:R-:W-:-:S03]  /*3370*/  ISETP.GT.U32.OR P4, PT, R46, 0x1c, P4 ;  /* 0x0000001c2e00780c */ /* 0x000fc60002784470 */
[----:B------:R-:W-:Y:S01]  /*3380*/  IMAD.IADD R46, R49, 0x1, R2 ;  /* 0x00000001312e7824 */ /* 0x000fe200078e0202 */
[----:B------:R-:W-:Y:S02]  /*3390*/  PLOP3.LUT P4, PT, P4, P5, PT, 0xf2, 0x2f ;  /* 0x00000000002f781c */ /* 0x000fe4000278be72 */
        /* <DEDUP_REMOVED lines=12> */
[----:B0-----:R-:W0:Y:S03]  /*3460*/  @!P4 LDC.64 R44, c[0x0][0x380] ;  /* 0x0000e000ff2ccb82 */ /* 0x001e260000000a00 */
[----:B0-----:R-:W-:-:S04]  /*3470*/  @!P4 IMAD.WIDE R44, R49, 0x4, R44 ;  /* 0x00000004312cc825 */ /* 0x001fc800078e022c */
[----:B------:R-:W-:Y:S01]  /*3480*/  IMAD R49, R0, 0x4, R20 ;  /* 0x0000000400317824 */ /* 0x000fe200078e0214 */
[----:B------:R0:W5:Y:S03]  /*3490*/  @!P4 LDG.E.CONSTANT R65, desc[UR6][R44.64] ;  /* 0x000000062c41c981 */ /* 0x000166000c1e9900 */
[----:B------:R-:W-:Y:S01]  /*34a0*/  IMAD.IADD R46, R49, 0x1, R2 ;  /* 0x00000001312e7824 */ /* 0x000fe200078e0202 */
[----:B------:R-:W-:Y:S01]  /*34b0*/  LOP3.LUT P4, RZ, R2, R49, RZ, 0xfc, !PT ;  /* 0x0000003102ff7212 */ /* 0x000fe2000788fcff */
[----:B------:R-:W-:-:S03]  /*34c0*/  IMAD R49, R30, 0x3100, R93 ;  /* 0x000031001e317824 */ /* 0x000fc600078e025d */
[----:B------:R-:W-:-:S04]  /*34d0*/  ISETP.GT.U32.OR P4, PT, R46, 0x1c, !P4 ;  /* 0x0000001c2e00780c */ /* 0x000fc80006784470 */
[----:B------:R-:W-:-:S13]  /*34e0*/  ISETP.LT.U32.OR P4, PT, R29, 0xffe4, P4 ;  /* 0x0000ffe41d00780c */ /* 0x000fda0002781470 */
[----:B0-----:R-:W0:Y:S01]  /*34f0*/  @!P4 LDC.64 R44, c[0x0][0x380] ;  /* 0x0000e000ff2ccb82 */ /* 0x001e220000000a00 */
[----:B------:R-:W-:-:S05]  /*3500*/  @!P4 IADD3 R46, PT, PT, R20, R2, RZ ;  /* 0x00000002142ec210 */ /* 0x000fca0007ffe0ff */
[----:B------:R-:W-:-:S04]  /*3510*/  @!P4 IMAD R49, R46, 0x1c, R49 ;  /* 0x0000001c2e31c824 */ /* 0x000fc800078e0231 */
[----:B0-----:R-:W-:-:S04]  /*3520*/  @!P4 IMAD.WIDE R48, R49, 0x4, R44 ;  /* 0x000000043130c825 */ /* 0x001fc800078e022c */
[----:B------:R-:W-:-:S06]  /*3530*/  IMAD.MOV.U32 R45, RZ, RZ, RZ ;  /* 0x000000ffff2d7224 */ /* 0x000fcc00078e00ff */
[----:B------:R-:W5:Y:S01]  /*3540*/  @!P4 LDG.E.CONSTANT R45, desc[UR6][R48.64] ;  /* 0x00000006302dc981 */ /* 0x000f62000c1e9900 */
[----:B------:R-:W-:Y:S01]  /*3550*/  IMAD R55, R62, 0xf0, RZ ;  /* 0x000000f03e377824 */ /* 0x000fe200078e02ff */
[----:B--2---:R-:W-:Y:S01]  /*3560*/  LEA R106, R61, R63, 0x18 ;  /* 0x0000003f3d6a7211 */ /* 0x004fe200078ec0ff */
[----:B------:R-:W-:Y:S02]  /*3570*/  BSSY.RECONVERGENT B0, `(.L_x_22) ;  /* 0x000001a000007945 */ /* 0x000fe40003800200 */
[----:B---3--:R-:W-:-:S04]  /*3580*/  IMAD R55, R60, 0x12, R55 ;  /* 0x000000123c377824 */ /* 0x008fc800078e0237 */
[----:B------:R-:W-:-:S05]  /*3590*/  IMAD R46, R55, 0x4, R106 ;  /* 0x00000004372e7824 */ /* 0x000fca00078e026a */
[----:B----4-:R0:W-:Y:S04]  /*35a0*/  STS [R46+0x4], R47 ;  /* 0x0000042f2e007388 */ /* 0x0101e80000000800 */
[----:B-----5:R0:W-:Y:S04]  /*35b0*/  STS [R46+0x8], R51 ;  /* 0x000008332e007388 */ /* 0x0201e80000000800 */
[----:B------:R0:W-:Y:S04]  /*35c0*/  STS [R46+0xc], R53 ;  /* 0x00000c352e007388 */ /* 0x0001e80000000800 */
[----:B------:R0:W-:Y:S04]  /*35d0*/  STS [R46+0x10], R57 ;  /* 0x000010392e007388 */ /* 0x0001e80000000800 */
[----:B------:R0:W-:Y:S04]  /*35e0*/  STS [R46+0x14], R65 ;  /* 0x000014412e007388 */ /* 0x0001e80000000800 */
[----:B------:R0:W-:Y:S01]  /*35f0*/  STS [R46], R45 ;  /* 0x0000002d2e007388 */ /* 0x0001e20000000800 */
[----:B------:R-:W-:Y:S05]  /*3600*/  @P6 BRA `(.L_x_23) ;  /* 0x0000000000406947 */ /* 0x000fea0003800000 */
[----:B0-----:R-:W-:Y:S01]  /*3610*/  LEA R45, R0, R15, 0x2 ;  /* 0x0000000f002d7211 */ /* 0x001fe200078e10ff */
[----:B------:R-:W-:Y:S03]  /*3620*/  BSSY.RECONVERGENT B1, `(.L_x_24) ;  /* 0x000000d000017945 */ /* 0x000fe60003800200 */
[----:B------:R-:W-:Y:S01]  /*3630*/  LOP3.LUT P4, RZ, R2, R45, RZ, 0xfc, !PT ;  /* 0x0000002d02ff7212 */ /* 0x000fe2000788fcff */
[----:B------:R-:W-:Y:S02]  /*3640*/  IMAD.IADD R44, R45, 0x1, R2 ;  /* 0x000000012d2c7824 */ /* 0x000fe400078e0202 */
[----:B------:R-:W-:-:S03]  /*3650*/  IMAD.MOV.U32 R45, RZ, RZ, RZ ;  /* 0x000000ffff2d7224 */ /* 0x000fc600078e00ff */
[----:B------:R-:W-:-:S04]  /*3660*/  ISETP.GT.U32.OR P4, PT, R44, 0x1c, !P4 ;  /* 0x0000001c2c00780c */ /* 0x000fc80006784470 */
[----:B------:R-:W-:-:S13]  /*3670*/  ISETP.LT.U32.OR P4, PT, R26, 0xffe4, P4 ;  /* 0x0000ffe41a00780c */ /* 0x000fda0002781470 */
[----:B------:R-:W-:Y:S05]  /*3680*/  @P4 BRA `(.L_x_25) ;  /* 0x0000000000184947 */ /* 0x000fea0003800000 */
[----:B------:R-:W0:Y:S01]  /*3690*/  LDC.64 R44, c[0x0][0x380] ;  /* 0x0000e000ff2c7b82 */ /* 0x000e220000000a00 */
[----:B------:R-:W-:Y:S02]  /*36a0*/  IMAD.IADD R47, R15, 0x1, R2 ;  /* 0x000000010f2f7824 */ /* 0x000fe400078e0202 */
[----:B------:R-:W-:-:S04]  /*36b0*/  IMAD R48, R30, 0x3100, R87 ;  /* 0x000031001e307824 */ /* 0x000fc800078e0257 */
[----:B------:R-:W-:-:S04]  /*36c0*/  IMAD R47, R47, 0x1c, R48 ;  /* 0x0000001c2f2f7824 */ /* 0x000fc800078e0230 */
[----:B0-----:R-:W-:-:S06]  /*36d0*/  IMAD.WIDE R44, R47, 0x4, R44 ;  /* 0x000000042f2c7825 */ /* 0x001fcc00078e022c */
[----:B------:R0:W5:Y:S02]  /*36e0*/  LDG.E.CONSTANT R45, desc[UR6][R44.64] ;  /* 0x000000062c2d7981 */ /* 0x000164000c1e9900 */
.L_x_25:
[----:B------:R-:W-:Y:S05]  /*36f0*/  BSYNC.RECONVERGENT B1 ;  /* 0x0000000000017941 */ /* 0x000fea0003800200 */
.L_x_24:
[----:B-----5:R1:W-:Y:S02]  /*3700*/  STS [R46+0x18], R45 ;  /* 0x0000182d2e007388 */ /* 0x0203e40000000800 */
.L_x_23:
[----:B------:R-:W-:Y:S05]  /*3710*/  BSYNC.RECONVERGENT B0 ;  /* 0x0000000000007941 */ /* 0x000fea0003800200 */
.L_x_22:
[----:B------:R-:W-:Y:S01]  /*3720*/  ISETP.NE.AND P4, PT, R114, RZ, PT ;  /* 0x000000ff7200720c */ /* 0x000fe20003f85270 */
[----:B------:R-:W-:-:S12]  /*3730*/  BSSY.RECONVERGENT B0, `(.L_x_26) ;  /* 0x0000014000007945 */ /* 0x000fd80003800200 */
[----:B------:R-:W-:Y:S05]  /*3740*/  @P4 BRA `(.L_x_27) ;  /* 0x0000000000484947 */ /* 0x000fea0003800000 */
[----:B01----:R-:W-:Y:S01]  /*3750*/  LEA R45, R0, R14, 0x2 ;  /* 0x0000000e002d7211 */ /* 0x003fe200078e10ff */
[----:B------:R-:W-:Y:S01]  /*3760*/  BSSY.RECONVERGENT B1, `(.L_x_28) ;  /* 0x000000f000017945 */ /* 0x000fe20003800200 */
[----:B------:R-:W-:Y:S02]  /*3770*/  LOP3.LUT R47, R100, 0xffff, RZ, 0xc0, !PT ;  /* 0x0000ffff642f7812 */ /* 0x000fe400078ec0ff */
[----:B------:R-:W-:Y:S01]  /*3780*/  LOP3.LUT P5, RZ, R2, R45, RZ, 0xfc, !PT ;  /* 0x0000002d02ff7212 */ /* 0x000fe200078afcff */
[----:B------:R-:W-:Y:S01]  /*3790*/  IMAD.IADD R44, R45, 0x1, R2 ;  /* 0x000000012d2c7824 */ /* 0x000fe200078e0202 */
[----:B------:R-:W-:Y:S01]  /*37a0*/  ISETP.GT.U32.AND P4, PT, R47, 0x1c, PT ;  /* 0x0000001c2f00780c */ /* 0x000fe20003f84070 */
[----:B------:R-:W-:-:S03]  /*37b0*/  IMAD.MOV.U32 R45, RZ, RZ, RZ ;  /* 0x000000ffff2d7224 */ /* 0x000fc600078e00ff */
[----:B------:R-:W-:-:S04]  /*37c0*/  ISETP.GT.U32.OR P4, PT, R44, 0x1c, P4 ;  /* 0x0000001c2c00780c */ /* 0x000fc80002784470 */
[----:B------:R-:W-:-:S13]  /*37d0*/  PLOP3.LUT P4, PT, P4, P5, PT, 0xf2, 0x2f ;  /* 0x00000000002f781c */ /* 0x000fda000278be72 */
[----:B------:R-:W-:Y:S05]  /*37e0*/  @P4 BRA `(.L_x_29) ;  /* 0x0000000000184947 */ /* 0x000fea0003800000 */
[----:B------:R-:W0:Y:S01]  /*37f0*/  LDC.64 R44, c[0x0][0x380] ;  /* 0x0000e000ff2c7b82 */ /* 0x000e220000000a00 */
[----:B------:R-:W-:Y:S02]  /*3800*/  IMAD.IADD R47, R14, 0x1, R2 ;  /* 0x000000010e2f7824 */ /* 0x000fe400078e0202 */
[----:B------:R-:W-:-:S04]  /*3810*/  IMAD R48, R30, 0x3100, R86 ;  /* 0x000031001e307824 */ /* 0x000fc800078e0256 */
[----:B------:R-:W-:-:S04]  /*3820*/  IMAD R47, R47, 0x1c, R48 ;  /* 0x0000001c2f2f7824 */ /* 0x000fc800078e0230 */
[----:B0-----:R-:W-:-:S06]  /*3830*/  IMAD.WIDE R44, R47, 0x4, R44 ;  /* 0x000000042f2c7825 */ /* 0x001fcc00078e022c */
[----:B------:R0:W5:Y:S02]  /*3840*/  LDG.E.CONSTANT R45, desc[UR6][R44.64] ;  /* 0x000000062c2d7981 */ /* 0x000164000c1e9900 */
.L_x_29:
[----:B------:R-:W-:Y:S05]  /*3850*/  BSYNC.RECONVERGENT B1 ;  /* 0x0000000000017941 */ /* 0x000fea0003800200 */
.L_x_28:
[----:B-----5:R2:W-:Y:S02]  /*3860*/  STS [R46+0x1c], R45 ;  /* 0x00001c2d2e007388 */ /* 0x0205e40000000800 */
.L_x_27:
[----:B------:R-:W-:Y:S05]  /*3870*/  BSYNC.RECONVERGENT B0 ;  /* 0x0000000000007941 */ /* 0x000fea0003800200 */
.L_x_26:
[----:B------:R-:W-:Y:S01]  /*3880*/  ISETP.NE.AND P4, PT, R113, RZ, PT ;  /* 0x000000ff7100720c */ /* 0x000fe20003f85270 */
[----:B------:R-:W-:-:S12]  /*3890*/  BSSY.RECONVERGENT B0, `(.L_x_30) ;  /* 0x0000012000007945 */ /* 0x000fd80003800200 */
[----:B------:R-:W-:Y:S05]  /*38a0*/  @P4 BRA `(.L_x_31) ;  /* 0x0000000000404947 */ /* 0x000fea0003800000 */
[----:B012---:R-:W-:Y:S01]  /*38b0*/  LEA R45, R0, R13, 0x2 ;  /* 0x0000000d002d7211 */ /* 0x007fe200078e10ff */
        /* <DEDUP_REMOVED lines=13> */
.L_x_33:
[----:B------:R-:W-:Y:S05]  /*3990*/  BSYNC.RECONVERGENT B1 ;  /* 0x0000000000017941 */ /* 0x000fea0003800200 */
.L_x_32:
[----:B-----5:R3:W-:Y:S02]  /*39a0*/  STS [R46+0x20], R45 ;  /* 0x0000202d2e007388 */ /* 0x0207e40000000800 */
.L_x_31:
[----:B------:R-:W-:Y:S05]  /*39b0*/  BSYNC.RECONVERGENT B0 ;  /* 0x0000000000007941 */ /* 0x000fea0003800200 */
.L_x_30:
[----:B------:R-:W-:Y:S01]  /*39c0*/  ISETP.NE.AND P4, PT, R112, RZ, PT ;  /* 0x000000ff7000720c */ /* 0x000fe20003f85270 */
[----:B------:R-:W-:-:S12]  /*39d0*/  BSSY.RECONVERGENT B0, `(.L_x_34) ;  /* 0x0000014000007945 */ /* 0x000fd80003800200 */
[----:B------:R-:W-:Y:S05]  /*39e0*/  @P4 BRA `(.L_x_35) ;  /* 0x0000000000484947 */ /* 0x000fea0003800000 */
[----:B0123--:R-:W-:Y:S01]  /*39f0*/  LEA R45, R0, R12, 0x2 ;  /* 0x0000000c002d7211 */ /* 0x00ffe200078e10ff */
        /* <DEDUP_REMOVED lines=15> */
.L_x_37:
[----:B------:R-:W-:Y:S05]  /*3af0*/  BSYNC.RECONVERGENT B1 ;  /* 0x0000000000017941 */ /* 0x000fea0003800200 */
.L_x_36:
[----:B-----5:R4:W-:Y:S02]  /*3b00*/  STS [R46+0x24], R45 ;  /* 0x0000242d2e007388 */ /* 0x0209e40000000800 */
.L_x_35:
[----:B------:R-:W-:Y:S05]  /*3b10*/  BSYNC.RECONVERGENT B0 ;  /* 0x0000000000007941 */ /* 0x000fea0003800200 */
.L_x_34:
[----:B------:R-:W-:Y:S01]  /*3b20*/  ISETP.NE.AND P4, PT, R111, RZ, PT ;  /* 0x000000ff6f00720c */ /* 0x000fe20003f85270 */
[----:B------:R-:W-:-:S12]  /*3b30*/  BSSY.RECONVERGENT B0, `(.L_x_38) ;  /* 0x0000012000007945 */ /* 0x000fd80003800200 */
[----:B------:R-:W-:Y:S05]  /*3b40*/  @P4 BRA `(.L_x_39) ;  /* 0x0000000000404947 */ /* 0x000fea0003800000 */
[----:B01234-:R-:W-:Y:S01]  /*3b50*/  LEA R45, R0, R11, 0x2 ;  /* 0x0000000b002d7211 */ /* 0x01ffe200078e10ff */
        /* <DEDUP_REMOVED lines=13> */
.L_x_41:
[----:B------:R-:W-:Y:S05]  /*3c30*/  BSYNC.RECONVERGENT B1 ;  /* 0x0000000000017941 */ /* 0x000fea0003800200 */
.L_x_40:
[----:B-----5:R1:W-:Y:S02]  /*3c40*/  STS [R46+0x28], R45 ;  /* 0x0000282d2e007388 */ /* 0x0203e40000000800 */
.L_x_39:
[----:B------:R-:W-:Y:S05]  /*3c50*/  BSYNC.RECONVERGENT B0 ;  /* 0x0000000000007941 */ /* 0x000fea0003800200 */
.L_x_38:
[----:B------:R-:W-:Y:S01]  /*3c60*/  ISETP.NE.AND P4, PT, R110, RZ, PT ;  /* 0x000000ff6e00720c */ /* 0x000fe20003f85270 */
[----:B------:R-:W-:-:S12]  /*3c70*/  BSSY.RECONVERGENT B0, `(.L_x_42) ;  /* 0x0000014000007945 */ /* 0x000fd80003800200 */
[----:B------:R-:W-:Y:S05]  /*3c80*/  @P4 BRA `(.L_x_43) ;  /* 0x0000000000484947 */ /* 0x000fea0003800000 */
[----:B01234-:R-:W-:Y:S01]  /*3c90*/  LEA R45, R0, R10, 0x2 ;  /* 0x0000000a002d7211 */ /* 0x01ffe200078e10ff */
        /* <DEDUP_REMOVED lines=10> */
[----:B------:R-:W-:Y:S01]  /*3d40*/  IADD3 R47, PT, PT, R10, R2, RZ ;  /* 0x000000020a2f7210 */ /* 0x000fe20007ffe0ff */
[----:B------:R-:W-:-:S04]  /*3d50*/  IMAD R48, R30, 0x3100, R82 ;  /* 0x000031001e307824 */ /* 0x000fc800078e0252 */
[----:B------:R-:W-:-:S04]  /*3d60*/  IMAD R47, R47, 0x1c, R48 ;  /* 0x0000001c2f2f7824 */ /* 0x000fc800078e0230 */
[----:B0-----:R-:W-:-:S06]  /*3d70*/  IMAD.WIDE R44, R47, 0x4, R44 ;  /* 0x000000042f2c7825 */ /* 0x001fcc00078e022c */
[----:B------:R0:W5:Y:S02]  /*3d80*/  LDG.E.CONSTANT R45, desc[UR6][R44.64] ;  /* 0x000000062c2d7981 */ /* 0x000164000c1e9900 */
.L_x_45:
[----:B------:R-:W-:Y:S05]  /*3d90*/  BSYNC.RECONVERGENT B1 ;  /* 0x0000000000017941 */ /* 0x000fea0003800200 */
.L_x_44:
[----:B-----5:R1:W-:Y:S02]  /*3da0*/  STS [R46+0x2c], R45 ;  /* 0x00002c2d2e007388 */ /* 0x0203e40000000800 */
.L_x_43:
[----:B------:R-:W-:Y:S05]  /*3db0*/  BSYNC.RECONVERGENT B0 ;  /* 0x0000000000007941 */ /* 0x000fea0003800200 */
.L_x_42:
[----:B------:R-:W-:Y:S01]  /*3dc0*/  ISETP.NE.AND P4, PT, R109, RZ, PT ;  /* 0x000000ff6d00720c */ /* 0x000fe20003f85270 */
[----:B------:R-:W-:-:S12]  /*3dd0*/  BSSY.RECONVERGENT B0, `(.L_x_46) ;  /* 0x0000012000007945 */ /* 0x000fd80003800200 */
[----:B------:R-:W-:Y:S05]  /*3de0*/  @P4 BRA `(.L_x_47) ;  /* 0x0000000000404947 */ /* 0x000fea0003800000 */
[----:B01234-:R-:W-:Y:S01]  /*3df0*/  IMAD R45, R0, 0x4, R9 ;  /* 0x00000004002d7824 */ /* 0x01ffe200078e0209 */
[----:B------:R-:W-:Y:S03]  /*3e00*/  BSSY.RECONVERGENT B1, `(.L_x_48) ;  /* 0x000000d000017945 */ /* 0x000fe60003800200 */
[----:B------:R-:W-:Y:S01]  /*3e10*/  IMAD.IADD R44, R45, 0x1, R2 ;  /* 0x000000012d2c7824 */ /* 0x000fe200078e0202 */
[----:B------:R-:W-:Y:S01]  /*3e20*/  LOP3.LUT P4, RZ, R2, R45, RZ, 0xfc, !PT ;  /* 0x0000002d02ff7212 */ /* 0x000fe2000788fcff */
[----:B------:R-:W-:-:S03]  /*3e30*/  HFMA2 R45, -RZ, RZ, 0, 0 ;  /* 0x00000000ff2d7431 */ /* 0x000fc600000001ff */
        /* <DEDUP_REMOVED lines=9> */
.L_x_49:
[----:B------:R-:W-:Y:S05]  /*3ed0*/  BSYNC.RECONVERGENT B1 ;  /* 0x0000000000017941 */ /* 0x000fea0003800200 */
.L_x_48:
[----:B-----5:R1:W-:Y:S02]  /*3ee0*/  STS [R46+0x30], R45 ;  /* 0x0000302d2e007388 */ /* 0x0203e40000000800 */
.L_x_47:
[----:B------:R-:W-:Y:S05]  /*3ef0*/  BSYNC.RECONVERGENT B0 ;  /* 0x0000000000007941 */ /* 0x000fea0003800200 */
.L_x_46:
[----:B------:R-:W-:Y:S01]  /*3f00*/  ISETP.NE.AND P4, PT, R108, RZ, PT ;  /* 0x000000ff6c00720c */ /* 0x000fe20003f85270 */
[----:B------:R-:W-:-:S12]  /*3f10*/  BSSY.RECONVERGENT B0, `(.L_x_50) ;  /* 0x0000014000007945 */ /* 0x000fd80003800200 */
[----:B------:R-:W-:Y:S05]  /*3f20*/  @P4 BRA `(.L_x_51) ;  /* 0x0000000000484947 */ /* 0x000fea0003800000 */
[----:B01234-:R-:W-:Y:S01]  /*3f30*/  IMAD R45, R0, 0x4, R8 ;  /* 0x00000004002d7824 */ /* 0x01ffe200078e0208 */
[----:B------:R-:W-:Y:S01]  /*3f40*/  LOP3.LUT R47, R97, 0xffff, RZ, 0xc0, !PT ;  /* 0x0000ffff612f7812 */ /* 0x000fe200078ec0ff */
[----:B------:R-:W-:Y:S03]  /*3f50*/  BSSY.RECONVERGENT B1, `(.L_x_52) ;  /* 0x000000e000017945 */ /* 0x000fe60003800200 */
[----:B------:R-:W-:Y:S02]  /*3f60*/  IADD3 R44, PT, PT, R45, R2, RZ ;  /* 0x000000022d2c7210 */ /* 0x000fe40007ffe0ff */
[----:B------:R-:W-:Y:S02]  /*3f70*/  ISETP.GT.U32.AND P4, PT, R47, 0x1c, PT ;  /* 0x0000001c2f00780c */ /* 0x000fe40003f84070 */
[----:B------:R-:W-:Y:S01]  /*3f80*/  LOP3.LUT P5, RZ, R2, R45, RZ, 0xfc, !PT ;  /* 0x0000002d02ff7212 */ /* 0x000fe200078afcff */
[----:B------:R-:W-:Y:S01]  /*3f90*/  IMAD.MOV.U32 R45, RZ, RZ, RZ ;  /* 0x000000ffff2d7224 */ /* 0x000fe200078e00ff */
        /* <DEDUP_REMOVED lines=9> */
.L_x_53:
[----:B------:R-:W-:Y:S05]  /*4030*/  BSYNC.RECONVERGENT B1 ;  /* 0x0000000000017941 */ /* 0x000fea0003800200 */
.L_x_52:
[----:B-----5:R1:W-:Y:S02]  /*4040*/  STS [R46+0x34], R45 ;  /* 0x0000342d2e007388 */ /* 0x0203e40000000800 */
.L_x_51:
[----:B------:R-:W-:Y:S05]  /*4050*/  BSYNC.RECONVERGENT B0 ;  /* 0x0000000000007941 */ /* 0x000fea0003800200 */
.L_x_50:
        /* <DEDUP_REMOVED lines=12> */
[----:B------:R-:W-:Y:S01]  /*4120*/  IADD3 R47, PT, PT, R7, R2, RZ ;  /* 0x00000002072f7210 */ /* 0x000fe20007ffe0ff */
[----:B------:R-:W-:-:S04]  /*4130*/  IMAD R48, R30, 0x3100, R41 ;  /* 0x000031001e307824 */ /* 0x000fc800078e0229 */
[----:B------:R-:W-:-:S04]  /*4140*/  IMAD R47, R47, 0x1c, R48 ;  /* 0x0000001c2f2f7824 */ /* 0x000fc800078e0230 */
[----:B0-----:R-:W-:-:S06]  /*4150*/  IMAD.WIDE R44, R47, 0x4, R44 ;  /* 0x000000042f2c7825 */ /* 0x001fcc00078e022c */
[----:B------:R0:W5:Y:S02]  /*4160*/  LDG.E.CONSTANT R45, desc[UR6][R44.64] ;  /* 0x000000062c2d7981 */ /* 0x000164000c1e9900 */
.L_x_57:
[----:B------:R-:W-:Y:S05]  /*4170*/  BSYNC.RECONVERGENT B1 ;  /* 0x0000000000017941 */ /* 0x000fea0003800200 */
.L_x_56:
[----:B-----5:R1:W-:Y:S02]  /*4180*/  STS [R46+0x38], R45 ;  /* 0x0000382d2e007388 */ /* 0x0203e40000000800 */
.L_x_55:
[----:B------:R-:W-:Y:S05]  /*4190*/  BSYNC.RECONVERGENT B0 ;  /* 0x0000000000007941 */ /* 0x000fea0003800200 */
.L_x_54:
[----:B------:R-:W-:Y:S01]  /*41a0*/  ISETP.NE.AND P4, PT, R105, RZ, PT ;  /* 0x000000ff6900720c */ /* 0x000fe20003f85270 */
[----:B------:R-:W-:-:S12]  /*41b0*/  BSSY.RECONVERGENT B0, `(.L_x_58) ;  /* 0x0000014000007945 */ /* 0x000fd80003800200 */
[----:B------:R-:W-:Y:S05]  /*41c0*/  @P4 BRA `(.L_x_59) ;  /* 0x0000000000484947 */ /* 0x000fea0003800000 */
[----:B01234-:R-:W-:Y:S01]  /*41d0*/  IMAD R45, R0, 0x4, R6 ;  /* 0x00000004002d7824 */ /* 0x01ffe200078e0206 */
[----:B------:R-:W-:Y:S01]  /*41e0*/  LOP3.LUT R47, R96, 0xffff, RZ, 0xc0, !PT ;  /* 0x0000ffff602f7812 */ /* 0x000fe200078ec0ff */
[----:B------:R-:W-:Y:S02]  /*41f0*/  BSSY.RECONVERGENT B1, `(.L_x_60) ;  /* 0x000000e000017945 */ /* 0x000fe40003800200 */
[----:B------:R-:W-:Y:S01]  /*4200*/  IMAD.IADD R44, R45, 0x1, R2 ;  /* 0x000000012d2c7824 */ /* 0x000fe200078e0202 */
[----:B------:R-:W-:Y:S02]  /*4210*/  ISETP.GT.U32.AND P4, PT, R47, 0x1c, PT ;  /* 0x0000001c2f00780c */ /* 0x000fe40003f84070 */
[----:B------:R-:W-:Y:S02]  /*4220*/  LOP3.LUT P5, RZ, R2, R45, RZ, 0xfc, !PT ;  /* 0x0000002d02ff7212 */ /* 0x000fe400078afcff */
[----:B------:R-:W-:Y:S02]  /*4230*/  ISETP.GT.U32.OR P4, PT, R44, 0x1c, P4 ;  /* 0x0000001c2c00780c */ /* 0x000fe40002784470 */
[----:B------:R-:W-:-:S02]  /*4240*/  MOV R45, RZ ;  /* 0x000000ff002d7202 */ /* 0x000fc40000000f00 */
        /* <DEDUP_REMOVED lines=8> */
.L_x_61:
[----:B------:R-:W-:Y:S05]  /*42d0*/  BSYNC.RECONVERGENT B1 ;  /* 0x0000000000017941 */ /* 0x000fea0003800200 */
.L_x_60:
[----:B-----5:R1:W-:Y:S02]  /*42e0*/  STS [R46+0x3c], R45 ;  /* 0x00003c2d2e007388 */ /* 0x0203e40000000800 */
.L_x_59:
[----:B------:R-:W-:Y:S05]  /*42f0*/  BSYNC.RECONVERGENT B0 ;  /* 0x0000000000007941 */ /* 0x000fea0003800200 */
.L_x_58:
[----:B------:R-:W-:Y:S04]  /*4300*/  BSSY.RECONVERGENT B0, `(.L_x_62) ;  /* 0x0000012000007945 */ /* 0x000fe80003800200 */
[----:B------:R-:W-:Y:S05]  /*4310*/  @P2 BRA `(.L_x_63) ;  /* 0x0000000000402947 */ /* 0x000fea0003800000 */
[----:B01234-:R-:W-:Y:S01]  /*4320*/  IMAD R45, R0, 0x4, R5 ;  /* 0x00000004002d7824 */ /* 0x01ffe200078e0205 */
[----:B------:R-:W-:Y:S04]  /*4330*/  BSSY.RECONVERGENT B1, `(.L_x_64) ;  /* 0x000000d000017945 */ /* 0x000fe80003800200 */
[----:B------:R-:W-:Y:S02]  /*4340*/  IADD3 R44, PT, PT, R45, R2, RZ ;  /* 0x000000022d2c7210 */ /* 0x000fe40007ffe0ff */
[----:B------:R-:W-:Y:S01]  /*4350*/  LOP3.LUT P4, RZ, R2, R45, RZ, 0xfc, !PT ;  /* 0x0000002d02ff7212 */ /* 0x000fe2000788fcff */
        /* <DEDUP_REMOVED lines=10> */
.L_x_65:
[----:B------:R-:W-:Y:S05]  /*4400*/  BSYNC.RECONVERGENT B1 ;  /* 0x0000000000017941 */ /* 0x000fea0003800200 */
.L_x_64:
[----:B-----5:R1:W-:Y:S02]  /*4410*/  STS [R46+0x40], R45 ;  /* 0x0000402d2e007388 */ /* 0x0203e40000000800 */
.L_x_63:
[----:B------:R-:W-:Y:S05]  /*4420*/  BSYNC.RECONVERGENT B0 ;  /* 0x0000000000007941 */ /* 0x000fea0003800200 */
.L_x_62:
[----:B------:R-:W-:Y:S04]  /*4430*/  BSSY.RECONVERGENT B0, `(.L_x_66) ;  /* 0x0000014000007945 */ /* 0x000fe80003800200 */
        /* <DEDUP_REMOVED lines=17> */
.L_x_69:
[----:B------:R-:W-:Y:S05]  /*4550*/  BSYNC.RECONVERGENT B1 ;  /* 0x0000000000017941 */ /* 0x000fea0003800200 */
.L_x_68:
[----:B-----5:R1:W-:Y:S02]  /*4560*/  STS [R46+0x44], R45 ;  /* 0x0000442d2e007388 */ /* 0x0203e40000000800 */
.L_x_67:
[----:B------:R-:W-:Y:S05]  /*4570*/  BSYNC.RECONVERGENT B0 ;  /* 0x0000000000007941 */ /* 0x000fea0003800200 */
.L_x_66:
[----:B01234-:R-:W0:Y:S01]  /*4580*/  LDC.64 R44, c[0x0][0x388] ;  /* 0x0000e200ff2c7b82 */ /* 0x01fe220000000a00 */
[----:B------:R-:W-:-:S04]  /*4590*/  IMAD R69, R30, 0x90, RZ ;  /* 0x000000901e457824 */ /* 0x000fc800078e02ff */
[--C-:B------:R-:W-:Y:S01]  /*45a0*/  IMAD R46, R2, 0x3, R69.reuse ;  /* 0x00000003022e7824 */ /* 0x100fe200078e0245 */
[-C--:B------:R-:W-:Y:S01]  /*45b0*/  IADD3 R51, PT, PT, R31, R69.reuse, RZ ;  /* 0x000000451f337210 */ /* 0x080fe20007ffe0ff */
[--C-:B------:R-:W-:Y:S02]  /*45c0*/  IMAD.IADD R47, R34, 0x1, R69.reuse ;  /* 0x00000001222f7824 */ /* 0x100fe400078e0245 */
[--C-:B------:R-:W-:Y:S01]  /*45d0*/  IMAD.IADD R49, R33, 0x1, R69.reuse ;  /* 0x0000000121317824 */ /* 0x100fe200078e0245 */
[----:B------:R-:W-:Y:S01]  /*45e0*/  IADD3 R57, PT, PT, R37, R46, R94 ;  /* 0x0000002e25397210 */ /* 0x000fe20007ffe05e */
[--C-:B------:R-:W-:Y:S02]  /*45f0*/  IMAD.IADD R53, R32, 0x1, R69.reuse ;  /* 0x0000000120357824 */ /* 0x100fe400078e0245 */
[----:B------:R-:W-:Y:S01]  /*4600*/  @!P1 IMAD.IADD R55, R36, 0x1, R69 ;  /* 0x0000000124379824 */ /* 0x000fe200078e0245 */
[----:B------:R-:W-:Y:S01]  /*4610*/  @!P0 IADD3 R69, PT, PT, R35, R69, RZ ;  /* 0x0000004523458210 */ /* 0x000fe20007ffe0ff */
[----:B------:R-:W-:-:S02]  /*4620*/  IMAD R47, R2, 0x3, R47 ;  /* 0x00000003022f7824 */ /* 0x000fc400078e022f */
[C---:B------:R-:W-:Y:S02]  /*4630*/  IMAD R49, R2.reuse, 0x3, R49 ;  /* 0x0000000302317824 */ /* 0x040fe400078e0231 */
[C---:B------:R-:W-:Y:S02]  /*4640*/  IMAD R51, R2.reuse, 0x3, R51 ;  /* 0x0000000302337824 */ /* 0x040fe400078e0233 */
[C---:B------:R-:W-:Y:S02]  /*4650*/  IMAD R65, R2.reuse, 0x3, R53 ;  /* 0x0000000302417824 */ /* 0x040fe400078e0235 */
[C---:B------:R-:W-:Y:S02]  /*4660*/  @!P1 IMAD R67, R2.reuse, 0x3, R55 ;  /* 0x0000000302439824 */ /* 0x040fe400078e0237 */
[----:B------:R-:W-:Y:S02]  /*4670*/  @!P0 IMAD R69, R2, 0x3, R69 ;  /* 0x0000000302458824 */ /* 0x000fe400078e0245 */
[----:B0-----:R-:W-:-:S04]  /*4680*/  IMAD.WIDE.U32 R54, R47, 0x4, R44 ;  /* 0x000000042f367825 */ /* 0x001fc800078e002c */
[--C-:B------:R-:W-:Y:S02]  /*4690*/  IMAD.WIDE.U32 R52, R49, 0x4, R44.reuse ;  /* 0x0000000431347825 */ /* 0x100fe400078e002c */
[----:B------:R-:W2:Y:S02]  /*46a0*/  LDG.E.CONSTANT R54, desc[UR6][R54.64] ;  /* 0x0000000636367981 */ /* 0x000ea4000c1e9900 */
[--C-:B------:R-:W-:Y:S02]  /*46b0*/  IMAD.WIDE.U32 R56, R57, 0x4, R44.reuse ;  /* 0x0000000439387825 */ /* 0x100fe400078e002c */
[----:B------:R-:W3:Y:S02]  /*46c0*/  LDG.E.CONSTANT R52, desc[UR6][R52.64] ;  /* 0x0000000634347981 */ /* 0x000ee4000c1e9900 */
[--C-:B------:R-:W-:Y:S02]  /*46d0*/  IMAD.WIDE.U32 R50, R51, 0x4, R44.reuse ;  /* 0x0000000433327825 */ /* 0x100fe400078e002c */
[----:B------:R-:W4:Y:S02]  /*46e0*/  LDG.E.CONSTANT R56, desc[UR6][R56.64] ;  /* 0x0000000638387981 */ /* 0x000f24000c1e9900 */
[----:B------:R-:W-:-:S02]  /*46f0*/  IMAD.WIDE.U32 R48, R65, 0x4, R44 ;  /* 0x0000000441307825 */ /* 0x000fc400078e002c */
[----:B------:R-:W5:Y:S02]  /*4700*/  LDG.E.CONSTANT R50, desc[UR6][R50.64] ;  /* 0x0000000632327981 */ /* 0x000f64000c1e9900 */
[--C-:B------:R-:W-:Y:S02]  /*4710*/  @!P1 IMAD.WIDE.U32 R46, R67, 0x4, R44.reuse ;  /* 0x00000004432e9825 */ /* 0x100fe400078e002c */
[----:B------:R-:W5:Y:S02]  /*4720*/  LDG.E.CONSTANT R48, desc[UR6][R48.64] ;  /* 0x0000000630307981 */ /* 0x000f64000c1e9900 */
[----:B------:R-:W-:Y:S02]  /*4730*/  @!P0 IMAD.WIDE.U32 R44, R69, 0x4, R44 ;  /* 0x00000004452c8825 */ /* 0x000fe400078e002c */
[----:B------:R-:W5:Y:S04]  /*4740*/  @!P1 LDG.E.CONSTANT R46, desc[UR6][R46.64] ;  /* 0x000000062e2e9981 */ /* 0x000f68000c1e9900 */
[----:B------:R-:W5:Y:S01]  /*4750*/  @!P0 LDG.E.CONSTANT R44, desc[UR6][R44.64] ;  /* 0x000000062c2c8981 */ /* 0x000f62000c1e9900 */
[----:B------:R-:W-:-:S02]  /*4760*/  IMAD R65, R62, 0x60, RZ ;  /* 0x000000603e417824 */ /* 0x000fc400078e02ff */
[----:B------:R-:W-:Y:S02]  /*4770*/  VIADD R62, R63, 0x1e00 ;  /* 0x00001e003f3e7836 */ /* 0x000fe40000000000 */
[----:B------:R-:W-:-:S03]  /*4780*/  IMAD R65, R60, 0x7, R65 ;  /* 0x000000073c417824 */ /* 0x000fc600078e0241 */
[----:B------:R-:W-:-:S05]  /*4790*/  LEA R62, R61, R62, 0x18 ;  /* 0x0000003e3d3e7211 */ /* 0x000fca00078ec0ff */
[----:B------:R-:W-:Y:S02]  /*47a0*/  IMAD R65, R65, 0x4, R62 ;  /* 0x0000000441417824 */ /* 0x000fe400078e023e */
[----:B------:R-:W-:Y:S02]  /*47b0*/  IMAD R59, R59, 0xf, R60 ;  /* 0x0000000f3b3b7824 */ /* 0x000fe400078e023c */
[----:B------:R-:W-:-:S03]  /*47c0*/  IMAD R58, R58, 0xc0, R62 ;  /* 0x000000c03a3a7824 */ /* 0x000fc600078e023e */
[----:B------:R-:W-:Y:S01]  /*47d0*/  LEA R106, R59, R106, 0x3 ;  /* 0x0000006a3b6a7211 */ /* 0x000fe200078e18ff */
[----:B------:R-:W-:Y:S01]  /*47e0*/  VIADD R107, R58, 0x600 ;  /* 0x000006003a6b7836 */ /* 0x000fe20000000000 */
[----:B------:R-:W-:Y:S01]  /*47f0*/  UMOV UR4, 0x1e0 ;  /* 0x000001e000047882 */ /* 0x000fe20000000000 */
[----:B--2---:R0:W-:Y:S04]  /*4800*/  STS [R65+0x4], R54 ;  /* 0x0000043641007388 */ /* 0x0041e80000000800 */
[----:B---3--:R0:W-:Y:S04]  /*4810*/  STS [R65+0x8], R52 ;  /* 0x0000083441007388 */ /* 0x0081e80000000800 */
[----:B----4-:R0:W-:Y:S04]  /*4820*/  STS [R65], R56 ;  /* 0x0000003841007388 */ /* 0x0101e80000000800 */
[----:B-----5:R0:W-:Y:S04]  /*4830*/  STS [R65+0xc], R50 ;  /* 0x00000c3241007388 */ /* 0x0201e80000000800 */
[----:B------:R0:W-:Y:S04]  /*4840*/  STS [R65+0x10], R48 ;  /* 0x0000103041007388 */ /* 0x0001e80000000800 */
[----:B------:R0:W-:Y:S04]  /*4850*/  @!P1 STS [R65+0x14], R46 ;  /* 0x0000142e41009388 */ /* 0x0001e80000000800 */
[----:B------:R0:W-:Y:S01]  /*4860*/  @!P0 STS [R65+0x18], R44 ;  /* 0x0000182c41008388 */ /* 0x0001e20000000800 */
[----:B------:R-:W-:Y:S06]  /*4870*/  BAR.SYNC.DEFER_BLOCKING 0x0 ;  /* 0x0000000000007b1d */ /* 0x000fec0000010000 */
.L_x_70:
[----:B0-----:R-:W-:Y:S04]  /*4880*/  LDS.64 R44, [R106+UR4+-0x1e0] ;  /* 0xfffe20046a2c7984 */ /* 0x001fe80008000a00 */
[----:B------:R-:W0:Y:S04]  /*4890*/  LDS.64 R46, [R107+-0x600] ;  /* 0xfffa00006b2e7984 */ /* 0x000e280000000a00 */
[----:B------:R-:W1:Y:S04]  /*48a0*/  LDS.64 R48, [R107+-0x480] ;  /* 0xfffb80006b307984 */ /* 0x000e680000000a00 */
[----:B------:R-:W2:Y:S04]  /*48b0*/  LDS.64 R50, [R107+-0x300] ;  /* 0xfffd00006b327984 */ /* 0x000ea80000000a00 */
[----:B------:R-:W3:Y:S04]  /*48c0*/  LDS.64 R52, [R107+-0x180] ;  /* 0xfffe80006b347984 */ /* 0x000ee80000000a00 */
[----:B------:R-:W4:Y:S04]  /*48d0*/  LDS.64 R54, [R107] ;  /* 0x000000006b367984 */ /* 0x000f280000000a00 */
[----:B------:R-:W5:Y:S04]  /*48e0*/  LDS.64 R56, [R107+0x180] ;  /* 0x000180006b387984 */ /* 0x000f680000000a00 */
[----:B------:R-:W5:Y:S04]  /*48f0*/  LDS.64 R58, [R107+0x300] ;  /* 0x000300006b3a7984 */ /* 0x000f680000000a00 */
[----:B------:R-:W5:Y:S04]  /*4900*/  LDS.64 R60, [R107+0x480] ;  /* 0x000480006b3c7984 */ /* 0x000f680000000a00 */
[----:B------:R-:W5:Y:S04]  /*4910*/  LDS.64 R62, [R106+UR4+-0x1d8] ;  /* 0xfffe28046a3e7984 */ /* 0x000f680008000a00 */
[----:B------:R-:W5:Y:S01]  /*4920*/  LDS.64 R64, [R107+-0x5f8] ;  /* 0xfffa08006b407984 */ /* 0x000f620000000a00 */
[----:B0-----:R-:W-:Y:S01]  /*4930*/  FFMA R124, R44, R46, R124 ;  /* 0x0000002e2c7c7223 */ /* 0x001fe2000000007c */
[----:B------:R-:W-:-:S02]  /*4940*/  FFMA R117, R46, R45, R117 ;  /* 0x0000002d2e757223 */ /* 0x000fc40000000075 */
[----:B------:R-:W0:Y:S01]  /*4950*/  LDS.64 R66, [R107+-0x478] ;  /* 0xfffb88006b427984 */ /* 0x000e220000000a00 */
[----:B-1----:R-:W-:Y:S01]  /*4960*/  FFMA R119, R44, R48, R119 ;  /* 0x000000302c777223 */ /* 0x002fe20000000077 */
[-C--:B------:R-:W-:Y:S02]  /*4970*/  FFMA R118, R48, R45.reuse, R118 ;  /* 0x0000002d30767223 */ /* 0x080fe40000000076 */
[----:B------:R-:W1:Y:S01]  /*4980*/  LDS.64 R74, [R107+0x188] ;  /* 0x000188006b4a7984 */ /* 0x000e620000000a00 */
[----:B--2---:R-:W-:Y:S01]  /*4990*/  FFMA R120, R44, R50, R120 ;  /* 0x000000322c787223 */ /* 0x004fe20000000078 */
[----:B------:R-:W-:Y:S01]  /*49a0*/  FFMA R50, R50, R45, R68 ;  /* 0x0000002d32327223 */ /* 0x000fe20000000044 */
[C---:B------:R-:W-:Y:S01]  /*49b0*/  FFMA R119, R45.reuse, R49, R119 ;  /* 0x000000312d777223 */ /* 0x040fe20000000077 */
[----:B------:R-:W2:Y:S01]  /*49c0*/  LDS.64 R68, [R107+-0x2f8] ;  /* 0xfffd08006b447984 */ /* 0x000ea20000000a00 */
[----:B---3--:R-:W-:Y:S01]  /*49d0*/  FFMA R46, R44, R52, R70 ;  /* 0x000000342c2e7223 */ /* 0x008fe20000000046 */
[----:B------:R-:W-:Y:S01]  /*49e0*/  FFMA R121, R52, R45, R121 ;  /* 0x0000002d34797223 */ /* 0x000fe20000000079 */
[C---:B------:R-:W-:Y:S01]  /*49f0*/  FFMA R52, R45.reuse, R47, R124 ;  /* 0x0000002f2d347223 */ /* 0x040fe2000000007c */
[----:B------:R-:W3:Y:S01]  /*4a00*/  LDS.64 R70, [R107+-0x178] ;  /* 0xfffe88006b467984 */ /* 0x000ee20000000a00 */
[----:B----4-:R-:W-:Y:S01]  /*4a10*/  FFMA R48, R44, R54, R72 ;  /* 0x000000362c307223 */ /* 0x010fe20000000048 */
[----:B------:R-:W-:Y:S01]  /*4a20*/  FFMA R54, R54, R45, R73 ;  /* 0x0000002d36367223 */ /* 0x000fe20000000049 */
[C---:B------:R-:W-:Y:S01]  /*4a30*/  FFMA R46, R45.reuse, R53, R46 ;  /* 0x000000352d2e7223 */ /* 0x040fe2000000002e */
[----:B------:R-:W4:Y:S01]  /*4a40*/  LDS.64 R72, [R107+0x8] ;  /* 0x000008006b487984 */ /* 0x000f220000000a00 */
[----:B-----5:R-:W-:Y:S01]  /*4a50*/  FFMA R116, R44, R56, R116 ;  /* 0x000000382c747223 */ /* 0x020fe20000000074 */
[----:B------:R-:W-:Y:S01]  /*4a60*/  FFMA R56, R56, R45, R76 ;  /* 0x0000002d38387223 */ /* 0x000fe2000000004c */
[C---:B------:R-:W-:Y:S01]  /*4a70*/  FFMA R120, R45.reuse, R51, R120 ;  /* 0x000000332d787223 */ /* 0x040fe20000000078 */
[----:B------:R-:W5:Y:S01]  /*4a80*/  LDS.64 R76, [R107+0x308] ;  /* 0x000308006b4c7984 */ /* 0x000f620000000a00 */
[----:B------:R-:W-:Y:S01]  /*4a90*/  FFMA R123, R44, R58, R123 ;  /* 0x0000003a2c7b7223 */ /* 0x000fe2000000007b */
[----:B------:R-:W-:Y:S01]  /*4aa0*/  FFMA R122, R58, R45, R122 ;  /* 0x0000002d3a7a7223 */ /* 0x000fe2000000007a */
[C---:B------:R-:W-:Y:S01]  /*4ab0*/  FFMA R48, R45.reuse, R55, R48 ;  /* 0x000000372d307223 */ /* 0x040fe20000000030 */
[C---:B------:R-:W-:Y:S01]  /*4ac0*/  FFMA R116, R45.reuse, R57, R116 ;  /* 0x000000392d747223 */ /* 0x040fe20000000074 */
[----:B------:R-:W-:Y:S01]  /*4ad0*/  FFMA R44, R44, R60, R78 ;  /* 0x0000003c2c2c7223 */ /* 0x000fe2000000004e */
[----:B------:R-:W-:Y:S01]  /*4ae0*/  FFMA R125, R60, R45, R80 ;  /* 0x0000002d3c7d7223 */ /* 0x000fe20000000050 */
[----:B------:R-:W5:Y:S01]  /*4af0*/  LDS.64 R78, [R107+0x488] ;  /* 0x000488006b4e7984 */ /* 0x000f620000000a00 */
[C---:B------:R-:W-:Y:S01]  /*4b00*/  FFMA R58, R45.reuse, R59, R123 ;  /* 0x0000003b2d3a7223 */ /* 0x040fe2000000007b */
[C---:B------:R-:W-:Y:S01]  /*4b10*/  FFMA R117, R62.reuse, R47, R117 ;  /* 0x0000002f3e757223 */ /* 0x040fe20000000075 */
[C---:B------:R-:W-:Y:S01]  /*4b20*/  FFMA R118, R62.reuse, R49, R118 ;  /* 0x000000313e767223 */ /* 0x040fe20000000076 */
[C---:B------:R-:W-:Y:S01]  /*4b30*/  FFMA R121, R62.reuse, R53, R121 ;  /* 0x000000353e797223 */ /* 0x040fe20000000079 */
[----:B------:R-:W-:Y:S01]  /*4b40*/  FFMA R60, R45, R61, R44 ;  /* 0x0000003d2d3c7223 */ /* 0x000fe2000000002c */
[C---:B------:R-:W-:Y:S01]  /*4b50*/  FFMA R50, R62.reuse, R51, R50 ;  /* 0x000000333e327223 */ /* 0x040fe20000000032 */
[C---:B------:R-:W-:Y:S01]  /*4b60*/  FFMA R47, R62.reuse, R55, R54 ;  /* 0x000000373e2f7223 */ /* 0x040fe20000000036 */
[C---:B------:R-:W-:Y:S01]  /*4b70*/  FFMA R49, R62.reuse, R57, R56 ;  /* 0x000000393e317223 */ /* 0x040fe20000000038 */
[C---:B------:R-:W-:Y:S01]  /*4b80*/  FFMA R59, R62.reuse, R59, R122 ;  /* 0x0000003b3e3b7223 */ /* 0x040fe2000000007a */
[----:B------:R-:W5:Y:S01]  /*4b90*/  LDS.64 R80, [R106+UR4] ;  /* 0x000000046a507984 */ /* 0x000f620008000a00 */
[----:B------:R-:W-:Y:S01]  /*4ba0*/  FFMA R122, R62, R64, R52 ;  /* 0x000000403e7a7223 */ /* 0x000fe20000000034 */
[-C--:B------:R-:W-:Y:S01]  /*4bb0*/  FFMA R117, R64, R63.reuse, R117 ;  /* 0x0000003f40757223 */ /* 0x080fe20000000075 */
[----:B0-----:R-:W-:Y:S01]  /*4bc0*/  FFMA R119, R62, R66, R119 ;  /* 0x000000423e777223 */ /* 0x001fe20000000077 */
[----:B------:R-:W-:Y:S01]  /*4bd0*/  FFMA R118, R66, R63, R118 ;  /* 0x0000003f42767223 */ /* 0x000fe20000000076 */
[C---:B------:R-:W-:Y:S01]  /*4be0*/  FFMA R125, R62.reuse, R61, R125 ;  /* 0x0000003d3e7d7223 */ /* 0x040fe2000000007d */
[----:B-1----:R-:W-:Y:S01]  /*4bf0*/  FFMA R116, R62, R74, R116 ;  /* 0x0000004a3e747223 */ /* 0x002fe20000000074 */
[----:B------:R-:W0:Y:S01]  /*4c00*/  LDS.64 R56, [R107+-0x5f0] ;  /* 0xfffa10006b387984 */ /* 0x000e220000000a00 */
[----:B------:R-:W-:Y:S01]  /*4c10*/  FFMA R74, R74, R63, R49 ;  /* 0x0000003f4a4a7223 */ /* 0x000fe20000000031 */
[----:B--2---:R-:W-:-:S02]  /*4c20*/  FFMA R120, R62, R68, R120 ;  /* 0x000000443e787223 */ /* 0x004fc40000000078 */
[----:B------:R-:W1:Y:S01]  /*4c30*/  LDS.64 R44, [R106+UR4+0x8] ;  /* 0x000008046a2c7984 */ /* 0x000e620008000a00 */
[-C--:B------:R-:W-:Y:S01]  /*4c40*/  FFMA R68, R68, R63.reuse, R50 ;  /* 0x0000003f44447223 */ /* 0x080fe20000000032 */
[----:B------:R-:W-:Y:S01]  /*4c50*/  UIADD3 UR4, UPT, UPT, UR4, 0x3c0, URZ ;  /* 0x000003c004047890 */ /* 0x000fe2000fffe0ff */
[----:B---3--:R-:W-:Y:S01]  /*4c60*/  FFMA R64, R62, R70, R46 ;  /* 0x000000463e407223 */ /* 0x008fe2000000002e */
[-C--:B------:R-:W-:Y:S01]  /*4c70*/  FFMA R121, R70, R63.reuse, R121 ;  /* 0x0000003f46797223 */ /* 0x080fe20000000079 */
[----:B------:R-:W2:Y:S01]  /*4c80*/  LDS.64 R54, [R107+-0x470] ;  /* 0xfffb90006b367984 */ /* 0x000ea20000000a00 */
[----:B------:R-:W-:Y:S01]  /*4c90*/  UISETP.NE.AND UP0, UPT, UR4, 0x1fe0, UPT ;  /* 0x00001fe00400788c */ /* 0x000fe2000bf05270 */
[----:B----4-:R-:W-:Y:S01]  /*4ca0*/  FFMA R66, R62, R72, R48 ;  /* 0x000000483e427223 */ /* 0x010fe20000000030 */
[-C--:B------:R-:W-:Y:S01]  /*4cb0*/  FFMA R72, R72, R63.reuse, R47 ;  /* 0x0000003f48487223 */ /* 0x080fe2000000002f */
[----:B------:R-:W3:Y:S01]  /*4cc0*/  LDS.64 R52, [R107+-0x2f0] ;  /* 0xfffd10006b347984 */ /* 0x000ee20000000a00 */
[----:B-----5:R-:W-:Y:S01]  /*4cd0*/  FFMA R70, R62, R76, R58 ;  /* 0x0000004c3e467223 */ /* 0x020fe2000000003a */
[----:B------:R-:W-:-:S02]  /*4ce0*/  FFMA R76, R76, R63, R59 ;  /* 0x0000003f4c4c7223 */ /* 0x000fc4000000003b */
[----:B------:R-:W4:Y:S04]  /*4cf0*/  LDS.64 R50, [R107+-0x170] ;  /* 0xfffe90006b327984 */ /* 0x000f280000000a00 */
[----:B------:R-:W5:Y:S01]  /*4d00*/  LDS.64 R48, [R107+0x10] ;  /* 0x000010006b307984 */ /* 0x000f620000000a00 */
[----:B------:R-:W-:Y:S01]  /*4d10*/  FFMA R123, R62, R78, R60 ;  /* 0x0000004e3e7b7223 */ /* 0x000fe2000000003c */
[----:B------:R-:W-:Y:S02]  /*4d20*/  FFMA R125, R78, R63, R125 ;  /* 0x0000003f4e7d7223 */ /* 0x000fe4000000007d */
[----:B------:R-:W5:Y:S04]  /*4d30*/  LDS.64 R46, [R107+0x190] ;  /* 0x000190006b2e7984 */ /* 0x000f680000000a00 */
[----:B------:R-:W5:Y:S01]  /*4d40*/  LDS.64 R58, [R107+0x310] ;  /* 0x000310006b3a7984 */ /* 0x000f620000000a00 */
[----:B------:R-:W-:-:S03]  /*4d50*/  FFMA R122, R80, R65, R122 ;  /* 0x00000041507a7223 */ /* 0x000fc6000000007a */
[----:B------:R-:W5:Y:S01]  /*4d60*/  LDS.64 R60, [R107+0x490] ;  /* 0x000490006b3c7984 */ /* 0x000f620000000a00 */
[C---:B------:R-:W-:Y:S01]  /*4d70*/  FFMA R119, R80.reuse, R67, R119 ;  /* 0x0000004350777223 */ /* 0x040fe20000000077 */
[C---:B------:R-:W-:Y:S01]  /*4d80*/  FFMA R120, R80.reuse, R69, R120 ;  /* 0x0000004550787223 */ /* 0x040fe20000000078 */
[C---:B------:R-:W-:Y:S01]  /*4d90*/  FFMA R64, R80.reuse, R71, R64 ;  /* 0x0000004750407223 */ /* 0x040fe20000000040 */
        /* <DEDUP_REMOVED lines=9> */
[C---:B------:R-:W-:Y:S01]  /*4e30*/  FFMA R75, R81.reuse, R75, R74 ;  /* 0x0000004b514b7223 */ /* 0x040fe2000000004a */
[C---:B------:R-:W-:Y:S01]  /*4e40*/  FFMA R77, R81.reuse, R77, R76 ;  /* 0x0000004d514d7223 */ /* 0x040fe2000000004c */
[----:B------:R-:W-:Y:S01]  /*4e50*/  FFMA R125, R81, R79, R125 ;  /* 0x0000004f517d7223 */ /* 0x000fe2000000007d */
[-C--:B0-----:R-:W-:Y:S01]  /*4e60*/  FFMA R122, R56, R81.reuse, R122 ;  /* 0x00000051387a7223 */ /* 0x081fe2000000007a */
[----:B-1----:R-:W-:Y:S01]  /*4e70*/  FFMA R68, R44, R56, R117 ;  /* 0x000000382c447223 */ /* 0x002fe20000000075 */
[-C--:B--2---:R-:W-:Y:S01]  /*4e80*/  FFMA R56, R54, R81.reuse, R119 ;  /* 0x0000005136387223 */ /* 0x084fe20000000077 */
[----:B------:R-:W-:Y:S01]  /*4e90*/  FFMA R54, R44, R54, R67 ;  /* 0x000000362c367223 */ /* 0x000fe20000000043 */
[----:B---3--:R-:W-:Y:S01]  /*4ea0*/  FFMA R120, R52, R81, R120 ;  /* 0x0000005134787223 */ /* 0x008fe20000000078 */
[C---:B------:R-:W-:Y:S01]  /*4eb0*/  FFMA R52, R44.reuse, R52, R69 ;  /* 0x000000342c347223 */ /* 0x040fe20000000045 */
[-C--:B------:R-:W-:Y:S01]  /*4ec0*/  FFMA R124, R44, R57.reuse, R122 ;  /* 0x000000392c7c7223 */ /* 0x080fe2000000007a */
[C---:B------:R-:W-:Y:S01]  /*4ed0*/  FFMA R117, R45.reuse, R57, R68 ;  /* 0x000000392d757223 */ /* 0x040fe20000000044 */
[----:B----4-:R-:W-:Y:S01]  /*4ee0*/  FFMA R64, R50, R81, R64 ;  /* 0x0000005132407223 */ /* 0x010fe20000000040 */
[C---:B------:R-:W-:Y:S01]  /*4ef0*/  FFMA R50, R44.reuse, R50, R121 ;  /* 0x000000322c327223 */ /* 0x040fe20000000079 */
[-C--:B------:R-:W-:Y:S01]  /*4f00*/  FFMA R119, R44, R55.reuse, R56 ;  /* 0x000000372c777223 */ /* 0x080fe20000000038 */
[C---:B------:R-:W-:Y:S01]  /*4f10*/  FFMA R118, R45.reuse, R55, R54 ;  /* 0x000000372d767223 */ /* 0x040fe20000000036 */
[----:B-----5:R-:W-:Y:S01]  /*4f20*/  FFMA R66, R48, R81, R66 ;  /* 0x0000005130427223 */ /* 0x020fe20000000042 */
[C---:B------:R-:W-:Y:S01]  /*4f30*/  FFMA R48, R44.reuse, R48, R73 ;  /* 0x000000302c307223 */ /* 0x040fe20000000049 */
[-C--:B------:R-:W-:Y:S01]  /*4f40*/  FFMA R120, R44, R53.reuse, R120 ;  /* 0x000000352c787223 */ /* 0x080fe20000000078 */
[C---:B------:R-:W-:Y:S01]  /*4f50*/  FFMA R68, R45.reuse, R53, R52 ;  /* 0x000000352d447223 */ /* 0x040fe20000000034 */
[----:B------:R-:W-:Y:S01]  /*4f60*/  FFMA R116, R46, R81, R116 ;  /* 0x000000512e747223 */ /* 0x000fe20000000074 */
        /* <DEDUP_REMOVED lines=9> */
[CC--:B------:R-:W-:Y:S01]  /*5000*/  FFMA R116, R44.reuse, R47.reuse, R116 ;  /* 0x0000002f2c747223 */ /* 0x0c0fe20000000074 */
[C---:B------:R-:W-:Y:S01]  /*5010*/  FFMA R76, R45.reuse, R47, R46 ;  /* 0x0000002f2d4c7223 */ /* 0x040fe2000000002e */
[C---:B------:R-:W-:Y:S01]  /*5020*/  FFMA R78, R44.reuse, R61, R80 ;  /* 0x0000003d2c4e7223 */ /* 0x040fe20000000050 */
[-C--:B------:R-:W-:Y:S01]  /*5030*/  FFMA R123, R44, R59.reuse, R62 ;  /* 0x0000003b2c7b7223 */ /* 0x080fe2000000003e */
[C---:B------:R-:W-:Y:S01]  /*5040*/  FFMA R122, R45.reuse, R59, R58 ;  /* 0x0000003b2d7a7223 */ /* 0x040fe2000000003a */
[----:B------:R-:W-:Y:S01]  /*5050*/  FFMA R80, R45, R61, R60 ;  /* 0x0000003d2d507223 */ /* 0x000fe2000000003c */
[----:B------:R-:W-:Y:S01]  /*5060*/  VIADD R107, R107, 0x18 ;  /* 0x000000186b6b7836 */ /* 0x000fe20000000000 */
[----:B------:R-:W-:Y:S06]  /*5070*/  BRA.U UP0, `(.L_x_70) ;  /* 0xfffffff900007547 */ /* 0x000fec000b83ffff */
[----:B------:R-:W-:-:S04]  /*5080*/  IADD3 R2, PT, PT, R2, 0x1, RZ ;  /* 0x0000000102027810 */ /* 0x000fc80007ffe0ff */
[----:B------:R-:W-:-:S13]  /*5090*/  ISETP.NE.AND P4, PT, R2, 0x3, PT ;  /* 0x000000030200780c */ /* 0x000fda0003f85270 */
[----:B------:R-:W-:Y:S05]  /*50a0*/  @P4 BRA `(.L_x_71) ;  /* 0xffffffdc00cc4947 */ /* 0x000fea000383ffff */
[----:B------:R-:W-:-:S05]  /*50b0*/  VIADD R30, R30, 0x1 ;  /* 0x000000011e1e7836 */ /* 0x000fca0000000000 */
[----:B------:R-:W-:-:S13]  /*50c0*/  ISETP.NE.AND P4, PT, R30, 0x6, PT ;  /* 0x000000061e00780c */ /* 0x000fda0003f85270 */
[----:B------:R-:W-:Y:S05]  /*50d0*/  @P4 BRA `(.L_x_72) ;  /* 0xffffffdc00bc4947 */ /* 0x000fea000383ffff */
[----:B------:R-:W0:Y:S01]  /*50e0*/  S2R R2, SR_TID.Z ;  /* 0x0000000000027919 */ /* 0x000e220000002300 */
[----:B------:R-:W0:Y:S01]  /*50f0*/  S2R R5, SR_CTAID.Z ;  /* 0x0000000000057919 */ /* 0x000e220000002700 */
[----:B------:R-:W1:Y:S01]  /*5100*/  S2R R6, SR_TID.Y ;  /* 0x0000000000067919 */ /* 0x000e620000002200 */
[----:B------:R-:W2:Y:S01]  /*5110*/  S2R R4, SR_TID.X ;  /* 0x0000000000047919 */ /* 0x000ea20000002100 */
[----:B0-----:R-:W-:Y:S02]  /*5120*/  IMAD R5, R5, 0x10, R2 ;  /* 0x0000001005057824 */ /* 0x001fe400078e0202 */
[----:B------:R-:W0:Y:S02]  /*5130*/  LDC.64 R2, c[0x0][0x390] ;  /* 0x0000e400ff027b82 */ /* 0x000e240000000a00 */
[----:B------:R-:W-:-:S05]  /*5140*/  IMAD R5, R5, 0x7, R0 ;  /* 0x0000000705057824 */ /* 0x000fca00078e0200 */
[----:B-1----:R-:W-:-:S05]  /*5150*/  LEA R5, R5, R6, 0x2 ;  /* 0x0000000605057211 */ /* 0x002fca00078e10ff */
[----:B--2---:R-:W-:-:S04]  /*5160*/  IMAD R5, R5, 0xe, R4 ;  /* 0x0000000e05057824 */ /* 0x004fc800078e0204 */
[----:B------:R-:W-:-:S04]  /*5170*/  IMAD.SHL.U32 R5, R5, 0x2, RZ ;  /* 0x0000000205057824 */ /* 0x000fc800078e00ff */
[----:B0-----:R-:W-:-:S05]  /*5180*/  IMAD.WIDE.U32 R2, R5, 0x4, R2 ;  /* 0x0000000405027825 */ /* 0x001fca00078e0002 */
[----:B------:R-:W-:Y:S04]  /*5190*/  STG.E desc[UR6][R2.64], R124 ;  /* 0x0000007c02007986 */ /* 0x000fe8000c101906 */
        /* <DEDUP_REMOVED lines=14> */
[----:B------:R-:W-:Y:S01]  /*5280*/  STG.E desc[UR6][R2.64+0xab84], R80 ;  /* 0x00ab845002007986 */ /* 0x000fe2000c101906 */
[----:B------:R-:W-:Y:S05]  /*5290*/  EXIT ;  /* 0x000000000000794d */ /* 0x000fea0003800000 */
.L_x_73:
        /* <DEDUP_REMOVED lines=14> */
.L_x_75:


//--------------------- .nv.shared._Z6conv2dPfPKfS_ --------------------------
	.section	.nv.shared._Z6conv2dPfPKfS_,"aw",@nobits
	.sectionflags	@""
	.align	16
	.zero		1024


//--------------------- .nv.shared.reserved.0     --------------------------
	.section	.nv.shared.reserved.0,"aw",@nobits
	.weak		__nv_reservedSMEM_offset_0_alias
	.size		__nv_reservedSMEM_offset_0_alias, 0, 64
	.other		__nv_reservedSMEM_offset_0_alias,@"STO_CUDA_RESERVED_SHARED STV_DEFAULT"
__nv_reservedSMEM_offset_0_alias:
	.zero		0
	.zero		64


//--------------------- .nv.shared.default_function_kernel0 --------------------------
	.section	.nv.shared.default_function_kernel0,"aw",@nobits
	.sectionflags	@""
	.align	16
.nv.shared.default_function_kernel0:
	.zero		11776


//--------------------- .nv.constant0._Z6conv2dPfPKfS_ --------------------------
	.section	.nv.constant0._Z6conv2dPfPKfS_,"a",@progbits
	.sectionflags	@""
	.align	4
.nv.constant0._Z6conv2dPfPKfS_:
	.zero		920


//--------------------- .nv.constant0.default_function_kernel0 --------------------------
	.section	.nv.constant0.default_function_kernel0,"a",@progbits
	.sectionflags	@""
	.align	4
.nv.constant0.default_function_kernel0:
	.zero		920


//--------------------- SYMBOLS --------------------------

	.type		.nv.reservedSmem.offset0,@object
	.size		.nv.reservedSmem.offset0,0x4
	.type		.nv.reservedSmem.cap,@object
	.size		.nv.reservedSmem.cap,0x4
